	.target	sm_90a

	.elftype	@"ET_EXEC"


//--------------------- .note.nv.tkinfo           --------------------------
	.section	.note.nv.tkinfo,"",@"SHT_NOTE"
	.sectionflags	@"SHF_NOTE_NV_TKINFO"
	.tkinfo
        /*0018*/ 	.word	0x00000002
        /*0030*/ 	.string	""
        /*0030*/ 	.string	"ptxas"
        /*0030*/ 	.string	"Cuda compilation tools, release 13.0, V13.0.88"
        /*0030*/ 	.string	"Build cuda_13.0.r13.0/compiler.36424714_0"
        /*0030*/ 	.string	"-arch sm_90a -m 64 "



//--------------------- .note.nv.cuinfo           --------------------------
	.section	.note.nv.cuinfo,"",@"SHT_NOTE"
	.sectionflags	@"SHF_NOTE_NV_CUINFO"
        /*0018*/ 	.short	0x0002
        /*001a*/ 	.short	0x005a
        /*001c*/ 	.short	0x0082
	.zero		2


//--------------------- .nv.info                  --------------------------
	.section	.nv.info,"",@"SHT_CUDA_INFO"
	.align	4


	//----- nvinfo : EIATTR_REGCOUNT
	.align		4
        /*0000*/ 	.byte	0x04, 0x2f
        /*0002*/ 	.short	(.L_15 - .L_14)
	.align		4
.L_14:
        /*0004*/ 	.word	index@(_ZN7cutlass13device_kernelINS_4fmha6kernel28FmhaKernelTmaWarpSpecializedINS1_10collective30FmhaMainloopTmaWarpSpecializedINS_12float_e4m3_tEffN4cute5tupleIJNS7_1CILi128EEESA_SA_EEENS8_IJiNS9_ILi1EEENS8_IJiiEEEEEESE_NS8_IJSC_iSD_EEENS4_14ResidualFusionEJEEENS4_15FmhaFwdEpilogueIS6_fNS8_IJNS9_ILi64EEESA_SA_EEEEENS2_23IndividualTileSchedulerEJEEEEEvNT_6ParamsE)
        /*0008*/ 	.word	0x000000a8


	//----- nvinfo : EIATTR_FRAME_SIZE
	.align		4
.L_15:
        /*000c*/ 	.byte	0x04, 0x11
        /*000e*/ 	.short	(.L_17 - .L_16)
	.align		4
.L_16:
        /*0010*/ 	.word	index@($__internal_0_$__cuda_sm20_rcp_rn_f32_slowpath)
        /*0014*/ 	.word	0x00000000


	//----- nvinfo : EIATTR_FRAME_SIZE
	.align		4
.L_17:
        /*0018*/ 	.byte	0x04, 0x11
        /*001a*/ 	.short	(.L_19 - .L_18)
	.align		4
.L_18:
        /*001c*/ 	.word	index@(_ZN7cutlass13device_kernelINS_4fmha6kernel28FmhaKernelTmaWarpSpecializedINS1_10collective30FmhaMainloopTmaWarpSpecializedINS_12float_e4m3_tEffN4cute5tupleIJNS7_1CILi128EEESA_SA_EEENS8_IJiNS9_ILi1EEENS8_IJiiEEEEEESE_NS8_IJSC_iSD_EEENS4_14ResidualFusionEJEEENS4_15FmhaFwdEpilogueIS6_fNS8_IJNS9_ILi64EEESA_SA_EEEEENS2_23IndividualTileSchedulerEJEEEEEvNT_6ParamsE)
        /*0020*/ 	.word	0x00000000


	//----- nvinfo : EIATTR_MIN_STACK_SIZE
	.align		4
.L_19:
        /*0024*/ 	.byte	0x04, 0x12
        /*0026*/ 	.short	(.L_21 - .L_20)
	.align		4
.L_20:
        /*0028*/ 	.word	index@(_ZN7cutlass13device_kernelINS_4fmha6kernel28FmhaKernelTmaWarpSpecializedINS1_10collective30FmhaMainloopTmaWarpSpecializedINS_12float_e4m3_tEffN4cute5tupleIJNS7_1CILi128EEESA_SA_EEENS8_IJiNS9_ILi1EEENS8_IJiiEEEEEESE_NS8_IJSC_iSD_EEENS4_14ResidualFusionEJEEENS4_15FmhaFwdEpilogueIS6_fNS8_IJNS9_ILi64EEESA_SA_EEEEENS2_23IndividualTileSchedulerEJEEEEEvNT_6ParamsE)
        /*002c*/ 	.word	0x00000000
.L_21:


//--------------------- .nv.compat                --------------------------
	.section	.nv.compat,"",@"SHT_CUDA_COMPAT_INFO"
	.align	4
        /*0000*/ 	.byte	0x02, 0x09, 0x01, 0x00, 0x02, 0x02, 0x04, 0x00, 0x02, 0x05, 0x05, 0x00, 0x03, 0x07, 0x01, 0x01
        /*0010*/ 	.byte	0x02, 0x03, 0x01, 0x00, 0x02, 0x06, 0x01, 0x00, 0x04, 0x0b, 0x08, 0x00, 0x00, 0x00, 0x00, 0x00
        /*0020*/ 	.byte	0x00, 0x00, 0x00, 0x00


//--------------------- .nv.info._ZN7cutlass13device_kernelINS_4fmha6kernel28FmhaKernelTmaWarpSpecializedINS1_10collective30FmhaMainloopTmaWarpSpecializedINS_12float_e4m3_tEffN4cute5tupleIJNS7_1CILi128EEESA_SA_EEENS8_IJiNS9_ILi1EEENS8_IJiiEEEEEESE_NS8_IJSC_iSD_EEENS4_14ResidualFusionEJEEENS4_15FmhaFwdEpilogueIS6_fNS8_IJNS9_ILi64EEESA_SA_EEEEENS2_23IndividualTileSchedulerEJEEEEEvNT_6ParamsE --------------------------
	.section	.nv.info._ZN7cutlass13device_kernelINS_4fmha6kernel28FmhaKernelTmaWarpSpecializedINS1_10collective30FmhaMainloopTmaWarpSpecializedINS_12float_e4m3_tEffN4cute5tupleIJNS7_1CILi128EEESA_SA_EEENS8_IJiNS9_ILi1EEENS8_IJiiEEEEEESE_NS8_IJSC_iSD_EEENS4_14ResidualFusionEJEEENS4_15FmhaFwdEpilogueIS6_fNS8_IJNS9_ILi64EEESA_SA_EEEEENS2_23IndividualTileSchedulerEJEEEEEvNT_6ParamsE,"",@"SHT_CUDA_INFO"
	.sectionflags	@""
	.align	4


	//----- nvinfo : EIATTR_CUDA_API_VERSION
	.align		4
        /*0000*/ 	.byte	0x04, 0x37
        /*0002*/ 	.short	(.L_23 - .L_22)
.L_22:
        /*0004*/ 	.word	0x00000082


	//----- nvinfo : EIATTR_KPARAM_INFO
	.align		4
.L_23:
        /*0008*/ 	.byte	0x04, 0x17
        /*000a*/ 	.short	(.L_25 - .L_24)
.L_24:
        /*000c*/ 	.word	0x00000000
        /*0010*/ 	.short	0x0000
        /*0012*/ 	.short	0x0070
        /*0014*/ 	.byte	0x00, 0xf0, 0x01, 0x20


	//----- nvinfo : EIATTR_SPARSE_MMA_MASK
	.align		4
.L_25:
        /*0018*/ 	.byte	0x03, 0x50
        /*001a*/ 	.short	0x0000


	//----- nvinfo : EIATTR_MAXREG_COUNT
	.align		4
        /*001c*/ 	.byte	0x03, 0x1b
        /*001e*/ 	.short	0x00a8


	//----- nvinfo : EIATTR_NUM_BARRIERS
	.align		4
        /*0020*/ 	.byte	0x02, 0x4c
        /*0022*/ 	.byte	0x02
	.zero		1


	//----- nvinfo : EIATTR_EXTERNS
	.align		4
        /*0024*/ 	.byte	0x04, 0x0f
        /*0026*/ 	.short	(.L_27 - .L_26)


	//   ....[0]....
	.align		4
.L_26:
        /*0028*/ 	.word	index@(__assertfail)


	//----- nvinfo : EIATTR_MERCURY_ISA_VERSION
	.align		4
.L_27:
        /*002c*/ 	.byte	0x03, 0x5f
        /*002e*/ 	.short	0x0101


	//----- nvinfo : EIATTR_INT_WARP_WIDE_INSTR_OFFSETS
	.align		4
        /*0030*/ 	.byte	0x04, 0x31
        /*0032*/ 	.short	(.L_29 - .L_28)


	//   ....[0]....
.L_28:
        /*0034*/ 	.word	0x000006f0


	//   ....[1]....
        /*0038*/ 	.word	0x00000700


	//   ....[2]....
        /*003c*/ 	.word	0x00000710


	//   ....[3]....
        /*0040*/ 	.word	0x00000720


	//   ....[4]....
        /*0044*/ 	.word	0x00000790


	//----- nvinfo : EIATTR_COOP_GROUP_MASK_REGIDS
	.align		4
.L_29:
        /*0048*/ 	.byte	0x04, 0x29
        /*004a*/ 	.short	(.L_31 - .L_30)


	//   ....[0]....
.L_30:
        /*004c*/ 	.word	0xffffffff


	//   ....[1]....
        /*0050*/ 	.word	0xffffffff


	//   ....[2]....
        /*0054*/ 	.word	0xffffffff


	//   ....[3]....
        /*0058*/ 	.word	0xffffffff


	//   ....[4]....
        /*005c*/ 	.word	0xffffffff


	//   ....[5]....
        /*0060*/ 	.word	0xffffffff


	//   ....[6]....
        /*0064*/ 	.word	0xffffffff


	//   ....[7]....
        /*0068*/ 	.word	0xffffffff


	//   ....[8]....
        /*006c*/ 	.word	0xffffffff


	//   ....[9]....
        /*0070*/ 	.word	0xffffffff


	//   ....[10]....
        /*0074*/ 	.word	0xffffffff


	//   ....[11]....
        /*0078*/ 	.word	0xffffffff


	//   ....[12]....
        /*007c*/ 	.word	0xffffffff


	//   ....[13]....
        /*0080*/ 	.word	0xffffffff


	//   ....[14]....
        /*0084*/ 	.word	0xffffffff


	//   ....[15]....
        /*0088*/ 	.word	0xffffffff


	//   ....[16]....
        /*008c*/ 	.word	0xffffffff


	//   ....[17]....
        /*0090*/ 	.word	0xffffffff


	//   ....[18]....
        /*0094*/ 	.word	0xffffffff


	//   ....[19]....
        /*0098*/ 	.word	0xffffffff


	//   ....[20]....
        /*009c*/ 	.word	0xffffffff


	//   ....[21]....
        /*00a0*/ 	.word	0xffffffff


	//   ....[22]....
        /*00a4*/ 	.word	0xffffffff


	//   ....[23]....
        /*00a8*/ 	.word	0xffffffff


	//   ....[24]....
        /*00ac*/ 	.word	0xffffffff


	//   ....[25]....
        /*00b0*/ 	.word	0xffffffff


	//   ....[26]....
        /*00b4*/ 	.word	0xffffffff


	//   ....[27]....
        /*00b8*/ 	.word	0xffffffff


	//   ....[28]....
        /*00bc*/ 	.word	0xffffffff


	//   ....[29]....
        /*00c0*/ 	.word	0xffffffff


	//   ....[30]....
        /*00c4*/ 	.word	0xffffffff


	//   ....[31]....
        /*00c8*/ 	.word	0xffffffff


	//   ....[32]....
        /*00cc*/ 	.word	0xffffffff


	//   ....[33]....
        /*00d0*/ 	.word	0xffffffff


	//   ....[34]....
        /*00d4*/ 	.word	0xffffffff


	//   ....[35]....
        /*00d8*/ 	.word	0xffffffff


	//   ....[36]....
        /*00dc*/ 	.word	0xffffffff


	//   ....[37]....
        /*00e0*/ 	.word	0xffffffff


	//   ....[38]....
        /*00e4*/ 	.word	0xffffffff


	//   ....[39]....
        /*00e8*/ 	.word	0xffffffff


	//   ....[40]....
        /*00ec*/ 	.word	0xffffffff


	//   ....[41]....
        /*00f0*/ 	.word	0xffffffff


	//   ....[42]....
        /*00f4*/ 	.word	0xffffffff


	//   ....[43]....
        /*00f8*/ 	.word	0xffffffff


	//   ....[44]....
        /*00fc*/ 	.word	0xffffffff


	//   ....[45]....
        /*0100*/ 	.word	0xffffffff


	//   ....[46]....
        /*0104*/ 	.word	0xffffffff


	//   ....[47]....
        /*0108*/ 	.word	0xffffffff


	//   ....[48]....
        /*010c*/ 	.word	0xffffffff


	//   ....[49]....
        /*0110*/ 	.word	0xffffffff


	//   ....[50]....
        /*0114*/ 	.word	0xffffffff


	//   ....[51]....
        /*0118*/ 	.word	0xffffffff


	//   ....[52]....
        /*011c*/ 	.word	0xffffffff


	//   ....[53]....
        /*0120*/ 	.word	0xffffffff


	//   ....[54]....
        /*0124*/ 	.word	0xffffffff


	//   ....[55]....
        /*0128*/ 	.word	0xffffffff


	//   ....[56]....
        /*012c*/ 	.word	0xffffffff


	//   ....[57]....
        /*0130*/ 	.word	0xffffffff


	//   ....[58]....
        /*0134*/ 	.word	0xffffffff


	//   ....[59]....
        /*0138*/ 	.word	0xffffffff


	//   ....[60]....
        /*013c*/ 	.word	0xffffffff


	//   ....[61]....
        /*0140*/ 	.word	0xffffffff


	//   ....[62]....
        /*0144*/ 	.word	0xffffffff


	//   ....[63]....
        /*0148*/ 	.word	0xffffffff


	//   ....[64]....
        /*014c*/ 	.word	0xffffffff


	//   ....[65]....
        /*0150*/ 	.word	0xffffffff


	//   ....[66]....
        /*0154*/ 	.word	0xffffffff


	//   ....[67]....
        /*0158*/ 	.word	0xffffffff


	//   ....[68]....
        /*015c*/ 	.word	0xffffffff


	//   ....[69]....
        /*0160*/ 	.word	0xffffffff


	//----- nvinfo : EIATTR_COOP_GROUP_INSTR_OFFSETS
	.align		4
.L_31:
        /*0164*/ 	.byte	0x04, 0x28
        /*0166*/ 	.short	(.L_33 - .L_32)


	//   ....[0]....
.L_32:
        /*0168*/ 	.word	0x00000050


	//   ....[1]....
        /*016c*/ 	.word	0x00000080


	//   ....[2]....
        /*0170*/ 	.word	0x000001b0


	//   ....[3]....
        /*0174*/ 	.word	0x00000370


	//   ....[4]....
        /*0178*/ 	.word	0x00000530


	//   ....[5]....
        /*017c*/ 	.word	0x00000690


	//   ....[6]....
        /*0180*/ 	.word	0x00001ab0


	//   ....[7]....
        /*0184*/ 	.word	0x00001b10


	//   ....[8]....
        /*0188*/ 	.word	0x000023a0


	//   ....[9]....
        /*018c*/ 	.word	0x00002540


	//   ....[10]....
        /*0190*/ 	.word	0x00004370


	//   ....[11]....
        /*0194*/ 	.word	0x000043b0


	//   ....[12]....
        /*0198*/ 	.word	0x000043e0


	//   ....[13]....
        /*019c*/ 	.word	0x000043f0


	//   ....[14]....
        /*01a0*/ 	.word	0x00004410


	//   ....[15]....
        /*01a4*/ 	.word	0x00004440


	//   ....[16]....
        /*01a8*/ 	.word	0x00004460


	//   ....[17]....
        /*01ac*/ 	.word	0x00004470


	//   ....[18]....
        /*01b0*/ 	.word	0x000044a0


	//   ....[19]....
        /*01b4*/ 	.word	0x000044b0


	//   ....[20]....
        /*01b8*/ 	.word	0x000044e0


	//   ....[21]....
        /*01bc*/ 	.word	0x000044f0


	//   ....[22]....
        /*01c0*/ 	.word	0x00004520


	//   ....[23]....
        /*01c4*/ 	.word	0x00004530


	//   ....[24]....
        /*01c8*/ 	.word	0x00004550


	//   ....[25]....
        /*01cc*/ 	.word	0x00004570


	//   ....[26]....
        /*01d0*/ 	.word	0x00004d50


	//   ....[27]....
        /*01d4*/ 	.word	0x00004d80


	//   ....[28]....
        /*01d8*/ 	.word	0x000056c0


	//   ....[29]....
        /*01dc*/ 	.word	0x000057e0


	//   ....[30]....
        /*01e0*/ 	.word	0x00007860


	//   ....[31]....
        /*01e4*/ 	.word	0x000078a0


	//   ....[32]....
        /*01e8*/ 	.word	0x000078e0


	//   ....[33]....
        /*01ec*/ 	.word	0x00007920


	//   ....[34]....
        /*01f0*/ 	.word	0x00007960


	//   ....[35]....
        /*01f4*/ 	.word	0x000079a0


	//   ....[36]....
        /*01f8*/ 	.word	0x000079e0


	//   ....[37]....
        /*01fc*/ 	.word	0x00007a20


	//   ....[38]....
        /*0200*/ 	.word	0x00007a60


	//   ....[39]....
        /*0204*/ 	.word	0x00007aa0


	//   ....[40]....
        /*0208*/ 	.word	0x00007ae0


	//   ....[41]....
        /*020c*/ 	.word	0x00007b20


	//   ....[42]....
        /*0210*/ 	.word	0x00007b50


	//   ....[43]....
        /*0214*/ 	.word	0x00007b80


	//   ....[44]....
        /*0218*/ 	.word	0x00007bb0


	//   ....[45]....
        /*021c*/ 	.word	0x00007bc0


	//   ....[46]....
        /*0220*/ 	.word	0x00008c50


	//   ....[47]....
        /*0224*/ 	.word	0x00008d10


	//   ....[48]....
        /*0228*/ 	.word	0x000096e0


	//   ....[49]....
        /*022c*/ 	.word	0x000097f0


	//   ....[50]....
        /*0230*/ 	.word	0x0000b8f0


	//   ....[51]....
        /*0234*/ 	.word	0x0000b930


	//   ....[52]....
        /*0238*/ 	.word	0x0000b960


	//   ....[53]....
        /*023c*/ 	.word	0x0000b990


	//   ....[54]....
        /*0240*/ 	.word	0x0000b9c0


	//   ....[55]....
        /*0244*/ 	.word	0x0000b9f0


	//   ....[56]....
        /*0248*/ 	.word	0x0000ba20


	//   ....[57]....
        /*024c*/ 	.word	0x0000ba40


	//   ....[58]....
        /*0250*/ 	.word	0x0000ba60


	//   ....[59]....
        /*0254*/ 	.word	0x0000ba70


	//   ....[60]....
        /*0258*/ 	.word	0x0000ba80


	//   ....[61]....
        /*025c*/ 	.word	0x0000ba90


	//   ....[62]....
        /*0260*/ 	.word	0x0000baa0


	//   ....[63]....
        /*0264*/ 	.word	0x0000bab0


	//   ....[64]....
        /*0268*/ 	.word	0x0000bac0


	//   ....[65]....
        /*026c*/ 	.word	0x0000bad0


	//   ....[66]....
        /*0270*/ 	.word	0x0000bf80


	//   ....[67]....
        /*0274*/ 	.word	0x0000bfb0


	//   ....[68]....
        /*0278*/ 	.word	0x0000c000


	//   ....[69]....
        /*027c*/ 	.word	0x0000c020


	//----- nvinfo : EIATTR_REG_RECONFIG
	.align		4
.L_33:
        /*0280*/ 	.byte	0x01, 0x54
	.zero		2


	//----- nvinfo : EIATTR_SYSCALL_OFFSETS
	.align		4
        /*0284*/ 	.byte	0x04, 0x46
        /*0286*/ 	.short	(.L_35 - .L_34)


	//   ....[0]....
.L_34:
        /*0288*/ 	.word	0x0000cbf0


	//   ....[1]....
        /*028c*/ 	.word	0x0000cd50


	//----- nvinfo : EIATTR_MBARRIER_INSTR_OFFSETS
	.align		4
.L_35:
        /*0290*/ 	.byte	0x04, 0x39
        /*0292*/ 	.short	(.L_37 - .L_36)


	//   ....[0]....
.L_36:
        /*0294*/ 	.word	0x00000320
        /*0298*/ 	.word	0x000000ff
        /*029c*/ 	.word	0x00018050
        /*02a0*/ 	.short	0x0100
        /*02a2*/ 	.byte	0x0b
	.zero		1


	//   ....[1]....
        /*02a4*/ 	.word	0x00000330
        /*02a8*/ 	.word	0x000000ff
        /*02ac*/ 	.word	0x00018060
        /*02b0*/ 	.short	0x0100
        /*02b2*/ 	.byte	0x0b
	.zero		1


	//   ....[2]....
        /*02b4*/ 	.word	0x00000340
        /*02b8*/ 	.word	0x000000ff
        /*02bc*/ 	.word	0x00018058
        /*02c0*/ 	.short	0x0100
        /*02c2*/ 	.byte	0x0b
	.zero		1


	//   ....[3]....
        /*02c4*/ 	.word	0x00000350
        /*02c8*/ 	.word	0x000000ff
        /*02cc*/ 	.word	0x00018068
        /*02d0*/ 	.short	0x0100
        /*02d2*/ 	.byte	0x0b
	.zero		1


	//   ....[4]....
        /*02d4*/ 	.word	0x00000480
        /*02d8*/ 	.word	0x000000ff
        /*02dc*/ 	.word	0x00018000
        /*02e0*/ 	.short	0x0100
        /*02e2*/ 	.byte	0x0b
	.zero		1


	//   ....[5]....
        /*02e4*/ 	.word	0x00000490
        /*02e8*/ 	.word	0x000000ff
        /*02ec*/ 	.word	0x00018028
        /*02f0*/ 	.short	0x0100
        /*02f2*/ 	.byte	0x0b
	.zero		1


	//   ....[6]....
        /*02f4*/ 	.word	0x000004a0
        /*02f8*/ 	.word	0x000000ff
        /*02fc*/ 	.word	0x00018008
        /*0300*/ 	.short	0x0100
        /*0302*/ 	.byte	0x0b
	.zero		1


	//   ....[7]....
        /*0304*/ 	.word	0x000004b0
        /*0308*/ 	.word	0x000000ff
        /*030c*/ 	.word	0x00018030
        /*0310*/ 	.short	0x0100
        /*0312*/ 	.byte	0x0b
	.zero		1


	//   ....[8]....
        /*0314*/ 	.word	0x000004c0
        /*0318*/ 	.word	0x000000ff
        /*031c*/ 	.word	0x00018010
        /*0320*/ 	.short	0x0100
        /*0322*/ 	.byte	0x0b
	.zero		1


	//   ....[9]....
        /*0324*/ 	.word	0x000004d0
        /*0328*/ 	.word	0x000000ff
        /*032c*/ 	.word	0x00018038
        /*0330*/ 	.short	0x0100
        /*0332*/ 	.byte	0x0b
	.zero		1


	//   ....[10]....
        /*0334*/ 	.word	0x000004e0
        /*0338*/ 	.word	0x000000ff
        /*033c*/ 	.word	0x00018018
        /*0340*/ 	.short	0x0100
        /*0342*/ 	.byte	0x0b
	.zero		1


	//   ....[11]....
        /*0344*/ 	.word	0x000004f0
        /*0348*/ 	.word	0x000000ff
        /*034c*/ 	.word	0x00018040
        /*0350*/ 	.short	0x0100
        /*0352*/ 	.byte	0x0b
	.zero		1


	//   ....[12]....
        /*0354*/ 	.word	0x00000500
        /*0358*/ 	.word	0x000000ff
        /*035c*/ 	.word	0x00018020
        /*0360*/ 	.short	0x0100
        /*0362*/ 	.byte	0x0b
	.zero		1


	//   ....[13]....
        /*0364*/ 	.word	0x00000510
        /*0368*/ 	.word	0x000000ff
        /*036c*/ 	.word	0x00018048
        /*0370*/ 	.short	0x0100
        /*0372*/ 	.byte	0x0b
	.zero		1


	//   ....[14]....
        /*0374*/ 	.word	0x00000640
        /*0378*/ 	.word	0x000000ff
        /*037c*/ 	.word	0x00018070
        /*0380*/ 	.short	0x0100
        /*0382*/ 	.byte	0x0b
	.zero		1


	//   ....[15]....
        /*0384*/ 	.word	0x00000650
        /*0388*/ 	.word	0x000000ff
        /*038c*/ 	.word	0x00018080
        /*0390*/ 	.short	0x0100
        /*0392*/ 	.byte	0x0b
	.zero		1


	//   ....[16]....
        /*0394*/ 	.word	0x00000660
        /*0398*/ 	.word	0x000000ff
        /*039c*/ 	.word	0x00018078
        /*03a0*/ 	.short	0x0100
        /*03a2*/ 	.byte	0x0b
	.zero		1


	//   ....[17]....
        /*03a4*/ 	.word	0x00000670
        /*03a8*/ 	.word	0x000000ff
        /*03ac*/ 	.word	0x00018088
        /*03b0*/ 	.short	0x0100
        /*03b2*/ 	.byte	0x0b
	.zero		1


	//   ....[18]....
        /*03b4*/ 	.word	0x000007b0
        /*03b8*/ 	.word	0x000000ff
        /*03bc*/ 	.word	0x00018090
        /*03c0*/ 	.short	0x0100
        /*03c2*/ 	.byte	0x08
	.zero		1


	//   ....[19]....
        /*03c4*/ 	.word	0x000007c0
        /*03c8*/ 	.word	0x000000ff
        /*03cc*/ 	.word	0x00018098
        /*03d0*/ 	.short	0x0100
        /*03d2*/ 	.byte	0x08
	.zero		1


	//   ....[20]....
        /*03d4*/ 	.word	0x000007d0
        /*03d8*/ 	.word	0x000000ff
        /*03dc*/ 	.word	0x000180a0
        /*03e0*/ 	.short	0x0100
        /*03e2*/ 	.byte	0x08
	.zero		1


	//   ....[21]....
        /*03e4*/ 	.word	0x000007e0
        /*03e8*/ 	.word	0x000000ff
        /*03ec*/ 	.word	0x000180a8
        /*03f0*/ 	.short	0x0100
        /*03f2*/ 	.byte	0x08
	.zero		1


	//   ....[22]....
        /*03f4*/ 	.word	0x000008e0
        /*03f8*/ 	.word	0x000000ff
        /*03fc*/ 	.word	0x000180c0
        /*0400*/ 	.short	0x0100
        /*0402*/ 	.byte	0x0b
	.zero		1


	//   ....[23]....
        /*0404*/ 	.word	0x000008f0
        /*0408*/ 	.word	0x000000ff
        /*040c*/ 	.word	0x000180d0
        /*0410*/ 	.short	0x0100
        /*0412*/ 	.byte	0x0b
	.zero		1


	//   ....[24]....
        /*0414*/ 	.word	0x00000900
        /*0418*/ 	.word	0x000000ff
        /*041c*/ 	.word	0x000180c8
        /*0420*/ 	.short	0x0100
        /*0422*/ 	.byte	0x0b
	.zero		1


	//   ....[25]....
        /*0424*/ 	.word	0x00000910
        /*0428*/ 	.word	0x000000ff
        /*042c*/ 	.word	0x000180d8
        /*0430*/ 	.short	0x0100
        /*0432*/ 	.byte	0x0b
	.zero		1


	//   ....[26]....
        /*0434*/ 	.word	0x00000d90
        /*0438*/ 	.word	0x000000ff
        /*043c*/ 	.word	0x00018050
        /*0440*/ 	.short	0x010a
        /*0442*/ 	.byte	0x08
	.zero		1


	//   ....[27]....
        /*0444*/ 	.word	0x00000e10
        /*0448*/ 	.word	0x000000ff
        /*044c*/ 	.word	0x00018000
        /*0450*/ 	.short	0x010a
        /*0452*/ 	.byte	0x24
	.zero		1


	//   ....[28]....
        /*0454*/ 	.word	0x00000e60
        /*0458*/ 	.word	0x000000ff
        /*045c*/ 	.word	0xfffffff8
        /*0460*/ 	.short	0x010a
        /*0462*/ 	.byte	0x16
	.zero		1


	//   ....[29]....
        /*0464*/ 	.word	0x00003390
        /*0468*/ 	.word	0x00000011
        /*046c*/ 	.word	0x00000000
        /*0470*/ 	.short	0x0101
        /*0472*/ 	.byte	0x15
	.zero		1


	//   ....[30]....
        /*0474*/ 	.word	0x00004620
        /*0478*/ 	.word	0x000000ff
        /*047c*/ 	.word	0x00018008
        /*0480*/ 	.short	0x010a
        /*0482*/ 	.byte	0x24
	.zero		1


	//   ....[31]....
        /*0484*/ 	.word	0x000047f0
        /*0488*/ 	.word	0x000000ff
        /*048c*/ 	.word	0x00000000
        /*0490*/ 	.short	0x0101
        /*0492*/ 	.byte	0x07
	.zero		1


	//   ....[32]....
        /*0494*/ 	.word	0x00004960
        /*0498*/ 	.word	0x000000ff
        /*049c*/ 	.word	0x00018000
        /*04a0*/ 	.short	0x010a
        /*04a2*/ 	.byte	0x06
	.zero		1


	//   ....[33]....
        /*04a4*/ 	.word	0x00007890
        /*04a8*/ 	.word	0x000000ff
        /*04ac*/ 	.word	0x00018000
        /*04b0*/ 	.short	0x010a
        /*04b2*/ 	.byte	0x06
	.zero		1


	//   ....[34]....
        /*04b4*/ 	.word	0x00007c90
        /*04b8*/ 	.word	0x000000ff
        /*04bc*/ 	.word	0x00018000
        /*04c0*/ 	.short	0x010a
        /*04c2*/ 	.byte	0x06
	.zero		1


	//   ....[35]....
        /*04c4*/ 	.word	0x00007e40
        /*04c8*/ 	.word	0x000000ff
        /*04cc*/ 	.word	0x00000000
        /*04d0*/ 	.short	0x0101
        /*04d2*/ 	.byte	0x06
	.zero		1


	//   ....[36]....
        /*04d4*/ 	.word	0x00007ef0
        /*04d8*/ 	.word	0x000000ff
        /*04dc*/ 	.word	0x00000000
        /*04e0*/ 	.short	0x0101
        /*04e2*/ 	.byte	0x06
	.zero		1


	//   ....[37]....
        /*04e4*/ 	.word	0x000080a0
        /*04e8*/ 	.word	0x000000ff
        /*04ec*/ 	.word	0x00018000
        /*04f0*/ 	.short	0x010a
        /*04f2*/ 	.byte	0x06
	.zero		1


	//   ....[38]....
        /*04f4*/ 	.word	0x0000ba50
        /*04f8*/ 	.word	0x000000ff
        /*04fc*/ 	.word	0x00018000
        /*0500*/ 	.short	0x010a
        /*0502*/ 	.byte	0x06
	.zero		1


	//   ....[39]....
        /*0504*/ 	.word	0x0000bb10
        /*0508*/ 	.word	0x000000ff
        /*050c*/ 	.word	0x00018000
        /*0510*/ 	.short	0x010a
        /*0512*/ 	.byte	0x06
	.zero		1


	//   ....[40]....
        /*0514*/ 	.word	0x0000bdc0
        /*0518*/ 	.word	0x000000ff
        /*051c*/ 	.word	0x00000000
        /*0520*/ 	.short	0x0101
        /*0522*/ 	.byte	0x06
	.zero		1


	//   ....[41]....
        /*0524*/ 	.word	0x0000be70
        /*0528*/ 	.word	0x000000ff
        /*052c*/ 	.word	0x00000000
        /*0530*/ 	.short	0x0101
        /*0532*/ 	.byte	0x06
	.zero		1


	//   ....[42]....
        /*0534*/ 	.word	0x0000c620
        /*0538*/ 	.word	0x000000ff
        /*053c*/ 	.word	0x00000008
        /*0540*/ 	.short	0x010a
        /*0542*/ 	.byte	0x16
	.zero		1


	//   ....[43]....
        /*0544*/ 	.word	0x0000da50
        /*0548*/ 	.word	0x00000000
        /*054c*/ 	.word	0x00018090
        /*0550*/ 	.short	0x0101
        /*0552*/ 	.byte	0x24
	.zero		1


	//   ....[44]....
        /*0554*/ 	.word	0x0000dba0
        /*0558*/ 	.word	0x00000004
        /*055c*/ 	.word	0x00018060
        /*0560*/ 	.short	0x010a
        /*0562*/ 	.byte	0x3f
	.zero		1


	//   ....[45]....
        /*0564*/ 	.word	0x0000de00
        /*0568*/ 	.word	0x00000005
        /*056c*/ 	.word	0x00018028
        /*0570*/ 	.short	0x010a
        /*0572*/ 	.byte	0x3f
	.zero		1


	//   ....[46]....
        /*0574*/ 	.word	0x0000e040
        /*0578*/ 	.word	0x00000005
        /*057c*/ 	.word	0x00018060
        /*0580*/ 	.short	0x010a
        /*0582*/ 	.byte	0x3f
	.zero		1


	//   ....[47]....
        /*0584*/ 	.word	0x0000e2b0
        /*0588*/ 	.word	0x00000004
        /*058c*/ 	.word	0x00018028
        /*0590*/ 	.short	0x010a
        /*0592*/ 	.byte	0x3f
	.zero		1


	//   ....[48]....
        /*0594*/ 	.word	0x0000e5e0
        /*0598*/ 	.word	0x00000006
        /*059c*/ 	.word	0x00018028
        /*05a0*/ 	.short	0x010a
        /*05a2*/ 	.byte	0x3f
	.zero		1


	//   ....[49]....
        /*05a4*/ 	.word	0x0000e850
        /*05a8*/ 	.word	0x00000006
        /*05ac*/ 	.word	0x00018028
        /*05b0*/ 	.short	0x010a
        /*05b2*/ 	.byte	0x3f
	.zero		1


	//   ....[50]....
        /*05b4*/ 	.word	0x0000eab0
        /*05b8*/ 	.word	0x00000003
        /*05bc*/ 	.word	0x00018050
        /*05c0*/ 	.short	0x010a
        /*05c2*/ 	.byte	0x3f
	.zero		1


	//   ....[51]....
        /*05c4*/ 	.word	0x0000eb10
        /*05c8*/ 	.word	0x00000002
        /*05cc*/ 	.word	0x00018000
        /*05d0*/ 	.short	0x010a
        /*05d2*/ 	.byte	0x3f
	.zero		1


	//   ....[52]....
        /*05d4*/ 	.word	0x0000eb70
        /*05d8*/ 	.word	0x00000003
        /*05dc*/ 	.word	0xfffffff8
        /*05e0*/ 	.short	0x010a
        /*05e2*/ 	.byte	0x3f
	.zero		1


	//   ....[53]....
        /*05e4*/ 	.word	0x0000ebd0
        /*05e8*/ 	.word	0x0000000e
        /*05ec*/ 	.word	0x00018008
        /*05f0*/ 	.short	0x010a
        /*05f2*/ 	.byte	0x3f
	.zero		1


	//   ....[54]....
        /*05f4*/ 	.word	0x0000ec30
        /*05f8*/ 	.word	0x00000007
        /*05fc*/ 	.word	0x00018000
        /*0600*/ 	.short	0x010a
        /*0602*/ 	.byte	0x3f
	.zero		1


	//   ....[55]....
        /*0604*/ 	.word	0x0000ec90
        /*0608*/ 	.word	0x0000000d
        /*060c*/ 	.word	0x00018000
        /*0610*/ 	.short	0x010a
        /*0612*/ 	.byte	0x3f
	.zero		1


	//   ....[56]....
        /*0614*/ 	.word	0x0000ecf0
        /*0618*/ 	.word	0x00000007
        /*061c*/ 	.word	0x00018000
        /*0620*/ 	.short	0x010a
        /*0622*/ 	.byte	0x3f
	.zero		1


	//   ....[57]....
        /*0624*/ 	.word	0x0000ed50
        /*0628*/ 	.word	0x00000012
        /*062c*/ 	.word	0x00018000
        /*0630*/ 	.short	0x010a
        /*0632*/ 	.byte	0x3f
	.zero		1


	//   ....[58]....
        /*0634*/ 	.word	0x0000edb0
        /*0638*/ 	.word	0x00000003
        /*063c*/ 	.word	0x00000008
        /*0640*/ 	.short	0x010a
        /*0642*/ 	.byte	0x3f
	.zero		1


	//   ....[59]....
        /*0644*/ 	.word	0x0000ee00
        /*0648*/ 	.word	0x00000004
        /*064c*/ 	.word	0x00018060
        /*0650*/ 	.short	0x010a
        /*0652*/ 	.byte	0x3f
	.zero		1


	//   ....[60]....
        /*0654*/ 	.word	0x0000ee50
        /*0658*/ 	.word	0x00000005
        /*065c*/ 	.word	0x00018028
        /*0660*/ 	.short	0x010a
        /*0662*/ 	.byte	0x3f
	.zero		1


	//   ....[61]....
        /*0664*/ 	.word	0x0000eea0
        /*0668*/ 	.word	0x00000005
        /*066c*/ 	.word	0x00018060
        /*0670*/ 	.short	0x010a
        /*0672*/ 	.byte	0x3f
	.zero		1


	//   ....[62]....
        /*0674*/ 	.word	0x0000eef0
        /*0678*/ 	.word	0x00000004
        /*067c*/ 	.word	0x00018028
        /*0680*/ 	.short	0x010a
        /*0682*/ 	.byte	0x3f
	.zero		1


	//   ....[63]....
        /*0684*/ 	.word	0x0000ef40
        /*0688*/ 	.word	0x00000006
        /*068c*/ 	.word	0x00018028
        /*0690*/ 	.short	0x010a
        /*0692*/ 	.byte	0x3f
	.zero		1


	//   ....[64]....
        /*0694*/ 	.word	0x0000ef90
        /*0698*/ 	.word	0x00000006
        /*069c*/ 	.word	0x00018028
        /*06a0*/ 	.short	0x010a
        /*06a2*/ 	.byte	0x3f
	.zero		1


	//----- nvinfo : EIATTR_NUM_MBARRIERS
	.align		4
.L_37:
        /*06a4*/ 	.byte	0x03, 0x38
        /*06a6*/ 	.short	0x001a


	//----- nvinfo : EIATTR_EXIT_INSTR_OFFSETS
	.align		4
        /*06a8*/ 	.byte	0x04, 0x1c
        /*06aa*/ 	.short	(.L_39 - .L_38)


	//   ....[0]....
.L_38:
        /*06ac*/ 	.word	0x000009b0


	//   ....[1]....
        /*06b0*/ 	.word	0x0000da60


	//   ....[2]....
        /*06b4*/ 	.word	0x0000daa0


	//   ....[3]....
        /*06b8*/ 	.word	0x0000e4b0


	//   ....[4]....
        /*06bc*/ 	.word	0x0000ea90


	//----- nvinfo : EIATTR_MAX_THREADS
	.align		4
.L_39:
        /*06c0*/ 	.byte	0x04, 0x05
        /*06c2*/ 	.short	(.L_41 - .L_40)
.L_40:
        /*06c4*/ 	.word	0x00000180
        /*06c8*/ 	.word	0x00000001
        /*06cc*/ 	.word	0x00000001


	//----- nvinfo : EIATTR_CRS_STACK_SIZE
	.align		4
.L_41:
        /*06d0*/ 	.byte	0x04, 0x1e
        /*06d2*/ 	.short	(.L_43 - .L_42)
.L_42:
        /*06d4*/ 	.word	0x00000000


	//----- nvinfo : EIATTR_CBANK_PARAM_SIZE
	.align		4
.L_43:
        /*06d8*/ 	.byte	0x03, 0x19
        /*06da*/ 	.short	0x0870


	//----- nvinfo : EIATTR_PARAM_CBANK
	.align		4
        /*06dc*/ 	.byte	0x04, 0x0a
        /*06de*/ 	.short	(.L_45 - .L_44)
	.align		4
.L_44:
        /*06e0*/ 	.word	index@(.nv.constant0._ZN7cutlass13device_kernelINS_4fmha6kernel28FmhaKernelTmaWarpSpecializedINS1_10collective30FmhaMainloopTmaWarpSpecializedINS_12float_e4m3_tEffN4cute5tupleIJNS7_1CILi128EEESA_SA_EEENS8_IJiNS9_ILi1EEENS8_IJiiEEEEEESE_NS8_IJSC_iSD_EEENS4_14ResidualFusionEJEEENS4_15FmhaFwdEpilogueIS6_fNS8_IJNS9_ILi64EEESA_SA_EEEEENS2_23IndividualTileSchedulerEJEEEEEvNT_6ParamsE)
        /*06e4*/ 	.short	0x0210
        /*06e6*/ 	.short	0x0870


	//----- nvinfo : EIATTR_SW_WAR
	.align		4
.L_45:
        /*06e8*/ 	.byte	0x04, 0x36
        /*06ea*/ 	.short	(.L_47 - .L_46)
.L_46:
        /*06ec*/ 	.word	0x00000008
.L_47:


//--------------------- .nv.callgraph             --------------------------
	.section	.nv.callgraph,"",@"SHT_CUDA_CALLGRAPH"
	.align	4
	.sectionentsize	8
	.align		4
        /*0000*/ 	.word	0x00000000
	.align		4
        /*0004*/ 	.word	0xffffffff
	.align		4
        /*0008*/ 	.word	index@(_ZN7cutlass13device_kernelINS_4fmha6kernel28FmhaKernelTmaWarpSpecializedINS1_10collective30FmhaMainloopTmaWarpSpecializedINS_12float_e4m3_tEffN4cute5tupleIJNS7_1CILi128EEESA_SA_EEENS8_IJiNS9_ILi1EEENS8_IJiiEEEEEESE_NS8_IJSC_iSD_EEENS4_14ResidualFusionEJEEENS4_15FmhaFwdEpilogueIS6_fNS8_IJNS9_ILi64EEESA_SA_EEEEENS2_23IndividualTileSchedulerEJEEEEEvNT_6ParamsE)
	.align		4
        /*000c*/ 	.word	index@(__assertfail)
	.align		4
        /*0010*/ 	.word	0x00000000
	.align		4
        /*0014*/ 	.word	0xfffffffe
	.align		4
        /*0018*/ 	.word	0x00000000
	.align		4
        /*001c*/ 	.word	0xfffffffd
	.align		4
        /*0020*/ 	.word	0x00000000
	.align		4
        /*0024*/ 	.word	0xfffffffc


//--------------------- .nv.constant4             --------------------------
	.section	.nv.constant4,"a",@progbits
	.align	8
	.align		8
.nv.constant4:
        /*0000*/ 	.dword	__assertfail
	.align		8
        /*0008*/ 	.dword	__unnamed_1
	.align		8
        /*0010*/ 	.dword	_ZN39_INTERNAL_bf9104b3_4_k_cu_b58250b5_29154cuda3std3__45__cpo5beginE
	.align		8
        /*0018*/ 	.dword	_ZN39_INTERNAL_bf9104b3_4_k_cu_b58250b5_29154cuda3std3__45__cpo3endE
	.align		8
        /*0020*/ 	.dword	_ZN39_INTERNAL_bf9104b3_4_k_cu_b58250b5_29154cuda3std3__45__cpo6cbeginE
	.align		8
        /*0028*/ 	.dword	_ZN39_INTERNAL_bf9104b3_4_k_cu_b58250b5_29154cuda3std3__45__cpo4cendE
	.align		8
        /*0030*/ 	.dword	_ZN39_INTERNAL_bf9104b3_4_k_cu_b58250b5_29154cuda3std3__441_GLOBAL__N__bf9104b3_4_k_cu_b58250b5_29156ignoreE
	.align		8
        /*0038*/ 	.dword	_ZN39_INTERNAL_bf9104b3_4_k_cu_b58250b5_29154cuda3std3__419piecewise_constructE
	.align		8
        /*0040*/ 	.dword	_ZN39_INTERNAL_bf9104b3_4_k_cu_b58250b5_29154cuda3std3__48in_placeE
	.align		8
        /*0048*/ 	.dword	_ZN39_INTERNAL_bf9104b3_4_k_cu_b58250b5_29154cuda3std6ranges3__45__cpo4swapE
	.align		8
        /*0050*/ 	.dword	_ZN39_INTERNAL_bf9104b3_4_k_cu_b58250b5_29154cuda3std6ranges3__45__cpo9iter_moveE
	.align		8
        /*0058*/ 	.dword	_ZN39_INTERNAL_bf9104b3_4_k_cu_b58250b5_29154cute7productE
	.align		8
        /*0060*/ 	.dword	_ZN39_INTERNAL_bf9104b3_4_k_cu_b58250b5_29154cute1_E
	.align		8
        /*0068*/ 	.dword	$str$24
	.align		8
        /*0070*/ 	.dword	$str$25


//--------------------- .text._ZN7cutlass13device_kernelINS_4fmha6kernel28FmhaKernelTmaWarpSpecializedINS1_10collective30FmhaMainloopTmaWarpSpecializedINS_12float_e4m3_tEffN4cute5tupleIJNS7_1CILi128EEESA_SA_EEENS8_IJiNS9_ILi1EEENS8_IJiiEEEEEESE_NS8_IJSC_iSD_EEENS4_14ResidualFusionEJEEENS4_15FmhaFwdEpilogueIS6_fNS8_IJNS9_ILi64EEESA_SA_EEEEENS2_23IndividualTileSchedulerEJEEEEEvNT_6ParamsE --------------------------
	.section	.text._ZN7cutlass13device_kernelINS_4fmha6kernel28FmhaKernelTmaWarpSpecializedINS1_10collective30FmhaMainloopTmaWarpSpecializedINS_12float_e4m3_tEffN4cute5tupleIJNS7_1CILi128EEESA_SA_EEENS8_IJiNS9_ILi1EEENS8_IJiiEEEEEESE_NS8_IJSC_iSD_EEENS4_14ResidualFusionEJEEENS4_15FmhaFwdEpilogueIS6_fNS8_IJNS9_ILi64EEESA_SA_EEEEENS2_23IndividualTileSchedulerEJEEEEEvNT_6ParamsE,"ax",@progbits
	.align	128
.text._ZN7cutlass13device_kernelINS_4fmha6kernel28FmhaKernelTmaWarpSpecializedINS1_10collective30FmhaMainloopTmaWarpSpecializedINS_12float_e4m3_tEffN4cute5tupleIJNS7_1CILi128EEESA_SA_EEENS8_IJiNS9_ILi1EEENS8_IJiiEEEEEESE_NS8_IJSC_iSD_EEENS4_14ResidualFusionEJEEENS4_15FmhaFwdEpilogueIS6_fNS8_IJNS9_ILi64EEESA_SA_EEEEENS2_23IndividualTileSchedulerEJEEEEEvNT_6ParamsE:
        .type           _ZN7cutlass13device_kernelINS_4fmha6kernel28FmhaKernelTmaWarpSpecializedINS1_10collective30FmhaMainloopTmaWarpSpecializedINS_12float_e4m3_tEffN4cute5tupleIJNS7_1CILi128EEESA_SA_EEENS8_IJiNS9_ILi1EEENS8_IJiiEEEEEESE_NS8_IJSC_iSD_EEENS4_14ResidualFusionEJEEENS4_15FmhaFwdEpilogueIS6_fNS8_IJNS9_ILi64EEESA_SA_EEEEENS2_23IndividualTileSchedulerEJEEEEEvNT_6ParamsE,@function
        .size           _ZN7cutlass13device_kernelINS_4fmha6kernel28FmhaKernelTmaWarpSpecializedINS1_10collective30FmhaMainloopTmaWarpSpecializedINS_12float_e4m3_tEffN4cute5tupleIJNS7_1CILi128EEESA_SA_EEENS8_IJiNS9_ILi1EEENS8_IJiiEEEEEESE_NS8_IJSC_iSD_EEENS4_14ResidualFusionEJEEENS4_15FmhaFwdEpilogueIS6_fNS8_IJNS9_ILi64EEESA_SA_EEEEENS2_23IndividualTileSchedulerEJEEEEEvNT_6ParamsE,(.L_x_120 - _ZN7cutlass13device_kernelINS_4fmha6kernel28FmhaKernelTmaWarpSpecializedINS1_10collective30FmhaMainloopTmaWarpSpecializedINS_12float_e4m3_tEffN4cute5tupleIJNS7_1CILi128EEESA_SA_EEENS8_IJiNS9_ILi1EEENS8_IJiiEEEEEESE_NS8_IJSC_iSD_EEENS4_14ResidualFusionEJEEENS4_15FmhaFwdEpilogueIS6_fNS8_IJNS9_ILi64EEESA_SA_EEEEENS2_23IndividualTileSchedulerEJEEEEEvNT_6ParamsE)
        .other          _ZN7cutlass13device_kernelINS_4fmha6kernel28FmhaKernelTmaWarpSpecializedINS1_10collective30FmhaMainloopTmaWarpSpecializedINS_12float_e4m3_tEffN4cute5tupleIJNS7_1CILi128EEESA_SA_EEENS8_IJiNS9_ILi1EEENS8_IJiiEEEEEESE_NS8_IJSC_iSD_EEENS4_14ResidualFusionEJEEENS4_15FmhaFwdEpilogueIS6_fNS8_IJNS9_ILi64EEESA_SA_EEEEENS2_23IndividualTileSchedulerEJEEEEEvNT_6ParamsE,@"STO_CUDA_ENTRY STV_DEFAULT"
_ZN7cutlass13device_kernelINS_4fmha6kernel28FmhaKernelTmaWarpSpecializedINS1_10collective30FmhaMainloopTmaWarpSpecializedINS_12float_e4m3_tEffN4cute5tupleIJNS7_1CILi128EEESA_SA_EEENS8_IJiNS9_ILi1EEENS8_IJiiEEEEEESE_NS8_IJSC_iSD_EEENS4_14ResidualFusionEJEEENS4_15FmhaFwdEpilogueIS6_fNS8_IJNS9_ILi64EEESA_SA_EEEEENS2_23IndividualTileSchedulerEJEEEEEvNT_6ParamsE:
[----:B------:R-:W1:Y:S01]  /*0000*/  LDC R1, c[0x0][0x28] ;  /* 0x00000a00ff017b82 */ /* 0x000e620000000800 */
[----:B------:R-:W2:Y:S01]  /*0010*/  S2R R0, SR_TID.X ;  /* 0x0000000000007919 */ /* 0x000ea20000002100 */
[----:B------:R-:W-:Y:S01]  /*0020*/  ELECT P1, URZ, PT ;  /* 0x00000000003f782f */ /* 0x000fe20003820000 */
[----:B------:R-:W-:Y:S01]  /*0030*/  BSSY B0, `(.L_x_0) ;  /* 0x0000017000007945 */ /* 0x000fe20003800000 */
[----:B--2---:R-:W-:-:S05]  /*0040*/  SHF.R.U32.HI R2, RZ, 0x5, R0 ;  /* 0x00000005ff027819 */ /* 0x004fca0000011600 */
[----:B------:R-:W2:Y:S02]  /*0050*/  SHFL.IDX PT, R3, R2, RZ, 0x1f ;  /* 0x00001fff02037589 */ /* 0x000ea400000e0000 */
[----:B--2---:R-:W-:Y:S02]  /*0060*/  R2UR UR4, R3 ;  /* 0x00000000030472ca */ /* 0x004fe400000e0000 */
[----:B------:R-:W-:-:S06]  /*0070*/  SHF.R.U32.HI R3, RZ, 0x7, R0 ;  /* 0x00000007ff037819 */ /* 0x000fcc0000011600 */
[----:B------:R-:W2:Y:S05]  /*0080*/  SHFL.IDX PT, R3, R3, RZ, 0x1f ;  /* 0x00001fff03037589 */ /* 0x000eaa00000e0000 */
[----:B------:R-:W-:Y:S02]  /*0090*/  USHF.R.S32.HI UR5, URZ, 0x1f, UR4 ;  /* 0x0000001f3f057899 */ /* 0x000fe40008011404 */
[----:B------:R-:W-:Y:S02]  /*00a0*/  ISETP.NE.OR P0, PT, RZ, UR4, !P1 ;  /* 0x00000004ff007c0c */ /* 0x000fe4000cf05670 */
[----:B------:R-:W-:-:S04]  /*00b0*/  ULEA.HI UR5, UR5, UR4, URZ, 0x2 ;  /* 0x0000000405057291 */ /* 0x000fc8000f8f103f */
[----:B------:R-:W-:-:S04]  /*00c0*/  ULOP3.LUT UR5, UR5, 0xfffffffc, URZ, 0xc0, !UPT ;  /* 0xfffffffc05057892 */ /* 0x000fc8000f8ec03f */
[----:B------:R-:W-:-:S03]  /*00d0*/  UIADD3 UR10, UR4, -UR5, URZ ;  /* 0x80000005040a7290 */ /* 0x000fc6000fffe03f */
[----:B-1----:R-:W-:Y:S09]  /*00e0*/  @P0 BRA `(.L_x_1) ;  /* 0x00000000002c0947 */ /* 0x002ff20003800000 */
[----:B------:R-:W-:Y:S02]  /*00f0*/  ULDC.64 UR4, c[0x0][0x198] ;  /* 0x0000660000047ab9 */ /* 0x000fe40000000a00 */
[----:B------:R-:W-:Y:S02]  /*0100*/  UIADD3 UR6, UP0, UR4, 0xf0, URZ ;  /* 0x000000f004067890 */ /* 0x000fe4000ff1e03f */
[----:B------:R-:W-:Y:S02]  /*0110*/  UIADD3 UR8, UP1, UR4, 0x1f0, URZ ;  /* 0x000001f004087890 */ /* 0x000fe4000ff3e03f */
[----:B------:R-:W-:Y:S02]  /*0120*/  UIADD3 UR4, UP2, UR4, 0x2f0, URZ ;  /* 0x000002f004047890 */ /* 0x000fe4000ff5e03f */
[----:B------:R-:W-:Y:S02]  /*0130*/  UIADD3.X UR7, URZ, UR5, URZ, UP0, !UPT ;  /* 0x000000053f077290 */ /* 0x000fe400087fe43f */
[----:B------:R-:W-:-:S02]  /*0140*/  UIADD3.X UR9, URZ, UR5, URZ, UP1, !UPT ;  /* 0x000000053f097290 */ /* 0x000fc40008ffe43f */
[----:B------:R-:W-:-:S05]  /*0150*/  UIADD3.X UR5, URZ, UR5, URZ, UP2, !UPT ;  /* 0x000000053f057290 */ /* 0x000fca00097fe43f */
[----:B------:R1:W-:Y:S02]  /*0160*/  UTMACCTL.PF [UR6] ;  /* 0x00000000060079b9 */ /* 0x0003e40008040000 */
[----:B------:R1:W-:Y:S02]  /*0170*/  UTMACCTL.PF [UR8] ;  /* 0x00000000080079b9 */ /* 0x0003e40008040000 */
[----:B------:R1:W-:Y:S02]  /*0180*/  UTMACCTL.PF [UR4] ;  /* 0x00000000040079b9 */ /* 0x0003e40008040000 */
[----:B-1----:R-:W-:Y:S01]  /*0190*/  NOP ;  /* 0x0000000000007918 */ /* 0x002fe20000000000 */
.L_x_1:
[----:B------:R-:W-:Y:S05]  /*01a0*/  BSYNC B0 ;  /* 0x0000000000007941 */ /* 0x000fea0003800000 */
.L_x_0:
[----:B------:R-:W1:Y:S01]  /*01b0*/  SHFL.IDX PT, R4, R2, RZ, 0x1f ;  /* 0x00001fff02047589 */ /* 0x000e6200000e0000 */
[----:B--2---:R-:W-:Y:S01]  /*01c0*/  R2UR UR37, R3 ;  /* 0x00000000032572ca */ /* 0x004fe200000e0000 */
[----:B------:R-:W-:-:S12]  /*01d0*/  UISETP.NE.AND UP0, UPT, UR10, 0x1, UPT ;  /* 0x000000010a00788c */ /* 0x000fd8000bf05270 */
[----:B------:R-:W-:Y:S02]  /*01e0*/  UIADD3 UR7, UR37, -0x1, URZ ;  /* 0xffffffff25077890 */ /* 0x000fe4000fffe03f */
[----:B------:R-:W-:Y:S02]  /*01f0*/  UISETP.EQ.AND UP0, UPT, UR37, URZ, !UP0 ;  /* 0x0000003f2500728c */ /* 0x000fe4000c702270 */
[----:B------:R-:W-:Y:S02]  /*0200*/  UISETP.GE.U32.AND UP1, UPT, UR7, 0x4, UPT ;  /* 0x000000040700788c */ /* 0x000fe4000bf26070 */
[----:B------:R-:W-:Y:S01]  /*0210*/  USEL UR6, URZ, 0x1, !UP0 ;  /* 0x000000013f067887 */ /* 0x000fe2000c000000 */
[----:B-1----:R-:W-:-:S03]  /*0220*/  ISETP.NE.AND P0, PT, R4, RZ, PT ;  /* 0x000000ff0400720c */ /* 0x002fc60003f05270 */
[----:B------:R-:W-:-:S10]  /*0230*/  USEL UR6, UR6, 0x2, UP1 ;  /* 0x0000000206067887 */ /* 0x000fd40008800000 */
[----:B------:R-:W-:Y:S05]  /*0240*/  @P0 BRA `(.L_x_2) ;  /* 0x0000000000480947 */ /* 0x000fea0003800000 */
[----:B------:R-:W1:Y:S01]  /*0250*/  S2UR UR11, SR_CgaCtaId ;  /* 0x00000000000b79c3 */ /* 0x000e620000008800 */
[----:B------:R-:W-:Y:S01]  /*0260*/  UMOV UR4, 0x400 ;  /* 0x0000040000047882 */ /* 0x000fe20000000000 */
[----:B------:R-:W-:Y:S01]  /*0270*/  UMOV UR5, 0x1 ;  /* 0x0000000100057882 */ /* 0x000fe20000000000 */
[----:B------:R-:W-:Y:S01]  /*0280*/  UMOV UR8, 0x80 ;  /* 0x0000008000087882 */ /* 0x000fe20000000000 */
[----:B------:R-:W-:Y:S01]  /*0290*/  ELECT P0, URZ, PT ;  /* 0x00000000003f782f */ /* 0x000fe20003800000 */
[----:B------:R-:W-:-:S04]  /*02a0*/  UIADD3 UR8, -UR8, 0x100000, URZ ;  /* 0x0010000008087890 */ /* 0x000fc8000fffe13f */
[----:B------:R-:W-:Y:S02]  /*02b0*/  USHF.L.U32 UR9, UR8, 0xb, URZ ;  /* 0x0000000b08097899 */ /* 0x000fe4000800063f */
[----:B------:R-:W-:Y:S02]  /*02c0*/  USHF.L.U32 UR8, UR8, 0x1, URZ ;  /* 0x0000000108087899 */ /* 0x000fe4000800063f */
[----:B-1----:R-:W-:Y:S02]  /*02d0*/  ULEA UR11, UR11, UR4, 0x18 ;  /* 0x000000040b0b7291 */ /* 0x002fe4000f8ec03f */
[----:B------:R-:W-:-:S04]  /*02e0*/  UIADD3 UR4, -UR5, 0x100000, URZ ;  /* 0x0010000005047890 */ /* 0x000fc8000fffe13f */
[----:B------:R-:W-:Y:S02]  /*02f0*/  USHF.L.U32 UR5, UR4, 0xb, URZ ;  /* 0x0000000b04057899 */ /* 0x000fe4000800063f */
[----:B------:R-:W-:Y:S01]  /*0300*/  USHF.L.U32 UR4, UR4, 0x1, URZ ;  /* 0x0000000104047899 */ /* 0x000fe2000800063f */
[----:B------:R-:W1:Y:S11]  /*0310*/  FENCE.VIEW.ASYNC.S ;  /* 0x00000000000073c6 */ /* 0x000e760000000000 */
[----:B-1----:R1:W2:Y:S01]  /*0320*/  SYNCS.EXCH.64 URZ, [UR11+0x18050], UR4 ;  /* 0x018050040b3f75b2 */ /* 0x0022a20008000100 */
[----:B------:R1:W3:Y:S01]  /*0330*/  SYNCS.EXCH.64 URZ, [UR11+0x18060], UR8 ;  /* 0x018060080b3f75b2 */ /* 0x0002e20008000100 */
[----:B------:R1:W4:Y:S01]  /*0340*/  SYNCS.EXCH.64 URZ, [UR11+0x18058], UR4 ;  /* 0x018058040b3f75b2 */ /* 0x0003220008000100 */
[----:B------:R1:W1:Y:S01]  /*0350*/  SYNCS.EXCH.64 URZ, [UR11+0x18068], UR8 ;  /* 0x018068080b3f75b2 */ /* 0x0002620008000100 */
[----:B------:R-:W-:Y:S01]  /*0360*/  NOP ;  /* 0x0000000000007918 */ /* 0x000fe20000000000 */
.L_x_2:
[----:B------:R-:W5:Y:S01]  /*0370*/  SHFL.IDX PT, R3, R2, RZ, 0x1f ;  /* 0x00001fff02037589 */ /* 0x000f6200000e0000 */
[----:B------:R-:W-:Y:S01]  /*0380*/  NOP ;  /* 0x0000000000007918 */ /* 0x000fe20000000000 */
[----:B-----5:R-:W-:-:S13]  /*0390*/  ISETP.NE.AND P0, PT, R3, RZ, PT ;  /* 0x000000ff0300720c */ /* 0x020fda0003f05270 */
[----:B------:R-:W-:Y:S05]  /*03a0*/  @P0 BRA `(.L_x_3) ;  /* 0x0000000000600947 */ /* 0x000fea0003800000 */
[----:B-1----:R-:W1:Y:S01]  /*03b0*/  S2UR UR5, SR_CgaCtaId ;  /* 0x00000000000579c3 */ /* 0x002e620000008800 */
[----:B------:R-:W-:Y:S01]  /*03c0*/  UMOV UR4, 0x400 ;  /* 0x0000040000047882 */ /* 0x000fe20000000000 */
[----:B------:R-:W-:Y:S01]  /*03d0*/  UMOV UR8, 0x1 ;  /* 0x0000000100087882 */ /* 0x000fe20000000000 */
[----:B------:R-:W-:Y:S01]  /*03e0*/  UMOV UR12, 0x100 ;  /* 0x00000100000c7882 */ /* 0x000fe20000000000 */
[----:B------:R-:W-:-:S04]  /*03f0*/  UIADD3 UR8, -UR8, 0x100000, URZ ;  /* 0x0010000008087890 */ /* 0x000fc8000fffe13f */
[----:B------:R-:W-:Y:S02]  /*0400*/  USHF.L.U32 UR9, UR8, 0xb, URZ ;  /* 0x0000000b08097899 */ /* 0x000fe4000800063f */
[----:B------:R-:W-:Y:S01]  /*0410*/  USHF.L.U32 UR8, UR8, 0x1, URZ ;  /* 0x0000000108087899 */ /* 0x000fe2000800063f */
[----:B------:R-:W-:Y:S01]  /*0420*/  ELECT P0, URZ, PT ;  /* 0x00000000003f782f */ /* 0x000fe20003800000 */
[----:B-1----:R-:W-:Y:S02]  /*0430*/  ULEA UR11, UR5, UR4, 0x18 ;  /* 0x00000004050b7291 */ /* 0x002fe4000f8ec03f */
[----:B------:R-:W-:-:S04]  /*0440*/  UIADD3 UR4, -UR12, 0x100000, URZ ;  /* 0x001000000c047890 */ /* 0x000fc8000fffe13f */
[----:B------:R-:W-:Y:S02]  /*0450*/  USHF.L.U32 UR5, UR4, 0xb, URZ ;  /* 0x0000000b04057899 */ /* 0x000fe4000800063f */
[----:B------:R-:W-:Y:S01]  /*0460*/  USHF.L.U32 UR4, UR4, 0x1, URZ ;  /* 0x0000000104047899 */ /* 0x000fe2000800063f */
[----:B------:R-:W1:Y:S03]  /*0470*/  FENCE.VIEW.ASYNC.S ;  /* 0x00000000000073c6 */ /* 0x000e660000000000 */
[----:B-1----:R1:W1:Y:S08]  /*0480*/  SYNCS.EXCH.64 URZ, [UR11+0x18000], UR8 ;  /* 0x018000080b3f75b2 */ /* 0x0022700008000100 */
[----:B------:R1:W1:Y:S01]  /*0490*/  SYNCS.EXCH.64 URZ, [UR11+0x18028], UR4 ;  /* 0x018028040b3f75b2 */ /* 0x0002620008000100 */
        /* <DEDUP_REMOVED lines=8> */
[----:B------:R-:W-:Y:S01]  /*0520*/  NOP ;  /* 0x0000000000007918 */ /* 0x000fe20000000000 */
.L_x_3:
        /* <DEDUP_REMOVED lines=21> */
[----:B------:R-:W-:Y:S01]  /*0680*/  NOP ;  /* 0x0000000000007918 */ /* 0x000fe20000000000 */
.L_x_4:
[----:B------:R-:W5:Y:S01]  /*0690*/  SHFL.IDX PT, R3, R2, RZ, 0x1f ;  /* 0x00001fff02037589 */ /* 0x000f6200000e0000 */
[----:B------:R-:W-:Y:S01]  /*06a0*/  ELECT P0, URZ, PT ;  /* 0x00000000003f782f */ /* 0x000fe20003800000 */
[----:B------:R-:W-:Y:S01]  /*06b0*/  NOP ;  /* 0x0000000000007918 */ /* 0x000fe20000000000 */
[----:B-1----:R-:W-:Y:S02]  /*06c0*/  UMOV UR4, 0x80 ;  /* 0x0000008000047882 */ /* 0x002fe40000000000 */
[C---:B-----5:R-:W-:Y:S02]  /*06d0*/  ISETP.NE.OR P0, PT, R3.reuse, RZ, !P0 ;  /* 0x000000ff0300720c */ /* 0x060fe40004705670 */
[----:B------:R-:W-:-:S11]  /*06e0*/  ISETP.NE.AND P2, PT, R3, RZ, PT ;  /* 0x000000ff0300720c */ /* 0x000fd60003f45270 */
[----:B------:R-:W-:Y:S01]  /*06f0*/  VOTEU.ALL UP0, P0 ;  /* 0x00000000003f7886 */ /* 0x000fe20000000000 */
[----:B------:R-:W-:Y:S01]  /*0700*/  VOTEU.ALL UP2, P0 ;  /* 0x00000000003f7886 */ /* 0x000fe20000040000 */
[----:B------:R-:W-:Y:S01]  /*0710*/  VOTEU.ALL UP3, P0 ;  /* 0x00000000003f7886 */ /* 0x000fe20000060000 */
[----:B------:R-:W-:Y:S02]  /*0720*/  VOTEU.ALL UP4, P0 ;  /* 0x00000000003f7886 */ /* 0x000fe40000080000 */
[----:B------:R-:W1:Y:S01]  /*0730*/  @!UP0 S2UR UR9, SR_CgaCtaId ;  /* 0x00000000000989c3 */ /* 0x000e620000008800 */
[----:B------:R-:W-:Y:S01]  /*0740*/  @!UP0 UMOV UR8, 0x400 ;  /* 0x0000040000088882 */ /* 0x000fe20000000000 */
[----:B------:R-:W-:-:S04]  /*0750*/  @!UP0 UIADD3 UR4, -UR4, 0x100000, URZ ;  /* 0x0010000004048890 */ /* 0x000fc8000fffe13f */
[----:B------:R-:W-:Y:S02]  /*0760*/  @!UP0 USHF.L.U32 UR5, UR4, 0xb, URZ ;  /* 0x0000000b04058899 */ /* 0x000fe4000800063f */
[----:B------:R-:W-:Y:S02]  /*0770*/  @!UP0 USHF.L.U32 UR4, UR4, 0x1, URZ ;  /* 0x0000000104048899 */ /* 0x000fe4000800063f */
[----:B-1----:R-:W-:Y:S01]  /*0780*/  @!UP0 ULEA UR8, UR9, UR8, 0x18 ;  /* 0x0000000809088291 */ /* 0x002fe2000f8ec03f */
[----:B------:R-:W-:Y:S01]  /*0790*/  VOTEU.ALL UP0, P0 ;  /* 0x00000000003f7886 */ /* 0x000fe20000000000 */
[----:B------:R-:W1:Y:S10]  /*07a0*/  FENCE.VIEW.ASYNC.S ;  /* 0x00000000000073c6 */ /* 0x000e740000000000 */
[----:B-1----:R1:W1:Y:S01]  /*07b0*/  @!UP0 SYNCS.EXCH.64 URZ, [UR8+0x18090], UR4 ;  /* 0x01809004083f85b2 */ /* 0x0022620008000100 */
[----:B------:R1:W1:Y:S01]  /*07c0*/  @!UP2 SYNCS.EXCH.64 URZ, [UR8+0x18098], UR4 ;  /* 0x01809804083fa5b2 */ /* 0x0002620008000100 */
[----:B------:R1:W1:Y:S01]  /*07d0*/  @!UP3 SYNCS.EXCH.64 URZ, [UR8+0x180a0], UR4 ;  /* 0x0180a004083fb5b2 */ /* 0x0002620008000100 */
[----:B------:R1:W1:Y:S01]  /*07e0*/  @!UP4 SYNCS.EXCH.64 URZ, [UR8+0x180a8], UR4 ;  /* 0x0180a804083fc5b2 */ /* 0x0002620008000100 */
[----:B------:R-:W-:Y:S01]  /*07f0*/  NOP ;  /* 0x0000000000007918 */ /* 0x000fe20000000000 */
[----:B------:R-:W-:Y:S05]  /*0800*/  @P2 BRA `(.L_x_5) ;  /* 0x0000000000482947 */ /* 0x000fea0003800000 */
[----:B-1----:R-:W1:Y:S01]  /*0810*/  S2UR UR5, SR_CgaCtaId ;  /* 0x00000000000579c3 */ /* 0x002e620000008800 */
[----:B------:R-:W-:Y:S01]  /*0820*/  UMOV UR4, 0x400 ;  /* 0x0000040000047882 */ /* 0x000fe20000000000 */
[----:B------:R-:W-:Y:S01]  /*0830*/  UMOV UR8, 0x20 ;  /* 0x0000002000087882 */ /* 0x000fe20000000000 */
[----:B------:R-:W-:Y:S01]  /*0840*/  UMOV UR9, 0x80 ;  /* 0x0000008000097882 */ /* 0x000fe20000000000 */
[----:B------:R-:W-:Y:S01]  /*0850*/  ELECT P0, URZ, PT ;  /* 0x00000000003f782f */ /* 0x000fe20003800000 */
[----:B-1----:R-:W-:Y:S02]  /*0860*/  ULEA UR11, UR5, UR4, 0x18 ;  /* 0x00000004050b7291 */ /* 0x002fe4000f8ec03f */
[----:B------:R-:W-:-:S04]  /*0870*/  UIADD3 UR4, -UR8, 0x100000, URZ ;  /* 0x0010000008047890 */ /* 0x000fc8000fffe13f */
[----:B------:R-:W-:Y:S02]  /*0880*/  USHF.L.U32 UR5, UR4, 0xb, URZ ;  /* 0x0000000b04057899 */ /* 0x000fe4000800063f */
[----:B------:R-:W-:Y:S02]  /*0890*/  USHF.L.U32 UR4, UR4, 0x1, URZ ;  /* 0x0000000104047899 */ /* 0x000fe4000800063f */
        /* <DEDUP_REMOVED lines=9> */
.L_x_5:
[----:B------:R-:W-:Y:S01]  /*0930*/  ISETP.NE.AND P0, PT, RZ, UR37, PT ;  /* 0x00000025ff007c0c */ /* 0x000fe2000bf05270 */
[----:B------:R-:W-:Y:S01]  /*0940*/  IMAD.U32 R2, RZ, RZ, UR10 ;  /* 0x0000000aff027e24 */ /* 0x000fe2000f8e00ff */
[----:B------:R-:W-:Y:S01]  /*0950*/  NOP ;  /* 0x0000000000007918 */ /* 0x000fe20000000000 */
[----:B-1234-:R-:W-:Y:S03]  /*0960*/  BAR.SYNC.DEFER_BLOCKING 0x0 ;  /* 0x0000000000007b1d */ /* 0x01efe60000010000 */
[----:B------:R-:W-:-:S07]  /*0970*/  ISETP.EQ.AND P2, PT, R2, 0x1, P1 ;  /* 0x000000010200780c */ /* 0x000fce0000f42270 */
[----:B------:R-:W-:Y:S06]  /*0980*/  @!P0 BRA `(.L_x_6) ;  /* 0x000000d000388947 */ /* 0x000fec0003800000 */
[----:B------:R-:W-:-:S06]  /*0990*/  UISETP.GT.U32.AND UP0, UPT, UR7, 0x3, UPT ;  /* 0x000000030700788c */ /* 0x000fcc000bf04070 */
[----:B------:R-:W-:-:S13]  /*09a0*/  PLOP3.LUT P0, PT, PT, PT, UP0, 0x80, 0x0 ;  /* 0x000000000000781c */ /* 0x000fda0003f0f008 */
[----:B------:R-:W-:Y:S05]  /*09b0*/  @P0 EXIT ;  /* 0x000000000000094d */ /* 0x000fea0003800000 */
.L_x_7:
[----:B------:R-:W-:-:S08]  /*09c0*/  NOP ;  /* 0x0000000000007918 */ /* 0x000fd00000000000 */
[----:B------:R-:W1:Y:S02]  /*09d0*/  USETMAXREG.TRY_ALLOC.CTAPOOL UP0, 0xf0 ;  /* 0x000000f0000079c8 */ /* 0x000e640008000600 */
[----:B-1----:R-:W-:-:S13]  /*09e0*/  PLOP3.LUT P0, PT, PT, PT, UP0, 0x80, 0x0 ;  /* 0x000000000000781c */ /* 0x002fda0003f0f008 */
[----:B------:R-:W-:Y:S05]  /*09f0*/  @!P0 BRA `(.L_x_7) ;  /* 0xfffffffc00f08947 */ /* 0x000fea000383ffff */
[----:B------:R-:W-:Y:S01]  /*0a00*/  UISETP.NE.AND UP0, UPT, UR37, 0x1, UPT ;  /* 0x000000012500788c */ /* 0x000fe2000bf05270 */
[----:B------:R-:W1:Y:S01]  /*0a10*/  S2UR UR42, SR_CTAID.X ;  /* 0x00000000002a79c3 */ /* 0x000e620000002500 */
[----:B------:R-:W-:Y:S01]  /*0a20*/  UMOV UR4, URZ ;  /* 0x0000003f00047c82 */ /* 0x000fe20008000000 */
[----:B------:R-:W-:-:S03]  /*0a30*/  UMOV UR5, URZ ;  /* 0x0000003f00057c82 */ /* 0x000fc60008000000 */
[----:B------:R-:W-:-:S13]  /*0a40*/  PLOP3.LUT P0, PT, PT, PT, UP0, 0x80, 0x0 ;  /* 0x000000000000781c */ /* 0x000fda0003f0f008 */
[----:B------:R-:W-:Y:S05]  /*0a50*/  @!P0 BRA `(.L_x_8) ;  /* 0x00000000003c8947 */ /* 0x000fea0003800000 */
[----:B------:R-:W-:Y:S01]  /*0a60*/  UISETP.NE.AND UP0, UPT, UR37, 0x2, UPT ;  /* 0x000000022500788c */ /* 0x000fe2000bf05270 */
[----:B------:R-:W-:-:S05]  /*0a70*/  UMOV UR5, 0x1 ;  /* 0x0000000100057882 */ /* 0x000fca0000000000 */
[----:B------:R-:W-:-:S13]  /*0a80*/  PLOP3.LUT P1, PT, PT, PT, UP0, 0x80, 0x0 ;  /* 0x000000000000781c */ /* 0x000fda0003f2f008 */
[----:B------:R-:W-:Y:S05]  /*0a90*/  @!P1 BRA `(.L_x_8) ;  /* 0x00000000002c9947 */ /* 0x000fea0003800000 */
[----:B------:R-:W-:-:S06]  /*0aa0*/  UISETP.NE.AND UP0, UPT, UR37, 0x3, UPT ;  /* 0x000000032500788c */ /* 0x000fcc000bf05270 */
[----:B------:R-:W-:-:S13]  /*0ab0*/  PLOP3.LUT P1, PT, PT, PT, UP0, 0x80, 0x0 ;  /* 0x000000000000781c */ /* 0x000fda0003f2f008 */
[----:B------:R-:W-:Y:S05]  /*0ac0*/  @!P1 BRA `(.L_x_9) ;  /* 0x0000000000189947 */ /* 0x000fea0003800000 */
[----:B------:R-:W-:-:S11]  /*0ad0*/  UISETP.NE.AND UP0, UPT, UR37, 0x4, UPT ;  /* 0x000000042500788c */ /* 0x000fd6000bf05270 */
[----:B------:R-:W-:Y:S01]  /*0ae0*/  @!UP0 UMOV UR4, 0x1 ;  /* 0x0000000100048882 */ /* 0x000fe20000000000 */
[----:B------:R-:W-:Y:S01]  /*0af0*/  @!UP0 UMOV UR5, 0x1 ;  /* 0x0000000100058882 */ /* 0x000fe20000000000 */
[----:B------:R-:W-:Y:S01]  /*0b00*/  @UP0 UMOV UR4, URZ ;  /* 0x0000003f00040c82 */ /* 0x000fe20008000000 */
[----:B------:R-:W-:Y:S01]  /*0b10*/  @UP0 UMOV UR5, URZ ;  /* 0x0000003f00050c82 */ /* 0x000fe20008000000 */
[----:B------:R-:W-:Y:S05]  /*0b20*/  BRA `(.L_x_8) ;  /* 0x0000000000087947 */ /* 0x000fea0003800000 */
.L_x_9:
[----:B------:R-:W-:Y:S01]  /*0b30*/  UMOV UR4, 0x1 ;  /* 0x0000000100047882 */ /* 0x000fe20000000000 */
[----:B------:R-:W-:-:S05]  /*0b40*/  UMOV UR5, URZ ;  /* 0x0000003f00057c82 */ /* 0x000fca0008000000 */
.L_x_8:
[----:B------:R-:W-:Y:S05]  /*0b50*/  @!P0 BRA `(.L_x_10) ;  /* 0x00000000003c8947 */ /* 0x000fea0003800000 */
[----:B------:R-:W-:-:S06]  /*0b60*/  UISETP.NE.AND UP0, UPT, UR37, 0x2, UPT ;  /* 0x000000022500788c */ /* 0x000fcc000bf05270 */
[----:B------:R-:W-:-:S13]  /*0b70*/  PLOP3.LUT P0, PT, PT, PT, UP0, 0x80, 0x0 ;  /* 0x000000000000781c */ /* 0x000fda0003f0f008 */
[----:B------:R-:W-:Y:S05]  /*0b80*/  @!P0 BRA `(.L_x_11) ;  /* 0x0000000000288947 */ /* 0x000fea0003800000 */
[----:B------:R-:W-:-:S06]  /*0b90*/  UISETP.NE.AND UP0, UPT, UR37, 0x3, UPT ;  /* 0x000000032500788c */ /* 0x000fcc000bf05270 */
[----:B------:R-:W-:-:S13]  /*0ba0*/  PLOP3.LUT P0, PT, PT, PT, UP0, 0x80, 0x0 ;  /* 0x000000000000781c */ /* 0x000fda0003f0f008 */
[----:B------:R-:W-:Y:S05]  /*0bb0*/  @!P0 BRA `(.L_x_12) ;  /* 0x0000000000148947 */ /* 0x000fea0003800000 */
[----:B------:R-:W-:-:S06]  /*0bc0*/  UISETP.NE.AND UP0, UPT, UR37, 0x4, UPT ;  /* 0x000000042500788c */ /* 0x000fcc000bf05270 */
[----:B------:R-:W-:-:S13]  /*0bd0*/  PLOP3.LUT P0, PT, PT, PT, UP0, 0x80, 0x0 ;  /* 0x000000000000781c */ /* 0x000fda0003f0f008 */
[----:B------:R-:W-:Y:S05]  /*0be0*/  @P0 BRA `(.L_x_13) ;  /* 0x00000000001c0947 */ /* 0x000fea0003800000 */
[----:B-1----:R-:W-:Y:S01]  /*0bf0*/  ULEA UR42, UR42, 0x3, 0x1 ;  /* 0x000000032a2a7891 */ /* 0x002fe2000f8e083f */
[----:B------:R-:W-:Y:S11]  /*0c00*/  BRA `(.L_x_13) ;  /* 0x0000000000147947 */ /* 0x000ff60003800000 */
.L_x_12:
[----:B-1----:R-:W-:Y:S01]  /*0c10*/  ULEA UR42, UR42, 0x2, 0x1 ;  /* 0x000000022a2a7891 */ /* 0x002fe2000f8e083f */
[----:B------:R-:W-:Y:S11]  /*0c20*/  BRA `(.L_x_13) ;  /* 0x00000000000c7947 */ /* 0x000ff60003800000 */
.L_x_11:
[----:B-1----:R-:W-:Y:S01]  /*0c30*/  ULEA UR42, UR42, 0x1, 0x1 ;  /* 0x000000012a2a7891 */ /* 0x002fe2000f8e083f */
[----:B------:R-:W-:Y:S11]  /*0c40*/  BRA `(.L_x_13) ;  /* 0x0000000000047947 */ /* 0x000ff60003800000 */
.L_x_10:
[----:B-1----:R-:W-:-:S12]  /*0c50*/  USHF.L.U32 UR42, UR42, 0x1, URZ ;  /* 0x000000012a2a7899 */ /* 0x002fd8000800063f */
.L_x_13:
[----:B------:R-:W-:-:S04]  /*0c60*/  ULOP3.LUT UR8, UR6, 0x1, URZ, 0xfc, !UPT ;  /* 0x0000000106087892 */ /* 0x000fc8000f8efc3f */
[----:B------:R-:W-:-:S06]  /*0c70*/  UISETP.NE.AND UP0, UPT, UR8, 0x3, UPT ;  /* 0x000000030800788c */ /* 0x000fcc000bf05270 */
[----:B------:R-:W-:-:S13]  /*0c80*/  PLOP3.LUT P0, PT, PT, PT, UP0, 0x80, 0x0 ;  /* 0x000000000000781c */ /* 0x000fda0003f0f008 */
[----:B------:R-:W-:Y:S05]  /*0c90*/  @!P0 BRA `(.L_x_14) ;  /* 0x0000000000048947 */ /* 0x000fea0003800000 */
[----:B-1----:R-:W-:Y:S01]  /*0ca0*/  BPT.TRAP 0x1 ;  /* 0x000000040000795c */ /* 0x002fe20000300000 */
.L_x_14:
[----:B------:R-:W2:Y:S01]  /*0cb0*/  S2UR UR8, SR_CgaCtaId ;  /* 0x00000000000879c3 */ /* 0x000ea20000008800 */
[----:B------:R-:W-:Y:S01]  /*0cc0*/  UMOV UR36, 0x400 ;  /* 0x0000040000247882 */ /* 0x000fe20000000000 */
[----:B------:R-:W-:Y:S01]  /*0cd0*/  IMAD.U32 R4, RZ, RZ, UR4 ;  /* 0x00000004ff047e24 */ /* 0x000fe2000f8e00ff */
[----:B------:R-:W-:-:S04]  /*0ce0*/  SHF.R.S32.HI R3, RZ, 0x1f, R0 ;  /* 0x0000001fff037819 */ /* 0x000fc80000011400 */
[----:B------:R-:W-:Y:S02]  /*0cf0*/  SHF.L.U32 R4, R4, 0x1f, RZ ;  /* 0x0000001f04047819 */ /* 0x000fe400000006ff */
[----:B------:R-:W-:-:S04]  /*0d00*/  LEA.HI R3, R3, R0, RZ, 0x7 ;  /* 0x0000000003037211 */ /* 0x000fc800078f38ff */
[----:B------:R-:W-:-:S05]  /*0d10*/  LOP3.LUT R3, R3, 0xffffff80, RZ, 0xc0, !PT ;  /* 0xffffff8003037812 */ /* 0x000fca00078ec0ff */
[----:B------:R-:W-:-:S05]  /*0d20*/  IMAD.IADD R3, R0, 0x1, -R3 ;  /* 0x0000000100037824 */ /* 0x000fca00078e0a03 */
[----:B------:R-:W-:Y:S01]  /*0d30*/  SHF.R.S32.HI R2, RZ, 0x1f, R3 ;  /* 0x0000001fff027819 */ /* 0x000fe20000011403 */
[----:B--2---:R-:W-:-:S03]  /*0d40*/  ULEA UR36, UR8, UR36, 0x18 ;  /* 0x0000002408247291 */ /* 0x004fc6000f8ec03f */
[----:B------:R-:W-:Y:S01]  /*0d50*/  LEA.HI R2, R2, R3, RZ, 0x2 ;  /* 0x0000000302027211 */ /* 0x000fe200078f10ff */
[----:B------:R-:W-:-:S03]  /*0d60*/  ULEA UR8, UR5, UR36, 0x3 ;  /* 0x0000002405087291 */ /* 0x000fc6000f8e183f */
[----:B------:R-:W-:-:S05]  /*0d70*/  LOP3.LUT R2, R2, 0x7ffffffc, RZ, 0xc0, !PT ;  /* 0x7ffffffc02027812 */ /* 0x000fca00078ec0ff */
[----:B------:R-:W-:Y:S01]  /*0d80*/  IMAD.IADD R2, R3, 0x1, -R2 ;  /* 0x0000000103027824 */ /* 0x000fe200078e0a02 */
[----:B------:R-:W2:Y:S02]  /*0d90*/  SYNCS.PHASECHK.TRANS64.TRYWAIT P1, [UR8+0x18050], R4 ;  /* 0x01805004ff0075a7 */ /* 0x000ea40008020148 */
[----:B--2---:R-:W-:Y:S05]  /*0da0*/  @!P1 BRA `(.L_x_15) ;  /* 0x000000dc003c9947 */ /* 0x004fea0003800000 */
.L_x_102:
[----:B------:R-:W-:Y:S01]  /*0db0*/  IMAD.SHL.U32 R5, R2, 0x2, RZ ;  /* 0x0000000202057824 */ /* 0x000fe200078e00ff */
[----:B------:R-:W-:Y:S06]  /*0dc0*/  @!P0 BRA `(.L_x_16) ;  /* 0x0000000000048947 */ /* 0x000fec0003800000 */
[----:B-1----:R-:W-:Y:S01]  /*0dd0*/  BPT.TRAP 0x1 ;  /* 0x000000040000795c */ /* 0x002fe20000300000 */
.L_x_16:
[----:B------:R-:W-:Y:S01]  /*0de0*/  SHF.L.U32 R11, RZ, 0x1f, RZ ;  /* 0x0000001fff0b7819 */ /* 0x000fe200000006ff */
[----:B------:R-:W-:Y:S01]  /*0df0*/  UIADD3 UR21, UR36, 0x18090, URZ ;  /* 0x0001809024157890 */ /* 0x000fe2000fffe03f */
[----:B------:R-:W-:Y:S02]  /*0e00*/  ISETP.NE.AND P2, PT, RZ, UR7, PT ;  /* 0x00000007ff007c0c */ /* 0x000fe4000bf45270 */
[----:B------:R-:W3:Y:S02]  /*0e10*/  SYNCS.PHASECHK.TRANS64.TRYWAIT P1, [UR36+0x18000], R11 ;  /* 0x0180000bff0075a7 */ /* 0x000ee40008020164 */
[----:B---3--:R-:W-:Y:S09]  /*0e20*/  @!P1 BRA `(.L_x_17) ;  /* 0x000000dc00349947 */ /* 0x008ff20003800000 */
.L_x_103:
[----:B------:R-:W-:Y:S01]  /*0e30*/  ULEA UR22, UR37, UR21, 0x3 ;  /* 0x0000001525167291 */ /* 0x000fe2000f8e183f */
[----:B---3--:R-:W-:-:S04]  /*0e40*/  SEL R2, RZ, 0x1, P2 ;  /* 0x00000001ff027807 */ /* 0x008fc80001000000 */
[----:B------:R-:W-:-:S04]  /*0e50*/  SHF.L.U32 R2, R2, 0x1f, RZ ;  /* 0x0000001f02027819 */ /* 0x000fc800000006ff */
[----:B------:R-:W3:Y:S02]  /*0e60*/  SYNCS.PHASECHK.TRANS64.TRYWAIT P1, [UR22+-0x8], R2 ;  /* 0xfffff802ff0075a7 */ /* 0x000ee40008020156 */
[----:B---3--:R-:W-:Y:S05]  /*0e70*/  @!P1 BRA `(.L_x_18) ;  /* 0x000000dc00389947 */ /* 0x008fea0003800000 */
.L_x_104:
[----:B------:R-:W-:Y:S01]  /*0e80*/  USHF.R.U32.HI UR4, URZ, 0x4, UR36 ;  /* 0x000000043f047899 */ /* 0x000fe20008011624 */
[----:B------:R-:W-:Y:S01]  /*0e90*/  WARPGROUP.ARRIVE ;  /* 0x00000000000079c5 */ /* 0x000fe20000000000 */
[----:B------:R-:W-:Y:S01]  /*0ea0*/  UIADD3 UR8, UR36, 0x4000, URZ ;  /* 0x0000400024087890 */ /* 0x000fe2000fffe03f */
[----:B------:R-:W3:Y:S01]  /*0eb0*/  LDC R10, c[0x0][0x28c] ;  /* 0x0000a300ff0a7b82 */ /* 0x000ee20000000800 */
[----:B------:R-:W-:Y:S01]  /*0ec0*/  ULOP3.LUT UR4, UR4, 0x3fff, URZ, 0xc0, !UPT ;  /* 0x00003fff04047892 */ /* 0x000fe2000f8ec03f */
[C---:B--2---:R-:W-:Y:S01]  /*0ed0*/  VIADD R3, R5.reuse, 0x1 ;  /* 0x0000000105037836 */ /* 0x044fe20000000000 */
[----:B------:R-:W-:Y:S01]  /*0ee0*/  USHF.R.U32.HI UR8, URZ, 0x4, UR8 ;  /* 0x000000043f087899 */ /* 0x000fe20008011608 */
[C---:B------:R-:W-:Y:S01]  /*0ef0*/  VIADD R7, R5.reuse, 0x8 ;  /* 0x0000000805077836 */ /* 0x040fe20000000000 */
[----:B------:R-:W-:Y:S01]  /*0f00*/  ULOP3.LUT UR4, UR4, 0x10000, URZ, 0xfc, !UPT ;  /* 0x0001000004047892 */ /* 0x000fe2000f8efc3f */
[----:B------:R-:W-:Y:S01]  /*0f10*/  VIADD R9, R5, 0x9 ;  /* 0x0000000905097836 */ /* 0x000fe20000000000 */
[----:B------:R-:W-:Y:S01]  /*0f20*/  ULOP3.LUT UR8, UR8, 0x3fff, URZ, 0xc0, !UPT ;  /* 0x00003fff08087892 */ /* 0x000fe2000f8ec03f */
[----:B------:R-:W-:Y:S01]  /*0f30*/  P2R R12, PR, RZ, 0x1 ;  /* 0x00000001ff0c7803 */ /* 0x000fe20000000000 */
[----:B------:R-:W-:Y:S01]  /*0f40*/  ULEA UR4, UR5, UR4, 0x9 ;  /* 0x0000000405047291 */ /* 0x000fe2000f8e483f */
[----:B------:R-:W-:Y:S01]  /*0f50*/  IMAD.MOV.U32 R151, RZ, RZ, RZ ;  /* 0x000000ffff977224 */ /* 0x000fe200078e00ff */
[----:B------:R-:W-:Y:S01]  /*0f60*/  ULOP3.LUT UR20, UR8, 0x10000, URZ, 0xfc, !UPT ;  /* 0x0001000008147892 */ /* 0x000fe2000f8efc3f */
[----:B------:R-:W-:Y:S01]  /*0f70*/  UMOV UR5, 0x40000040 ;  /* 0x4000004000057882 */ /* 0x000fe20000000000 */
[----:B------:R-:W-:Y:S01]  /*0f80*/  UMOV UR11, 0x40000040 ;  /* 0x40000040000b7882 */ /* 0x000fe20000000000 */
[----:B------:R-:W-:-:S02]  /*0f90*/  UMOV UR9, UR5 ;  /* 0x0000000500097c82 */ /* 0x000fc40008000000 */
[----:B------:R-:W-:Y:S01]  /*0fa0*/  UMOV UR8, UR4 ;  /* 0x0000000400087c82 */ /* 0x000fe20008000000 */
[----:B------:R-:W-:Y:S01]  /*0fb0*/  UIADD3 UR12, UR4, 0x4, URZ ;  /* 0x00000004040c7890 */ /* 0x000fe2000fffe03f */
[----:B------:R-:W-:Y:S01]  /*0fc0*/  UMOV UR10, UR20 ;  /* 0x00000014000a7c82 */ /* 0x000fe20008000000 */
[----:B------:R-:W-:Y:S01]  /*0fd0*/  UIADD3 UR14, UR20, 0x4, URZ ;  /* 0x00000004140e7890 */ /* 0x000fe2000fffe03f */
[----:B------:R-:W-:Y:S01]  /*0fe0*/  QGMMA.64x128x32.F32.E4M3.E4M3 R24, gdesc[UR8], RZ, !UPT, gsb0 ;  /* 0x01e00000081879f3 */ /* 0x000fe2000c0008ff */
[----:B------:R-:W-:Y:S02]  /*0ff0*/  UIADD3 UR8, UR4, 0x2, URZ ;  /* 0x0000000204087890 */ /* 0x000fe4000fffe03f */
[----:B------:R-:W-:Y:S01]  /*1000*/  UIADD3 UR10, UR20, 0x2, URZ ;  /* 0x00000002140a7890 */ /* 0x000fe2000fffe03f */
[-C--:B---3--:R-:W-:Y:S01]  /*1010*/  ISETP.GE.AND P4, PT, R3, R10.reuse, PT ;  /* 0x0000000a0300720c */ /* 0x088fe20003f86270 */
[----:B------:R-:W-:Y:S01]  /*1020*/  UMOV UR9, 0x40000040 ;  /* 0x4000004000097882 */ /* 0x000fe20000000000 */
[----:B------:R-:W-:Y:S01]  /*1030*/  UMOV UR11, 0x40000040 ;  /* 0x40000040000b7882 */ /* 0x000fe20000000000 */
[----:B------:R-:W-:Y:S01]  /*1040*/  UMOV UR13, 0x40000040 ;  /* 0x40000040000d7882 */ /* 0x000fe20000000000 */
[----:B------:R-:W-:Y:S01]  /*1050*/  UMOV UR15, 0x40000040 ;  /* 0x40000040000f7882 */ /* 0x000fe20000000000 */
[----:B------:R-:W-:Y:S01]  /*1060*/  UIADD3 UR16, UR4, 0x6, URZ ;  /* 0x0000000604107890 */ /* 0x000fe2000fffe03f */
[C---:B------:R-:W-:Y:S01]  /*1070*/  VIADD R3, R5.reuse, 0x10 ;  /* 0x0000001005037836 */ /* 0x040fe20000000000 */
[----:B------:R-:W-:Y:S01]  /*1080*/  UIADD3 UR18, UR20, 0x6, URZ ;  /* 0x0000000614127890 */ /* 0x000fe2000fffe03f */
[-C--:B------:R-:W-:Y:S01]  /*1090*/  ISETP.GE.AND P3, PT, R5, R10.reuse, PT ;  /* 0x0000000a0500720c */ /* 0x080fe20003f66270 */
[----:B------:R-:W-:Y:S01]  /*10a0*/  UMOV UR17, 0x40000040 ;  /* 0x4000004000117882 */ /* 0x000fe20000000000 */
[----:B------:R-:W-:Y:S01]  /*10b0*/  UMOV UR19, 0x40000040 ;  /* 0x4000004000137882 */ /* 0x000fe20000000000 */
[-C--:B------:R-:W-:Y:S01]  /*10c0*/  ISETP.GE.AND P1, PT, R3, R10.reuse, PT ;  /* 0x0000000a0300720c */ /* 0x080fe20003f26270 */
[----:B------:R-:W-:Y:S01]  /*10d0*/  VIADD R3, R5, 0x18 ;  /* 0x0000001805037836 */ /* 0x000fe20000000000 */
[-C--:B------:R-:W-:Y:S01]  /*10e0*/  ISETP.GE.AND P5, PT, R7, R10.reuse, PT ;  /* 0x0000000a0700720c */ /* 0x080fe20003fa6270 */
[----:B------:R-:W-:Y:S01]  /*10f0*/  VIADD R7, R5, 0x11 ;  /* 0x0000001105077836 */ /* 0x000fe20000000000 */
[----:B------:R-:W-:Y:S01]  /*1100*/  ISETP.GE.AND P2, PT, R9, R10, PT ;  /* 0x0000000a0900720c */ /* 0x000fe20003f46270 */
[----:B------:R-:W-:Y:S01]  /*1110*/  VIADD R9, R5, 0x79 ;  /* 0x0000007905097836 */ /* 0x000fe20000000000 */
[----:B------:R-:W-:-:S02]  /*1120*/  USHF.L.U32 UR7, UR7, 0x3, URZ ;  /* 0x0000000307077899 */ /* 0x000fc4000800063f */
[----:B------:R-:W-:Y:S01]  /*1130*/  ISETP.GE.AND P6, PT, R7, R10, PT ;  /* 0x0000000a0700720c */ /* 0x000fe20003fc6270 */
[----:B------:R-:W-:Y:S01]  /*1140*/  VIADD R7, R5, 0x20 ;  /* 0x0000002005077836 */ /* 0x000fe20000000000 */
[----:B------:R-:W-:Y:S01]  /*1150*/  ULOP3.LUT UR7, UR7, 0x8, URZ, 0xc, !UPT ;  /* 0x0000000807077892 */ /* 0x000fe2000f8e0c3f */
[----:B------:R-:W-:Y:S02]  /*1160*/  WARPGROUP.DEPBAR.LE gsb0, 0x0 ;  /* 0x00008000000079c5 */ /* 0x000fe40000010000 */
[----:B------:R-:W-:-:S06]  /*1170*/  WARPGROUP.ARRIVE ;  /* 0x00000000000079c5 */ /* 0x000fcc0000000000 */
[----:B------:R-:W-:Y:S01]  /*1180*/  QGMMA.64x128x32.F32.E4M3.E4M3 R24, gdesc[UR8], R24, gsb0 ;  /* 0x01e00000081879f3 */ /* 0x000fe20008000818 */
[----:B------:R-:W-:Y:S02]  /*1190*/  ULDC UR10, c[0x0][0x604] ;  /* 0x00018100000a7ab9 */ /* 0x000fe40000000800 */
[----:B------:R-:W-:Y:S02]  /*11a0*/  WARPGROUP.DEPBAR.LE gsb0, 0x0 ;  /* 0x00008000000079c5 */ /* 0x000fe40000010000 */
[----:B------:R-:W-:-:S07]  /*11b0*/  WARPGROUP.ARRIVE ;  /* 0x00000000000079c5 */ /* 0x000fce0000000000 */
[----:B------:R-:W-:Y:S03]  /*11c0*/  QGMMA.64x128x32.F32.E4M3.E4M3 R24, gdesc[UR12], R24, gsb0 ;  /* 0x01e000000c1879f3 */ /* 0x000fe60008000818 */
[----:B------:R-:W-:Y:S02]  /*11d0*/  WARPGROUP.DEPBAR.LE gsb0, 0x0 ;  /* 0x00008000000079c5 */ /* 0x000fe40000010000 */
[----:B------:R-:W-:-:S07]  /*11e0*/  WARPGROUP.ARRIVE ;  /* 0x00000000000079c5 */ /* 0x000fce0000000000 */
[----:B------:R-:W-:Y:S03]  /*11f0*/  QGMMA.64x128x32.F32.E4M3.E4M3 R24, gdesc[UR16], R24, gsb0 ;  /* 0x01e00000101879f3 */ /* 0x000fe60008000818 */
[----:B------:R-:W-:Y:S02]  /*1200*/  WARPGROUP.DEPBAR.LE gsb0, 0x0 ;  /* 0x00008000000079c5 */ /* 0x000fe40000010000 */
[----:B------:R-:W-:Y:S02]  /*1210*/  FSEL R24, R24, -INF , !P3 ;  /* 0xff80000018187808 */ /* 0x000fe40005800000 */
[----:B------:R-:W-:Y:S02]  /*1220*/  FSEL R26, R26, -INF , !P3 ;  /* 0xff8000001a1a7808 */ /* 0x000fe40005800000 */
[----:B------:R-:W-:Y:S01]  /*1230*/  ISETP.GE.AND P3, PT, R3, R10, PT ;  /* 0x0000000a0300720c */ /* 0x000fe20003f66270 */
[----:B------:R-:W-:Y:S01]  /*1240*/  VIADD R3, R5, 0x19 ;  /* 0x0000001905037836 */ /* 0x000fe20000000000 */
[----:B------:R-:W-:-:S02]  /*1250*/  FSEL R25, R25, -INF , !P4 ;  /* 0xff80000019197808 */ /* 0x000fc40006000000 */
[----:B------:R-:W-:Y:S02]  /*1260*/  FSEL R27, R27, -INF , !P4 ;  /* 0xff8000001b1b7808 */ /* 0x000fe40006000000 */
[-C--:B------:R-:W-:Y:S01]  /*1270*/  ISETP.GE.AND P4, PT, R3, R10.reuse, PT ;  /* 0x0000000a0300720c */ /* 0x080fe20003f86270 */
[----:B------:R-:W-:Y:S01]  /*1280*/  VIADD R3, R5, 0x21 ;  /* 0x0000002105037836 */ /* 0x000fe20000000000 */
        /* <DEDUP_REMOVED lines=14> */
[-C--:B------:R-:W-:Y:S02]  /*1370*/  ISETP.GE.AND P1, PT, R7, R10.reuse, PT ;  /* 0x0000000a0700720c */ /* 0x080fe40003f26270 */
[----:B------:R-:W-:Y:S02]  /*1380*/  FSEL R36, R36, -INF , !P3 ;  /* 0xff80000024247808 */ /* 0x000fe40005800000 */
[----:B------:R-:W-:Y:S02]  /*1390*/  FSEL R38, R38, -INF , !P3 ;  /* 0xff80000026267808 */ /* 0x000fe40005800000 */
[----:B------:R-:W-:Y:S02]  /*13a0*/  FMNMX R7, R24, R25, !PT ;  /* 0x0000001918077209 */ /* 0x000fe40007800000 */
[----:B------:R-:W-:Y:S01]  /*13b0*/  ISETP.GE.AND P3, PT, R3, R10, PT ;  /* 0x0000000a0300720c */ /* 0x000fe20003f66270 */
[----:B------:R-:W-:Y:S01]  /*13c0*/  VIADD R3, R5, 0x31 ;  /* 0x0000003105037836 */ /* 0x000fe20000000000 */
[----:B------:R-:W-:-:S02]  /*13d0*/  FMNMX R2, R28, R7, !PT ;  /* 0x000000071c027209 */ /* 0x000fc40007800000 */
[----:B------:R-:W-:Y:S02]  /*13e0*/  FSEL R37, R37, -INF , !P4 ;  /* 0xff80000025257808 */ /* 0x000fe40006000000 */
[----:B------:R-:W-:Y:S02]  /*13f0*/  FSEL R39, R39, -INF , !P4 ;  /* 0xff80000027277808 */ /* 0x000fe40006000000 */
[----:B------:R-:W-:Y:S01]  /*1400*/  ISETP.GE.AND P4, PT, R3, R10, PT ;  /* 0x0000000a0300720c */ /* 0x000fe20003f86270 */
[----:B------:R-:W-:Y:S01]  /*1410*/  VIADD R3, R5, 0x38 ;  /* 0x0000003805037836 */ /* 0x000fe20000000000 */
[----:B------:R-:W-:Y:S02]  /*1420*/  FMNMX R7, R29, R2, !PT ;  /* 0x000000021d077209 */ /* 0x000fe40007800000 */
[----:B------:R-:W-:Y:S02]  /*1430*/  FSEL R40, R40, -INF , !P5 ;  /* 0xff80000028287808 */ /* 0x000fe40006800000 */
[----:B------:R-:W-:-:S02]  /*1440*/  FSEL R42, R42, -INF , !P5 ;  /* 0xff8000002a2a7808 */ /* 0x000fc40006800000 */
[----:B------:R-:W-:Y:S02]  /*1450*/  FMNMX R2, R32, R7, !PT ;  /* 0x0000000720027209 */ /* 0x000fe40007800000 */
[----:B------:R-:W-:Y:S01]  /*1460*/  ISETP.GE.AND P5, PT, R3, R10, PT ;  /* 0x0000000a0300720c */ /* 0x000fe20003fa6270 */
[----:B------:R-:W-:Y:S01]  /*1470*/  VIADD R3, R5, 0x39 ;  /* 0x0000003905037836 */ /* 0x000fe20000000000 */
[----:B------:R-:W-:Y:S02]  /*1480*/  FMNMX R7, R33, R2, !PT ;  /* 0x0000000221077209 */ /* 0x000fe40007800000 */
[----:B------:R-:W-:Y:S02]  /*1490*/  FSEL R41, R41, -INF , !P2 ;  /* 0xff80000029297808 */ /* 0x000fe40005000000 */
[----:B------:R-:W-:Y:S02]  /*14a0*/  FSEL R43, R43, -INF , !P2 ;  /* 0xff8000002b2b7808 */ /* 0x000fe40005000000 */
[----:B------:R-:W-:Y:S01]  /*14b0*/  ISETP.GE.AND P2, PT, R3, R10, PT ;  /* 0x0000000a0300720c */ /* 0x000fe20003f46270 */
[----:B------:R-:W-:Y:S01]  /*14c0*/  VIADD R3, R5, 0x40 ;  /* 0x0000004005037836 */ /* 0x000fe20000000000 */
[----:B------:R-:W-:-:S02]  /*14d0*/  FMNMX R2, R36, R7, !PT ;  /* 0x0000000724027209 */ /* 0x000fc40007800000 */
[----:B------:R-:W-:Y:S02]  /*14e0*/  FSEL R44, R44, -INF , !P1 ;  /* 0xff8000002c2c7808 */ /* 0x000fe40004800000 */
[----:B------:R-:W-:Y:S02]  /*14f0*/  FSEL R46, R46, -INF , !P1 ;  /* 0xff8000002e2e7808 */ /* 0x000fe40004800000 */
[----:B------:R-:W-:Y:S02]  /*1500*/  FMNMX R7, R37, R2, !PT ;  /* 0x0000000225077209 */ /* 0x000fe40007800000 */
[----:B------:R-:W-:Y:S01]  /*1510*/  ISETP.GE.AND P1, PT, R3, R10, PT ;  /* 0x0000000a0300720c */ /* 0x000fe20003f26270 */
[----:B------:R-:W-:Y:S01]  /*1520*/  VIADD R3, R5, 0x41 ;  /* 0x0000004105037836 */ /* 0x000fe20000000000 */
[----:B------:R-:W-:Y:S02]  /*1530*/  FMNMX R2, R40, R7, !PT ;  /* 0x0000000728027209 */ /* 0x000fe40007800000 */
[----:B------:R-:W-:-:S02]  /*1540*/  FSEL R45, R45, -INF , !P6 ;  /* 0xff8000002d2d7808 */ /* 0x000fc40007000000 */
[----:B------:R-:W-:Y:S02]  /*1550*/  FSEL R47, R47, -INF , !P6 ;  /* 0xff8000002f2f7808 */ /* 0x000fe40007000000 */
[----:B------:R-:W-:Y:S01]  /*1560*/  ISETP.GE.AND P6, PT, R3, R10, PT ;  /* 0x0000000a0300720c */ /* 0x000fe20003fc6270 */
[----:B------:R-:W-:Y:S01]  /*1570*/  VIADD R3, R5, 0x48 ;  /* 0x0000004805037836 */ /* 0x000fe20000000000 */
[----:B------:R-:W-:Y:S02]  /*1580*/  FMNMX R7, R41, R2, !PT ;  /* 0x0000000229077209 */ /* 0x000fe40007800000 */
[----:B------:R-:W-:Y:S02]  /*1590*/  FSEL R48, R48, -INF , !P3 ;  /* 0xff80000030307808 */ /* 0x000fe40005800000 */
[----:B------:R-:W-:Y:S02]  /*15a0*/  FSEL R50, R50, -INF , !P3 ;  /* 0xff80000032327808 */ /* 0x000fe40005800000 */
[----:B------:R-:W-:-:S02]  /*15b0*/  FMNMX R2, R44, R7, !PT ;  /* 0x000000072c027209 */ /* 0x000fc40007800000 */
        /* <DEDUP_REMOVED lines=13> */
[----:B------:R-:W-:Y:S02]  /*1690*/  FSEL R53, R53, -INF , !P2 ;  /* 0xff80000035357808 */ /* 0x000fe40005000000 */
[----:B------:R-:W-:-:S02]  /*16a0*/  FMNMX R2, R52, R7, !PT ;  /* 0x0000000734027209 */ /* 0x000fc40007800000 */
[----:B------:R-:W-:Y:S02]  /*16b0*/  FSEL R55, R55, -INF , !P2 ;  /* 0xff80000037377808 */ /* 0x000fe40005000000 */
[----:B------:R-:W-:Y:S01]  /*16c0*/  ISETP.GE.AND P2, PT, R3, R10, PT ;  /* 0x0000000a0300720c */ /* 0x000fe20003f46270 */
[----:B------:R-:W-:Y:S01]  /*16d0*/  VIADD R3, R5, 0x58 ;  /* 0x0000005805037836 */ /* 0x000fe20000000000 */
[----:B------:R-:W-:Y:S02]  /*16e0*/  FSEL R56, R56, -INF , !P1 ;  /* 0xff80000038387808 */ /* 0x000fe40004800000 */
[----:B------:R-:W-:Y:S02]  /*16f0*/  FMNMX R7, R53, R2, !PT ;  /* 0x0000000235077209 */ /* 0x000fe40007800000 */
[----:B------:R-:W-:Y:S02]  /*1700*/  FSEL R58, R58, -INF , !P1 ;  /* 0xff8000003a3a7808 */ /* 0x000fe40004800000 */
[----:B------:R-:W-:-:S02]  /*1710*/  FSEL R57, R57, -INF , !P6 ;  /* 0xff80000039397808 */ /* 0x000fc40007000000 */
[----:B------:R-:W-:Y:S02]  /*1720*/  FMNMX R2, R56, R7, !PT ;  /* 0x0000000738027209 */ /* 0x000fe40007800000 */
[----:B------:R-:W-:Y:S01]  /*1730*/  ISETP.GE.AND P1, PT, R3, R10, PT ;  /* 0x0000000a0300720c */ /* 0x000fe20003f26270 */
[----:B------:R-:W-:Y:S01]  /*1740*/  VIADD R3, R5, 0x59 ;  /* 0x0000005905037836 */ /* 0x000fe20000000000 */
[----:B------:R-:W-:Y:S02]  /*1750*/  FSEL R60, R60, -INF , !P3 ;  /* 0xff8000003c3c7808 */ /* 0x000fe40005800000 */
[----:B------:R-:W-:Y:S02]  /*1760*/  FMNMX R7, R57, R2, !PT ;  /* 0x0000000239077209 */ /* 0x000fe40007800000 */
[----:B------:R-:W-:Y:S02]  /*1770*/  FSEL R59, R59, -INF , !P6 ;  /* 0xff8000003b3b7808 */ /* 0x000fe40007000000 */
[----:B------:R-:W-:Y:S01]  /*1780*/  ISETP.GE.AND P6, PT, R3, R10, PT ;  /* 0x0000000a0300720c */ /* 0x000fe20003fc6270 */
[----:B------:R-:W-:Y:S01]  /*1790*/  VIADD R3, R5, 0x60 ;  /* 0x0000006005037836 */ /* 0x000fe20000000000 */
[----:B------:R-:W-:-:S02]  /*17a0*/  FSEL R61, R61, -INF , !P4 ;  /* 0xff8000003d3d7808 */ /* 0x000fc40006000000 */
[----:B------:R-:W-:Y:S02]  /*17b0*/  FMNMX R2, R60, R7, !PT ;  /* 0x000000073c027209 */ /* 0x000fe40007800000 */
[----:B------:R-:W-:Y:S02]  /*17c0*/  FSEL R62, R62, -INF , !P3 ;  /* 0xff8000003e3e7808 */ /* 0x000fe40005800000 */
[----:B------:R-:W-:Y:S02]  /*17d0*/  FSEL R64, R64, -INF , !P5 ;  /* 0xff80000040407808 */ /* 0x000fe40006800000 */
[----:B------:R-:W-:Y:S02]  /*17e0*/  FMNMX R7, R61, R2, !PT ;  /* 0x000000023d077209 */ /* 0x000fe40007800000 */
[----:B------:R-:W-:Y:S01]  /*17f0*/  ISETP.GE.AND P3, PT, R3, R10, PT ;  /* 0x0000000a0300720c */ /* 0x000fe20003f66270 */
[----:B------:R-:W-:Y:S01]  /*1800*/  VIADD R3, R5, 0x61 ;  /* 0x0000006105037836 */ /* 0x000fe20000000000 */
[----:B------:R-:W-:-:S02]  /*1810*/  FSEL R65, R65, -INF , !P2 ;  /* 0xff80000041417808 */ /* 0x000fc40005000000 */
[----:B------:R-:W-:Y:S02]  /*1820*/  FMNMX R2, R64, R7, !PT ;  /* 0x0000000740027209 */ /* 0x000fe40007800000 */
[----:B------:R-:W-:Y:S02]  /*1830*/  FSEL R63, R63, -INF , !P4 ;  /* 0xff8000003f3f7808 */ /* 0x000fe40006000000 */
[----:B------:R-:W-:Y:S01]  /*1840*/  ISETP.GE.AND P4, PT, R3, R10, PT ;  /* 0x0000000a0300720c */ /* 0x000fe20003f86270 */
[----:B------:R-:W-:Y:S01]  /*1850*/  VIADD R3, R5, 0x68 ;  /* 0x0000006805037836 */ /* 0x000fe20000000000 */
[----:B------:R-:W-:Y:S02]  /*1860*/  FSEL R68, R68, -INF , !P1 ;  /* 0xff80000044447808 */ /* 0x000fe40004800000 */
[----:B------:R-:W-:Y:S02]  /*1870*/  FMNMX R7, R65, R2, !PT ;  /* 0x0000000241077209 */ /* 0x000fe40007800000 */
[----:B------:R-:W-:-:S02]  /*1880*/  FSEL R66, R66, -INF , !P5 ;  /* 0xff80000042427808 */ /* 0x000fc40006800000 */
[----:B------:R-:W-:Y:S02]  /*1890*/  FSEL R69, R69, -INF , !P6 ;  /* 0xff80000045457808 */ /* 0x000fe40007000000 */
[----:B------:R-:W-:Y:S02]  /*18a0*/  FMNMX R2, R68, R7, !PT ;  /* 0x0000000744027209 */ /* 0x000fe40007800000 */
[----:B------:R-:W-:Y:S01]  /*18b0*/  ISETP.GE.AND P5, PT, R3, R10, PT ;  /* 0x0000000a0300720c */ /* 0x000fe20003fa6270 */
[----:B------:R-:W-:Y:S01]  /*18c0*/  VIADD R3, R5, 0x69 ;  /* 0x0000006905037836 */ /* 0x000fe20000000000 */
[----:B------:R-:W-:Y:S02]  /*18d0*/  FSEL R72, R72, -INF , !P3 ;  /* 0xff80000048487808 */ /* 0x000fe40005800000 */
[----:B------:R-:W-:Y:S02]  /*18e0*/  FMNMX R7, R69, R2, !PT ;  /* 0x0000000245077209 */ /* 0x000fe40007800000 */
[----:B------:R-:W-:-:S02]  /*18f0*/  FSEL R67, R67, -INF , !P2 ;  /* 0xff80000043437808 */ /* 0x000fc40005000000 */
[----:B------:R-:W-:Y:S01]  /*1900*/  ISETP.GE.AND P2, PT, R3, R10, PT ;  /* 0x0000000a0300720c */ /* 0x000fe20003f46270 */
[----:B------:R-:W-:Y:S01]  /*1910*/  VIADD R3, R5, 0x70 ;  /* 0x0000007005037836 */ /* 0x000fe20000000000 */
[----:B------:R-:W-:Y:S02]  /*1920*/  FSEL R73, R73, -INF , !P4 ;  /* 0xff80000049497808 */ /* 0x000fe40006000000 */
[----:B------:R-:W-:Y:S02]  /*1930*/  FMNMX R2, R72, R7, !PT ;  /* 0x0000000748027209 */ /* 0x000fe40007800000 */
[----:B------:R-:W-:Y:S02]  /*1940*/  FSEL R70, R70, -INF , !P1 ;  /* 0xff80000046467808 */ /* 0x000fe40004800000 */
[----:B------:R-:W-:Y:S02]  /*1950*/  FSEL R76, R76, -INF , !P5 ;  /* 0xff8000004c4c7808 */ /* 0x000fe40006800000 */
[----:B------:R-:W-:-:S02]  /*1960*/  FMNMX R7, R73, R2, !PT ;  /* 0x0000000249077209 */ /* 0x000fc40007800000 */
[-C--:B------:R-:W-:Y:S01]  /*1970*/  ISETP.GE.AND P1, PT, R3, R10.reuse, PT ;  /* 0x0000000a0300720c */ /* 0x080fe20003f26270 */
[----:B------:R-:W-:Y:S01]  /*1980*/  VIADD R3, R5, 0x71 ;  /* 0x0000007105037836 */ /* 0x000fe20000000000 */
[----:B------:R-:W-:Y:S02]  /*1990*/  FSEL R77, R77, -INF , !P2 ;  /* 0xff8000004d4d7808 */ /* 0x000fe40005000000 */
[----:B------:R-:W-:Y:S01]  /*19a0*/  FMNMX R2, R76, R7, !PT ;  /* 0x000000074c027209 */ /* 0x000fe20007800000 */
[----:B------:R-:W-:Y:S01]  /*19b0*/  VIADD R7, R5, 0x78 ;  /* 0x0000007805077836 */ /* 0x000fe20000000000 */
[----:B------:R-:W-:Y:S02]  /*19c0*/  ISETP.GE.AND P0, PT, R3, R10, PT ;  /* 0x0000000a0300720c */ /* 0x000fe40003f06270 */
[----:B------:R-:W-:Y:S02]  /*19d0*/  FSEL R80, R80, -INF , !P1 ;  /* 0xff80000050507808 */ /* 0x000fe40004800000 */
[----:B------:R-:W-:-:S02]  /*19e0*/  FMNMX R13, R77, R2, !PT ;  /* 0x000000024d0d7209 */ /* 0x000fc40007800000 */
[----:B------:R-:W-:Y:S02]  /*19f0*/  FSEL R81, R81, -INF , !P0 ;  /* 0xff80000051517808 */ /* 0x000fe40004000000 */
[----:B------:R-:W-:Y:S02]  /*1a00*/  ISETP.GE.AND P0, PT, R7, R10, PT ;  /* 0x0000000a0700720c */ /* 0x000fe40003f06270 */
[----:B------:R-:W-:Y:S02]  /*1a10*/  FMNMX R2, R80, R13, !PT ;  /* 0x0000000d50027209 */ /* 0x000fe40007800000 */
[----:B------:R-:W-:Y:S02]  /*1a20*/  FSEL R84, R84, -INF , !P0 ;  /* 0xff80000054547808 */ /* 0x000fe40004000000 */
[----:B------:R-:W-:Y:S02]  /*1a30*/  FMNMX R13, R81, R2, !PT ;  /* 0x00000002510d7209 */ /* 0x000fe40007800000 */
[----:B------:R-:W-:-:S02]  /*1a40*/  ISETP.GE.AND P0, PT, R9, R10, PT ;  /* 0x0000000a0900720c */ /* 0x000fc40003f06270 */
[----:B------:R-:W-:Y:S02]  /*1a50*/  FMNMX R2, R84, R13, !PT ;  /* 0x0000000d54027209 */ /* 0x000fe40007800000 */
[----:B------:R-:W-:Y:S02]  /*1a60*/  FSEL R85, R85, -INF , !P0 ;  /* 0xff80000055557808 */ /* 0x000fe40004000000 */
[----:B------:R-:W-:Y:S02]  /*1a70*/  FSEL R71, R71, -INF , !P6 ;  /* 0xff80000047477808 */ /* 0x000fe40007000000 */
[----:B------:R-:W-:Y:S02]  /*1a80*/  FMNMX R2, R85, R2, !PT ;  /* 0x0000000255027209 */ /* 0x000fe40007800000 */
[----:B------:R-:W-:Y:S02]  /*1a90*/  FSEL R75, R75, -INF , !P4 ;  /* 0xff8000004b4b7808 */ /* 0x000fe40006000000 */
[----:B------:R-:W-:Y:S01]  /*1aa0*/  FSEL R82, R82, -INF , !P1 ;  /* 0xff80000052527808 */ /* 0x000fe20004800000 */
[----:B------:R-:W2:Y:S01]  /*1ab0*/  SHFL.BFLY PT, R9, R2, 0x1, 0x1f ;  /* 0x0c201f0002097f89 */ /* 0x000ea200000e0000 */
[----:B------:R-:W-:-:S02]  /*1ac0*/  FSEL R78, R78, -INF , !P5 ;  /* 0xff8000004e4e7808 */ /* 0x000fc40006800000 */
[----:B------:R-:W-:Y:S02]  /*1ad0*/  FSEL R79, R79, -INF , !P2 ;  /* 0xff8000004f4f7808 */ /* 0x000fe40005000000 */
[----:B------:R-:W-:Y:S02]  /*1ae0*/  FSEL R74, R74, -INF , !P3 ;  /* 0xff8000004a4a7808 */ /* 0x000fe40005800000 */
[----:B------:R-:W-:Y:S02]  /*1af0*/  FSEL R87, R87, -INF , !P0 ;  /* 0xff80000057577808 */ /* 0x000fe40004000000 */
[----:B--2---:R-:W-:-:S05]  /*1b00*/  FMNMX R9, R2, R9, !PT ;  /* 0x0000000902097209 */ /* 0x004fca0007800000 */
[----:B------:R-:W2:Y:S02]  /*1b10*/  SHFL.BFLY PT, R6, R9, 0x2, 0x1f ;  /* 0x0c401f0009067f89 */ /* 0x000ea400000e0000 */
[----:B--2---:R-:W-:-:S04]  /*1b20*/  FMNMX R6, R9, R6, !PT ;  /* 0x0000000609067209 */ /* 0x004fc80007800000 */
[----:B------:R-:W-:-:S04]  /*1b30*/  FSETP.NEU.AND P6, PT, R6, -INF , PT ;  /* 0xff8000000600780b */ /* 0x000fc80003fcd000 */
[----:B------:R-:W-:Y:S02]  /*1b40*/  FSEL R4, R6, RZ, P6 ;  /* 0x000000ff06047208 */ /* 0x000fe40003000000 */
[----:B------:R-:W-:Y:S02]  /*1b50*/  ISETP.GE.AND P6, PT, R3, R10, PT ;  /* 0x0000000a0300720c */ /* 0x000fe40003fc6270 */
[----:B------:R-:W-:Y:S01]  /*1b60*/  FMNMX R3, R26, R27, !PT ;  /* 0x0000001b1a037209 */ /* 0x000fe20007800000 */
[----:B------:R-:W-:Y:S01]  /*1b70*/  FMUL R13, R4, UR10 ;  /* 0x0000000a040d7c20 */ /* 0x000fe20008400000 */
[----:B------:R-:W-:Y:S02]  /*1b80*/  FSEL R83, R83, -INF , !P6 ;  /* 0xff80000053537808 */ /* 0x000fe40007000000 */
[----:B------:R-:W-:Y:S01]  /*1b90*/  FMNMX R8, R30, R3, !PT ;  /* 0x000000031e087209 */ /* 0x000fe20007800000 */
[--C-:B------:R-:W-:Y:S01]  /*1ba0*/  FFMA R24, R24, UR10, -R13.reuse ;  /* 0x0000000a18187c23 */ /* 0x100fe2000800080d */
[--C-:B------:R-:W-:Y:S01]  /*1bb0*/  FFMA R32, R32, UR10, -R13.reuse ;  /* 0x0000000a20207c23 */ /* 0x100fe2000800080d */
[--C-:B------:R-:W-:Y:S01]  /*1bc0*/  FFMA R4, R25, UR10, -R13.reuse ;  /* 0x0000000a19047c23 */ /* 0x100fe2000800080d */
[----:B------:R-:W-:Y:S01]  /*1bd0*/  FMNMX R3, R31, R8, !PT ;  /* 0x000000081f037209 */ /* 0x000fe20007800000 */
[--C-:B------:R-:W-:Y:S01]  /*1be0*/  FFMA R36, R36, UR10, -R13.reuse ;  /* 0x0000000a24247c23 */ /* 0x100fe2000800080d */
[----:B------:R-:W-:Y:S01]  /*1bf0*/  FSETP.GEU.AND P4, PT, R24, -126, PT ;  /* 0xc2fc00001800780b */ /* 0x000fe20003f8e000 */
        /* <DEDUP_REMOVED lines=12> */
[----:B------:R-:W-:Y:S01]  /*1cc0*/  @!P4 FMUL R24, R24, 0.5 ;  /* 0x3f0000001818c820 */ /* 0x000fe20000400000 */
[----:B------:R-:W-:Y:S01]  /*1cd0*/  FMNMX R3, R39, R8, !PT ;  /* 0x0000000827037209 */ /* 0x000fe20007800000 */
[--C-:B------:R-:W-:Y:S01]  /*1ce0*/  FFMA R41, R41, UR10, -R13.reuse ;  /* 0x0000000a29297c23 */ /* 0x100fe2000800080d */
[----:B------:R-:W-:Y:S01]  /*1cf0*/  FSETP.GEU.AND P3, PT, R28, -126, PT ;  /* 0xc2fc00001c00780b */ /* 0x000fe20003f6e000 */
[----:B------:R-:W2:Y:S01]  /*1d00*/  MUFU.EX2 R2, R24 ;  /* 0x0000001800027308 */ /* 0x000ea20000000800 */
[----:B------:R-:W-:Y:S01]  /*1d10*/  FMNMX R8, R42, R3, !PT ;  /* 0x000000032a087209 */ /* 0x000fe20007800000 */
[----:B------:R-:W-:Y:S01]  /*1d20*/  @!P1 FMUL R32, R32, 0.5 ;  /* 0x3f00000020209820 */ /* 0x000fe20000400000 */
[----:B------:R-:W-:Y:S01]  /*1d30*/  ISETP.GE.AND P6, PT, R7, R10, PT ;  /* 0x0000000a0700720c */ /* 0x000fe20003fc6270 */
[----:B------:R-:W-:Y:S01]  /*1d40*/  @!P5 FMUL R4, R4, 0.5 ;  /* 0x3f0000000404d820 */ /* 0x000fe20000400000 */
[----:B------:R-:W-:Y:S01]  /*1d50*/  FMNMX R3, R43, R8, !PT ;  /* 0x000000082b037209 */ /* 0x000fe20007800000 */
[--C-:B------:R-:W-:Y:S01]  /*1d60*/  FFMA R40, R40, UR10, -R13.reuse ;  /* 0x0000000a28287c23 */ /* 0x100fe2000800080d */
[----:B------:R-:W-:Y:S01]  /*1d70*/  FSEL R86, R86, -INF , !P6 ;  /* 0xff80000056567808 */ /* 0x000fe20007000000 */
[----:B------:R-:W3:Y:S01]  /*1d80*/  MUFU.EX2 R32, R32 ;  /* 0x0000002000207308 */ /* 0x000ee20000000800 */
[----:B------:R-:W-:Y:S01]  /*1d90*/  FMNMX R8, R46, R3, !PT ;  /* 0x000000032e087209 */ /* 0x000fe20007800000 */
[----:B------:R-:W-:Y:S01]  /*1da0*/  @!P2 FMUL R29, R29, 0.5 ;  /* 0x3f0000001d1da820 */ /* 0x000fe20000400000 */
[----:B------:R-:W-:Y:S01]  /*1db0*/  FSETP.GEU.AND P6, PT, R33, -126, PT ;  /* 0xc2fc00002100780b */ /* 0x000fe20003fce000 */
[----:B------:R-:W-:Y:S01]  /*1dc0*/  @!P3 FMUL R28, R28, 0.5 ;  /* 0x3f0000001c1cb820 */ /* 0x000fe20000400000 */
[----:B------:R-:W-:Y:S01]  /*1dd0*/  FMNMX R3, R47, R8, !PT ;  /* 0x000000082f037209 */ /* 0x000fe20007800000 */
[--C-:B------:R-:W-:Y:S01]  /*1de0*/  FFMA R49, R49, UR10, -R13.reuse ;  /* 0x0000000a31317c23 */ /* 0x100fe2000800080d */
[--C-:B------:R-:W-:Y:S01]  /*1df0*/  FFMA R7, R56, UR10, -R13.reuse ;  /* 0x0000000a38077c23 */ /* 0x100fe2000800080d */
[----:B------:R-:W4:Y:S01]  /*1e00*/  MUFU.EX2 R4, R4 ;  /* 0x0000000400047308 */ /* 0x000f220000000800 */
[----:B--2---:R-:W-:Y:S01]  /*1e10*/  @!P4 FMUL R2, R2, R2 ;  /* 0x000000020202c220 */ /* 0x004fe20000400000 */
[----:B------:R-:W-:Y:S01]  /*1e20*/  FSETP.GEU.AND P4, PT, R36, -126, PT ;  /* 0xc2fc00002400780b */ /* 0x000fe20003f8e000 */
[--C-:B------:R-:W-:Y:S01]  /*1e30*/  FFMA R60, R60, UR10, -R13.reuse ;  /* 0x0000000a3c3c7c23 */ /* 0x100fe2000800080d */
[----:B------:R-:W-:Y:S01]  /*1e40*/  FMNMX R8, R50, R3, !PT ;  /* 0x0000000332087209 */ /* 0x000fe20007800000 */
[--C-:B------:R-:W-:Y:S01]  /*1e50*/  FFMA R45, R45, UR10, -R13.reuse ;  /* 0x0000000a2d2d7c23 */ /* 0x100fe2000800080d */
[--C-:B------:R-:W-:Y:S01]  /*1e60*/  FFMA R53, R53, UR10, -R13.reuse ;  /* 0x0000000a35357c23 */ /* 0x100fe2000800080d */
[--C-:B------:R-:W-:Y:S01]  /*1e70*/  FFMA R64, R64, UR10, -R13.reuse ;  /* 0x0000000a40407c23 */ /* 0x100fe2000800080d */
[----:B------:R-:W-:Y:S01]  /*1e80*/  FMNMX R3, R51, R8, !PT ;  /* 0x0000000833037209 */ /* 0x000fe20007800000 */
[----:B---3--:R-:W-:Y:S01]  /*1e90*/  @!P1 FMUL R32, R32, R32 ;  /* 0x0000002020209220 */ /* 0x008fe20000400000 */
[----:B------:R-:W-:Y:S01]  /*1ea0*/  FSETP.GEU.AND P1, PT, R44, -126, PT ;  /* 0xc2fc00002c00780b */ /* 0x000fe20003f2e000 */
[----:B------:R-:W2:Y:S01]  /*1eb0*/  MUFU.EX2 R14, R29 ;  /* 0x0000001d000e7308 */ /* 0x000ea20000000800 */
[----:B------:R-:W-:Y:S01]  /*1ec0*/  FMNMX R8, R54, R3, !PT ;  /* 0x0000000336087209 */ /* 0x000fe20007800000 */
[----:B------:R-:W-:Y:S01]  /*1ed0*/  @!P6 FMUL R33, R33, 0.5 ;  /* 0x3f0000002121e820 */ /* 0x000fe20000400000 */
[--C-:B------:R-:W-:Y:S01]  /*1ee0*/  FFMA R52, R52, UR10, -R13.reuse ;  /* 0x0000000a34347c23 */ /* 0x100fe2000800080d */
[----:B------:R-:W-:Y:S01]  /*1ef0*/  @!P4 FMUL R36, R36, 0.5 ;  /* 0x3f0000002424c820 */ /* 0x000fe20000400000 */
[----:B------:R-:W-:Y:S01]  /*1f00*/  FMNMX R3, R55, R8, !PT ;  /* 0x0000000837037209 */ /* 0x000fe20007800000 */
[----:B----4-:R-:W-:Y:S01]  /*1f10*/  @!P5 FMUL R4, R4, R4 ;  /* 0x000000040404d220 */ /* 0x010fe20000400000 */
[----:B------:R-:W-:Y:S01]  /*1f20*/  FSETP.GEU.AND P5, PT, R37, -126, PT ;  /* 0xc2fc00002500780b */ /* 0x000fe20003fae000 */
[----:B------:R-:W3:Y:S01]  /*1f30*/  MUFU.EX2 R28, R28 ;  /* 0x0000001c001c7308 */ /* 0x000ee20000000800 */
[----:B------:R-:W-:Y:S01]  /*1f40*/  FMNMX R8, R58, R3, !PT ;  /* 0x000000033a087209 */ /* 0x000fe20007800000 */
[--C-:B------:R-:W-:Y:S01]  /*1f50*/  FFMA R68, R68, UR10, -R13.reuse ;  /* 0x0000000a44447c23 */ /* 0x100fe2000800080d */
[--C-:B------:R-:W-:Y:S01]  /*1f60*/  FFMA R73, R73, UR10, -R13.reuse ;  /* 0x0000000a49497c23 */ /* 0x100fe2000800080d */
[----:B------:R-:W-:Y:S01]  /*1f70*/  @!P1 FMUL R44, R44, 0.5 ;  /* 0x3f0000002c2c9820 */ /* 0x000fe20000400000 */
[----:B------:R-:W-:Y:S01]  /*1f80*/  FMNMX R3, R59, R8, !PT ;  /* 0x000000083b037209 */ /* 0x000fe20007800000 */
[--C-:B------:R-:W-:Y:S01]  /*1f90*/  FFMA R61, R61, UR10, -R13.reuse ;  /* 0x0000000a3d3d7c23 */ /* 0x100fe2000800080d */
[--C-:B------:R-:W-:Y:S01]  /*1fa0*/  FFMA R69, R69, UR10, -R13.reuse ;  /* 0x0000000a45457c23 */ /* 0x100fe2000800080d */
[----:B------:R-:W4:Y:S01]  /*1fb0*/  MUFU.EX2 R36, R36 ;  /* 0x0000002400247308 */ /* 0x000f220000000800 */
[----:B------:R-:W-:Y:S01]  /*1fc0*/  FMNMX R8, R62, R3, !PT ;  /* 0x000000033e087209 */ /* 0x000fe20007800000 */
[----:B--2---:R-:W-:Y:S01]  /*1fd0*/  @!P2 FMUL R14, R14, R14 ;  /* 0x0000000e0e0ea220 */ /* 0x004fe20000400000 */
[----:B------:R-:W-:Y:S01]  /*1fe0*/  FSETP.GEU.AND P2, PT, R41, -126, PT ;  /* 0xc2fc00002900780b */ /* 0x000fe20003f4e000 */
[----:B------:R-:W-:Y:S01]  /*1ff0*/  @!P5 FMUL R37, R37, 0.5 ;  /* 0x3f0000002525d820 */ /* 0x000fe20000400000 */
[----:B------:R-:W-:Y:S01]  /*2000*/  FMNMX R3, R63, R8, !PT ;  /* 0x000000083f037209 */ /* 0x000fe20007800000 */
[--C-:B------:R-:W-:Y:S01]  /*2010*/  FFMA R76, R76, UR10, -R13.reuse ;  /* 0x0000000a4c4c7c23 */ /* 0x100fe2000800080d */
[--C-:B------:R-:W-:Y:S01]  /*2020*/  FFMA R65, R65, UR10, -R13.reuse ;  /* 0x0000000a41417c23 */ /* 0x100fe2000800080d */
[----:B------:R-:W2:Y:S01]  /*2030*/  MUFU.EX2 R18, R37 ;  /* 0x0000002500127308 */ /* 0x000ea20000000800 */
[----:B------:R-:W-:Y:S01]  /*2040*/  FMNMX R8, R66, R3, !PT ;  /* 0x0000000342087209 */ /* 0x000fe20007800000 */
[----:B---3--:R-:W-:Y:S01]  /*2050*/  @!P3 FMUL R28, R28, R28 ;  /* 0x0000001c1c1cb220 */ /* 0x008fe20000400000 */
[----:B------:R-:W-:Y:S01]  /*2060*/  FSETP.GEU.AND P3, PT, R40, -126, PT ;  /* 0xc2fc00002800780b */ /* 0x000fe20003f6e000 */
[--C-:B------:R-:W-:Y:S01]  /*2070*/  FFMA R80, R80, UR10, -R13.reuse ;  /* 0x0000000a50507c23 */ /* 0x100fe2000800080d */
[----:B------:R-:W-:Y:S01]  /*2080*/  FMNMX R3, R67, R8, !PT ;  /* 0x0000000843037209 */ /* 0x000fe20007800000 */
[--C-:B------:R-:W-:Y:S01]  /*2090*/  FFMA R57, R57, UR10, -R13.reuse ;  /* 0x0000000a39397c23 */ /* 0x100fe2000800080d */
[--C-:B------:R-:W-:Y:S01]  /*20a0*/  FFMA R72, R72, UR10, -R13.reuse ;  /* 0x0000000a48487c23 */ /* 0x100fe2000800080d */
[----:B------:R-:W3:Y:S01]  /*20b0*/  MUFU.EX2 R44, R44 ;  /* 0x0000002c002c7308 */ /* 0x000ee20000000800 */
[----:B----4-:R-:W-:Y:S01]  /*20c0*/  @!P4 FMUL R36, R36, R36 ;  /* 0x000000242424c220 */ /* 0x010fe20000400000 */
[----:B------:R-:W-:Y:S01]  /*20d0*/  FSETP.GEU.AND P4, PT, R48, -126, PT ;  /* 0xc2fc00003000780b */ /* 0x000fe20003f8e000 */
[----:B------:R-:W-:Y:S01]  /*20e0*/  @!P2 FMUL R41, R41, 0.5 ;  /* 0x3f0000002929a820 */ /* 0x000fe20000400000 */
[----:B------:R-:W-:Y:S01]  /*20f0*/  FMNMX R8, R70, R3, !PT ;  /* 0x0000000346087209 */ /* 0x000fe20007800000 */
[--C-:B------:R-:W-:Y:S01]  /*2100*/  FFMA R77, R77, UR10, -R13.reuse ;  /* 0x0000000a4d4d7c23 */ /* 0x100fe2000800080d */
[--C-:B------:R-:W-:Y:S01]  /*2110*/  FFMA R81, R81, UR10, -R13.reuse ;  /* 0x0000000a51517c23 */ /* 0x100fe2000800080d */
[--C-:B------:R-:W-:Y:S01]  /*2120*/  FFMA R84, R84, UR10, -R13.reuse ;  /* 0x0000000a54547c23 */ /* 0x100fe2000800080d */
[----:B------:R-:W-:Y:S01]  /*2130*/  FMNMX R3, R71, R8, !PT ;  /* 0x0000000847037209 */ /* 0x000fe20007800000 */
[----:B--2---:R-:W-:Y:S01]  /*2140*/  @!P5 FMUL R18, R18, R18 ;  /* 0x000000121212d220 */ /* 0x004fe20000400000 */
[----:B------:R-:W-:Y:S01]  /*2150*/  FSETP.GEU.AND P5, PT, R49, -126, PT ;  /* 0xc2fc00003100780b */ /* 0x000fe20003fae000 */
[----:B------:R-:W2:Y:S01]  /*2160*/  MUFU.EX2 R16, R33 ;  /* 0x0000002100107308 */ /* 0x000ea20000000800 */
[----:B------:R-:W-:Y:S01]  /*2170*/  FMNMX R8, R74, R3, !PT ;  /* 0x000000034a087209 */ /* 0x000fe20007800000 */
[----:B------:R-:W-:Y:S01]  /*2180*/  @!P3 FMUL R40, R40, 0.5 ;  /* 0x3f0000002828b820 */ /* 0x000fe20000400000 */
[----:B------:R-:W-:Y:S01]  /*2190*/  FFMA R13, R85, UR10, -R13 ;  /* 0x0000000a550d7c23 */ /* 0x000fe2000800080d */
[----:B------:R-:W-:Y:S01]  /*21a0*/  @!P4 FMUL R48, R48, 0.5 ;  /* 0x3f0000003030c820 */ /* 0x000fe20000400000 */
[----:B------:R-:W-:Y:S01]  /*21b0*/  FMNMX R3, R75, R8, !PT ;  /* 0x000000084b037209 */ /* 0x000fe20007800000 */
[----:B---3--:R-:W-:Y:S01]  /*21c0*/  @!P1 FMUL R44, R44, R44 ;  /* 0x0000002c2c2c9220 */ /* 0x008fe20000400000 */
[----:B------:R-:W-:Y:S01]  /*21d0*/  FSETP.GEU.AND P1, PT, R7, -126, PT ;  /* 0xc2fc00000700780b */ /* 0x000fe20003f2e000 */
[----:B------:R-:W3:Y:S01]  /*21e0*/  MUFU.EX2 R20, R41 ;  /* 0x0000002900147308 */ /* 0x000ee20000000800 */
[----:B------:R-:W-:-:S02]  /*21f0*/  FMNMX R8, R78, R3, !PT ;  /* 0x000000034e087209 */ /* 0x000fc40007800000 */
[----:B------:R-:W-:Y:S01]  /*2200*/  FSETP.GEU.AND P0, PT, R57, -126, PT ;  /* 0xc2fc00003900780b */ /* 0x000fe20003f0e000 */
[----:B------:R-:W-:Y:S01]  /*2210*/  @!P5 FMUL R49, R49, 0.5 ;  /* 0x3f0000003131d820 */ /* 0x000fe20000400000 */
[----:B------:R-:W-:Y:S02]  /*2220*/  FMNMX R3, R79, R8, !PT ;  /* 0x000000084f037209 */ /* 0x000fe40007800000 */
[----:B------:R-:W-:Y:S01]  /*2230*/  F2FP.SATFINITE.E4M3.F32.PACK_AB_MERGE_C R91, R151, R32, RZ ;  /* 0x00000020975b723e */ /* 0x000fe200048070ff */
[----:B------:R-:W4:Y:S01]  /*2240*/  MUFU.EX2 R48, R48 ;  /* 0x0000003000307308 */ /* 0x000f220000000800 */
[----:B------:R-:W-:Y:S01]  /*2250*/  FMNMX R8, R82, R3, !PT ;  /* 0x0000000352087209 */ /* 0x000fe20007800000 */
[----:B--2---:R-:W-:Y:S01]  /*2260*/  @!P6 FMUL R16, R16, R16 ;  /* 0x000000101010e220 */ /* 0x004fe20000400000 */
[----:B------:R-:W-:Y:S01]  /*2270*/  FSETP.GEU.AND P6, PT, R45, -126, PT ;  /* 0xc2fc00002d00780b */ /* 0x000fe20003fce000 */
[----:B------:R-:W-:Y:S01]  /*2280*/  @!P1 FMUL R7, R7, 0.5 ;  /* 0x3f00000007079820 */ /* 0x000fe20000400000 */
[----:B------:R-:W-:-:S02]  /*2290*/  FMNMX R3, R83, R8, !PT ;  /* 0x0000000853037209 */ /* 0x000fc40007800000 */
[----:B------:R-:W-:Y:S01]  /*22a0*/  F2FP.SATFINITE.E4M3.F32.PACK_AB_MERGE_C R93, R151, R16, RZ ;  /* 0x00000010975d723e */ /* 0x000fe200048070ff */
[----:B------:R-:W2:Y:S01]  /*22b0*/  MUFU.EX2 R24, R49 ;  /* 0x0000003100187308 */ /* 0x000ea20000000800 */
[----:B---3--:R-:W-:Y:S01]  /*22c0*/  @!P2 FMUL R20, R20, R20 ;  /* 0x000000141414a220 */ /* 0x008fe20000400000 */
[----:B------:R-:W-:Y:S01]  /*22d0*/  FSETP.GEU.AND P2, PT, R53, -126, PT ;  /* 0xc2fc00003500780b */ /* 0x000fe20003f4e000 */
[----:B------:R-:W-:Y:S01]  /*22e0*/  @!P0 FMUL R57, R57, 0.5 ;  /* 0x3f00000039398820 */ /* 0x000fe20000400000 */
[----:B------:R-:W-:Y:S02]  /*22f0*/  FMNMX R8, R86, R3, !PT ;  /* 0x0000000356087209 */ /* 0x000fe40007800000 */
[----:B------:R-:W-:Y:S02]  /*2300*/  F2FP.SATFINITE.E4M3.F32.PACK_AB_MERGE_C R85, R151, R4, RZ ;  /* 0x000000049755723e */ /* 0x000fe400048070ff */
[----:B------:R-:W3:Y:S01]  /*2310*/  MUFU.EX2 R40, R40 ;  /* 0x0000002800287308 */ /* 0x000ee20000000800 */
[----:B----4-:R-:W-:Y:S01]  /*2320*/  @!P4 FMUL R48, R48, R48 ;  /* 0x000000303030c220 */ /* 0x010fe20000400000 */
[----:B------:R-:W-:Y:S01]  /*2330*/  FSETP.GEU.AND P4, PT, R60, -126, PT ;  /* 0xc2fc00003c00780b */ /* 0x000fe20003f8e000 */
[----:B------:R-:W-:Y:S01]  /*2340*/  @!P6 FMUL R45, R45, 0.5 ;  /* 0x3f0000002d2de820 */ /* 0x000fe20000400000 */
[----:B------:R-:W-:-:S02]  /*2350*/  FMNMX R8, R87, R8, !PT ;  /* 0x0000000857087209 */ /* 0x000fc40007800000 */
[----:B------:R-:W-:Y:S01]  /*2360*/  F2FP.SATFINITE.E4M3.F32.PACK_AB_MERGE_C R95, R151, R36, RZ ;  /* 0x00000024975f723e */ /* 0x000fe200048070ff */
[----:B------:R-:W-:Y:S01]  /*2370*/  @!P2 FMUL R53, R53, 0.5 ;  /* 0x3f0000003535a820 */ /* 0x000fe20000400000 */
[----:B------:R-:W4:Y:S01]  /*2380*/  MUFU.EX2 R9, R7 ;  /* 0x0000000700097308 */ /* 0x000f220000000800 */
[----:B--2---:R-:W-:Y:S01]  /*2390*/  @!P5 FMUL R24, R24, R24 ;  /* 0x000000181818d220 */ /* 0x004fe20000400000 */
[----:B------:R-:W2:Y:S01]  /*23a0*/  SHFL.BFLY PT, R3, R8, 0x1, 0x1f ;  /* 0x0c201f0008037f89 */ /* 0x000ea200000e0000 */
[----:B------:R-:W-:Y:S02]  /*23b0*/  FSETP.GEU.AND P5, PT, R64, -126, PT ;  /* 0xc2fc00004000780b */ /* 0x000fe40003fae000 */
[----:B------:R-:W-:Y:S02]  /*23c0*/  F2FP.SATFINITE.E4M3.F32.PACK_AB_MERGE_C R101, R151, R20, RZ ;  /* 0x000000149765723e */ /* 0x000fe400048070ff */
[----:B------:R-:W-:Y:S01]  /*23d0*/  @!P4 FMUL R60, R60, 0.5 ;  /* 0x3f0000003c3cc820 */ /* 0x000fe20000400000 */
[----:B------:R-:W5:Y:S01]  /*23e0*/  MUFU.EX2 R22, R45 ;  /* 0x0000002d00167308 */ /* 0x000f620000000800 */
[----:B---3--:R-:W-:Y:S01]  /*23f0*/  @!P3 FMUL R40, R40, R40 ;  /* 0x000000282828b220 */ /* 0x008fe20000400000 */
[----:B------:R-:W-:-:S02]  /*2400*/  FSETP.GEU.AND P3, PT, R52, -126, PT ;  /* 0xc2fc00003400780b */ /* 0x000fc40003f6e000 */
[C---:B------:R-:W-:Y:S02]  /*2410*/  F2FP.SATFINITE.E4M3.F32.PACK_AB_MERGE_C R105, R151.reuse, R24, RZ ;  /* 0x000000189769723e */ /* 0x040fe400048070ff */
[----:B------:R-:W-:Y:S02]  /*2420*/  F2FP.SATFINITE.E4M3.F32.PACK_AB_MERGE_C R99, R151, R40, RZ ;  /* 0x000000289763723e */ /* 0x000fe400048070ff */
[----:B------:R-:W3:Y:S01]  /*2430*/  MUFU.EX2 R60, R60 ;  /* 0x0000003c003c7308 */ /* 0x000ee20000000800 */
[----:B----4-:R-:W-:Y:S01]  /*2440*/  @!P1 FMUL R9, R9, R9 ;  /* 0x0000000909099220 */ /* 0x010fe20000400000 */
[----:B------:R-:W-:Y:S01]  /*2450*/  FSETP.GEU.AND P1, PT, R68, -126, PT ;  /* 0xc2fc00004400780b */ /* 0x000fe20003f2e000 */
[----:B------:R-:W-:Y:S01]  /*2460*/  @!P5 FMUL R64, R64, 0.5 ;  /* 0x3f0000004040d820 */ /* 0x000fe20000400000 */
[----:B------:R-:W-:Y:S01]  /*2470*/  LOP3.LUT R99, R99, 0xff, RZ, 0xc0, !PT ;  /* 0x000000ff63637812 */ /* 0x000fe200078ec0ff */
[----:B------:R-:W-:Y:S01]  /*2480*/  FADD R29, R2, R9 ;  /* 0x00000009021d7221 */ /* 0x000fe20000000000 */
[----:B------:R-:W-:Y:S01]  /*2490*/  F2FP.SATFINITE.E4M3.F32.PACK_AB_MERGE_C R108, R151, R9, RZ ;  /* 0x00000009976c723e */ /* 0x000fe200048070ff */
[----:B------:R-:W-:Y:S01]  /*24a0*/  @!P3 FMUL R52, R52, 0.5 ;  /* 0x3f0000003434b820 */ /* 0x000fe20000400000 */
[----:B------:R-:W4:Y:S01]  /*24b0*/  MUFU.EX2 R56, R53 ;  /* 0x0000003500387308 */ /* 0x000f220000000800 */
[----:B-----5:R-:W-:Y:S01]  /*24c0*/  @!P6 FMUL R22, R22, R22 ;  /* 0x000000161616e220 */ /* 0x020fe20000400000 */
[----:B------:R-:W-:-:S02]  /*24d0*/  FSETP.GEU.AND P6, PT, R61, -126, PT ;  /* 0xc2fc00003d00780b */ /* 0x000fc40003fce000 */
[----:B--2---:R-:W-:Y:S02]  /*24e0*/  FMNMX R3, R8, R3, !PT ;  /* 0x0000000308037209 */ /* 0x004fe40007800000 */
[----:B------:R-:W-:Y:S01]  /*24f0*/  LOP3.LUT R108, R108, 0xff, RZ, 0xc0, !PT ;  /* 0x000000ff6c6c7812 */ /* 0x000fe200078ec0ff */
[----:B------:R-:W-:Y:S01]  /*2500*/  @!P1 FMUL R68, R68, 0.5 ;  /* 0x3f00000044449820 */ /* 0x000fe20000400000 */
[----:B------:R-:W2:Y:S01]  /*2510*/  MUFU.EX2 R64, R64 ;  /* 0x0000004000407308 */ /* 0x000ea20000000800 */
[----:B---3--:R-:W-:Y:S01]  /*2520*/  @!P4 FMUL R60, R60, R60 ;  /* 0x0000003c3c3cc220 */ /* 0x008fe20000400000 */
[----:B------:R-:W-:Y:S01]  /*2530*/  FSETP.GEU.AND P4, PT, R73, -126, PT ;  /* 0xc2fc00004900780b */ /* 0x000fe20003f8e000 */
[----:B------:R-:W3:Y:S01]  /*2540*/  SHFL.BFLY PT, R8, R3, 0x2, 0x1f ;  /* 0x0c401f0003087f89 */ /* 0x000ee200000e0000 */
[C---:B------:R-:W-:Y:S01]  /*2550*/  F2FP.SATFINITE.E4M3.F32.PACK_AB_MERGE_C R97, R151.reuse, R18, RZ ;  /* 0x000000129761723e */ /* 0x040fe200048070ff */
[----:B------:R-:W-:Y:S01]  /*2560*/  FADD R33, R28, R60 ;  /* 0x0000003c1c217221 */ /* 0x000fe20000000000 */
[----:B------:R-:W-:Y:S01]  /*2570*/  F2FP.SATFINITE.E4M3.F32.PACK_AB_MERGE_C R103, R151, R22, RZ ;  /* 0x000000169767723e */ /* 0x000fe200048070ff */
[----:B------:R-:W-:Y:S01]  /*2580*/  @!P6 FMUL R61, R61, 0.5 ;  /* 0x3f0000003d3de820 */ /* 0x000fe20000400000 */
[----:B------:R-:W5:Y:S01]  /*2590*/  MUFU.EX2 R52, R52 ;  /* 0x0000003400347308 */ /* 0x000f620000000800 */
[----:B----4-:R-:W-:Y:S01]  /*25a0*/  @!P2 FMUL R56, R56, R56 ;  /* 0x000000383838a220 */ /* 0x010fe20000400000 */
[----:B------:R-:W-:-:S02]  /*25b0*/  FSETP.GEU.AND P2, PT, R69, -126, PT ;  /* 0xc2fc00004500780b */ /* 0x000fc40003f4e000 */
[C---:B------:R-:W-:Y:S02]  /*25c0*/  F2FP.SATFINITE.E4M3.F32.PACK_AB_MERGE_C R89, R151.reuse, R14, RZ ;  /* 0x0000000e9759723e */ /* 0x040fe400048070ff */
[----:B------:R-:W-:Y:S01]  /*25d0*/  F2FP.SATFINITE.E4M3.F32.PACK_AB_MERGE_C R107, R151, R56, RZ ;  /* 0x00000038976b723e */ /* 0x000fe200048070ff */
[----:B------:R-:W-:Y:S01]  /*25e0*/  @!P4 FMUL R73, R73, 0.5 ;  /* 0x3f0000004949c820 */ /* 0x000fe20000400000 */
[----:B------:R-:W4:Y:S01]  /*25f0*/  MUFU.EX2 R68, R68 ;  /* 0x0000004400447308 */ /* 0x000f220000000800 */
[----:B--2---:R-:W-:Y:S01]  /*2600*/  @!P5 FMUL R64, R64, R64 ;  /* 0x000000404040d220 */ /* 0x004fe20000400000 */
[----:B------:R-:W-:Y:S02]  /*2610*/  FSETP.GEU.AND P5, PT, R76, -126, PT ;  /* 0xc2fc00004c00780b */ /* 0x000fe40003fae000 */
[C---:B------:R-:W-:Y:S02]  /*2620*/  F2FP.SATFINITE.E4M3.F32.PACK_AB_MERGE_C R104, R151.reuse, R48, RZ ;  /* 0x000000309768723e */ /* 0x040fe400048070ff */
[----:B------:R-:W-:Y:S01]  /*2630*/  F2FP.SATFINITE.E4M3.F32.PACK_AB_MERGE_C R110, R151, R60, RZ ;  /* 0x0000003c976e723e */ /* 0x000fe200048070ff */
[----:B------:R-:W-:Y:S01]  /*2640*/  @!P2 FMUL R69, R69, 0.5 ;  /* 0x3f0000004545a820 */ /* 0x000fe20000400000 */
[----:B------:R-:W2:Y:S01]  /*2650*/  MUFU.EX2 R73, R73 ;  /* 0x0000004900497308 */ /* 0x000ea20000000800 */
[----:B-----5:R-:W-:Y:S01]  /*2660*/  @!P3 FMUL R52, R52, R52 ;  /* 0x000000343434b220 */ /* 0x020fe20000400000 */
[----:B------:R-:W-:-:S02]  /*2670*/  FSETP.GEU.AND P3, PT, R65, -126, PT ;  /* 0xc2fc00004100780b */ /* 0x000fc40003f6e000 */
[----:B---3--:R-:W-:Y:S02]  /*2680*/  FMNMX R7, R3, R8, !PT ;  /* 0x0000000803077209 */ /* 0x008fe40007800000 */
[C---:B------:R-:W-:Y:S01]  /*2690*/  F2FP.SATFINITE.E4M3.F32.PACK_AB_MERGE_C R106, R151.reuse, R52, RZ ;  /* 0x00000034976a723e */ /* 0x040fe200048070ff */
[----:B------:R-:W-:Y:S01]  /*26a0*/  @!P5 FMUL R76, R76, 0.5 ;  /* 0x3f0000004c4cd820 */ /* 0x000fe20000400000 */
[----:B------:R-:W3:Y:S01]  /*26b0*/  MUFU.EX2 R61, R61 ;  /* 0x0000003d003d7308 */ /* 0x000ee20000000800 */
[----:B----4-:R-:W-:Y:S01]  /*26c0*/  @!P1 FMUL R68, R68, R68 ;  /* 0x0000004444449220 */ /* 0x010fe20000400000 */
[----:B------:R-:W-:Y:S02]  /*26d0*/  FSETP.GEU.AND P1, PT, R80, -126, PT ;  /* 0xc2fc00005000780b */ /* 0x000fe40003f2e000 */
[----:B------:R-:W-:Y:S01]  /*26e0*/  F2FP.SATFINITE.E4M3.F32.PACK_AB_MERGE_C R102, R151, R44, RZ ;  /* 0x0000002c9766723e */ /* 0x000fe200048070ff */
[----:B------:R-:W-:Y:S01]  /*26f0*/  FADD R37, R36, R68 ;  /* 0x0000004424257221 */ /* 0x000fe20000000000 */
[----:B------:R-:W-:Y:S01]  /*2700*/  LOP3.LUT R106, R106, 0xff, RZ, 0xc0, !PT ;  /* 0x000000ff6a6a7812 */ /* 0x000fe200078ec0ff */
[----:B------:R-:W-:Y:S01]  /*2710*/  @!P3 FMUL R65, R65, 0.5 ;  /* 0x3f0000004141b820 */ /* 0x000fe20000400000 */
[----:B------:R-:W4:Y:S01]  /*2720*/  MUFU.EX2 R69, R69 ;  /* 0x0000004500457308 */ /* 0x000f220000000800 */
[----:B--2---:R-:W-:Y:S01]  /*2730*/  @!P4 FMUL R73, R73, R73 ;  /* 0x000000494949c220 */ /* 0x004fe20000400000 */
[----:B------:R-:W-:-:S02]  /*2740*/  FSETP.GEU.AND P4, PT, R13, -126, PT ;  /* 0xc2fc00000d00780b */ /* 0x000fc40003f8e000 */
[----:B------:R-:W-:Y:S02]  /*2750*/  LOP3.LUT R107, R107, 0xffff, RZ, 0xc0, !PT ;  /* 0x0000ffff6b6b7812 */ /* 0x000fe400078ec0ff */
[----:B------:R-:W-:Y:S01]  /*2760*/  F2FP.SATFINITE.E4M3.F32.PACK_AB_MERGE_C R68, R151, R68, RZ ;  /* 0x000000449744723e */ /* 0x000fe200048070ff */
[----:B------:R-:W-:Y:S01]  /*2770*/  @!P1 FMUL R80, R80, 0.5 ;  /* 0x3f00000050509820 */ /* 0x000fe20000400000 */
[----:B------:R-:W2:Y:S01]  /*2780*/  MUFU.EX2 R76, R76 ;  /* 0x0000004c004c7308 */ /* 0x000ea20000000800 */
[----:B---3--:R-:W-:Y:S01]  /*2790*/  @!P6 FMUL R61, R61, R61 ;  /* 0x0000003d3d3de220 */ /* 0x008fe20000400000 */
[----:B------:R-:W-:Y:S02]  /*27a0*/  FSETP.NEU.AND P6, PT, R7, -INF , PT ;  /* 0xff8000000700780b */ /* 0x000fe40003fcd000 */
[----:B------:R-:W-:Y:S02]  /*27b0*/  PRMT R106, R107, 0x7604, R106 ;  /* 0x000076046b6a7816 */ /* 0x000fe4000000006a */
[----:B------:R-:W-:Y:S01]  /*27c0*/  FSEL R3, R7, RZ, P6 ;  /* 0x000000ff07037208 */ /* 0x000fe20003000000 */
[----:B------:R-:W-:Y:S01]  /*27d0*/  @!P4 FMUL R13, R13, 0.5 ;  /* 0x3f0000000d0dc820 */ /* 0x000fe20000400000 */
[----:B------:R-:W3:Y:S01]  /*27e0*/  MUFU.EX2 R65, R65 ;  /* 0x0000004100417308 */ /* 0x000ee20000000800 */
[----:B----4-:R-:W-:Y:S01]  /*27f0*/  @!P2 FMUL R69, R69, R69 ;  /* 0x000000454545a220 */ /* 0x010fe20000400000 */
[----:B------:R-:W-:Y:S01]  /*2800*/  FSETP.GEU.AND P2, PT, R81, -126, PT ;  /* 0xc2fc00005100780b */ /* 0x000fe20003f4e000 */
[----:B------:R-:W-:Y:S01]  /*2810*/  FMUL R3, R3, UR10 ;  /* 0x0000000a03037c20 */ /* 0x000fe20008400000 */
[----:B------:R-:W-:Y:S01]  /*2820*/  FSETP.GEU.AND P6, PT, R84, -126, PT ;  /* 0xc2fc00005400780b */ /* 0x000fe20003fce000 */
[----:B------:R-:W-:Y:S01]  /*2830*/  FADD R36, R18, R69 ;  /* 0x0000004512247221 */ /* 0x000fe20000000000 */
[----:B------:R-:W-:Y:S01]  /*2840*/  F2FP.SATFINITE.E4M3.F32.PACK_AB_MERGE_C R111, R151, R61, RZ ;  /* 0x0000003d976f723e */ /* 0x000fe200048070ff */
[--C-:B------:R-:W-:Y:S01]  /*2850*/  FFMA R26, R26, UR10, -R3.reuse ;  /* 0x0000000a1a1a7c23 */ /* 0x100fe20008000803 */
[----:B------:R-:W4:Y:S01]  /*2860*/  MUFU.EX2 R80, R80 ;  /* 0x0000005000507308 */ /* 0x000f220000000800 */
[--C-:B------:R-:W-:Y:S01]  /*2870*/  FFMA R30, R30, UR10, -R3.reuse ;  /* 0x0000000a1e1e7c23 */ /* 0x100fe20008000803 */
[----:B--2---:R-:W-:Y:S01]  /*2880*/  @!P5 FMUL R76, R76, R76 ;  /* 0x0000004c4c4cd220 */ /* 0x004fe20000400000 */
[--C-:B------:R-:W-:Y:S01]  /*2890*/  FFMA R35, R35, UR10, -R3.reuse ;  /* 0x0000000a23237c23 */ /* 0x100fe20008000803 */
[----:B------:R-:W-:Y:S01]  /*28a0*/  FSETP.GEU.AND P5, PT, R26, -126, PT ;  /* 0xc2fc00001a00780b */ /* 0x000fe20003fae000 */
[--C-:B------:R-:W-:Y:S01]  /*28b0*/  FFMA R31, R31, UR10, -R3.reuse ;  /* 0x0000000a1f1f7c23 */ /* 0x100fe20008000803 */
[--C-:B------:R-:W-:Y:S01]  /*28c0*/  FFMA R17, R42, UR10, -R3.reuse ;  /* 0x0000000a2a117c23 */ /* 0x100fe20008000803 */
[----:B------:R-:W-:Y:S01]  /*28d0*/  @!P2 FMUL R81, R81, 0.5 ;  /* 0x3f0000005151a820 */ /* 0x000fe20000400000 */
[----:B------:R2:W5:Y:S01]  /*28e0*/  MUFU.EX2 R23, R13 ;  /* 0x0000000d00177308 */ /* 0x0005620000000800 */
[----:B---3--:R-:W-:Y:S01]  /*28f0*/  @!P3 FMUL R65, R65, R65 ;  /* 0x000000414141b220 */ /* 0x008fe20000400000 */
[----:B------:R-:W-:Y:S01]  /*2900*/  FSETP.GEU.AND P3, PT, R77, -126, PT ;  /* 0xc2fc00004d00780b */ /* 0x000fe20003f6e000 */
[----:B------:R-:W-:Y:S01]  /*2910*/  @!P6 FMUL R84, R84, 0.5 ;  /* 0x3f0000005454e820 */ /* 0x000fe20000400000 */
[--C-:B------:R-:W-:Y:S01]  /*2920*/  FFMA R27, R27, UR10, -R3.reuse ;  /* 0x0000000a1b1b7c23 */ /* 0x100fe20008000803 */
[--C-:B------:R-:W-:Y:S01]  /*2930*/  FFMA R47, R47, UR10, -R3.reuse ;  /* 0x0000000a2f2f7c23 */ /* 0x100fe20008000803 */
[--C-:B------:R-:W-:Y:S01]  /*2940*/  FFMA R15, R34, UR10, -R3.reuse ;  /* 0x0000000a220f7c23 */ /* 0x100fe20008000803 */
[--C-:B------:R-:W-:Y:S01]  /*2950*/  FFMA R43, R43, UR10, -R3.reuse ;  /* 0x0000000a2b2b7c23 */ /* 0x100fe20008000803 */
[----:B------:R-:W3:Y:S01]  /*2960*/  MUFU.EX2 R81, R81 ;  /* 0x0000005100517308 */ /* 0x000ee20000000800 */
[----:B----4-:R-:W-:Y:S01]  /*2970*/  @!P1 FMUL R80, R80, R80 ;  /* 0x0000005050509220 */ /* 0x010fe20000400000 */
[----:B------:R-:W-:Y:S01]  /*2980*/  FSETP.GEU.AND P1, PT, R30, -126, PT ;  /* 0xc2fc00001e00780b */ /* 0x000fe20003f2e000 */
[----:B------:R-:W-:Y:S01]  /*2990*/  @!P5 FMUL R26, R26, 0.5 ;  /* 0x3f0000001a1ad820 */ /* 0x000fe20000400000 */
[--C-:B--2---:R-:W-:Y:S01]  /*29a0*/  FFMA R13, R38, UR10, -R3.reuse ;  /* 0x0000000a260d7c23 */ /* 0x104fe20008000803 */
[--C-:B------:R-:W-:Y:S01]  /*29b0*/  FFMA R39, R39, UR10, -R3.reuse ;  /* 0x0000000a27277c23 */ /* 0x100fe20008000803 */
[--C-:B------:R-:W-:Y:S01]  /*29c0*/  FFMA R59, R59, UR10, -R3.reuse ;  /* 0x0000000a3b3b7c23 */ /* 0x100fe20008000803 */
[----:B------:R-:W-:Y:S01]  /*29d0*/  @!P3 FMUL R77, R77, 0.5 ;  /* 0x3f0000004d4db820 */ /* 0x000fe20000400000 */
[----:B------:R-:W2:Y:S01]  /*29e0*/  MUFU.EX2 R84, R84 ;  /* 0x0000005400547308 */ /* 0x000ea20000000800 */
[----:B-----5:R-:W-:Y:S01]  /*29f0*/  @!P4 FMUL R23, R23, R23 ;  /* 0x000000171717c220 */ /* 0x020fe20000400000 */
[----:B------:R-:W-:Y:S01]  /*2a00*/  FSETP.GEU.AND P4, PT, R35, -126, PT ;  /* 0xc2fc00002300780b */ /* 0x000fe20003f8e000 */
[--C-:B------:R-:W-:Y:S01]  /*2a10*/  FFMA R55, R55, UR10, -R3.reuse ;  /* 0x0000000a37377c23 */ /* 0x100fe20008000803 */
[--C-:B------:R-:W-:Y:S01]  /*2a20*/  FFMA R19, R62, UR10, -R3.reuse ;  /* 0x0000000a3e137c23 */ /* 0x100fe20008000803 */
[--C-:B------:R-:W-:Y:S01]  /*2a30*/  FFMA R51, R51, UR10, -R3.reuse ;  /* 0x0000000a33337c23 */ /* 0x100fe20008000803 */
[--C-:B------:R-:W-:Y:S01]  /*2a40*/  FFMA R71, R71, UR10, -R3.reuse ;  /* 0x0000000a47477c23 */ /* 0x100fe20008000803 */
[----:B------:R-:W-:Y:S01]  /*2a50*/  @!P1 FMUL R30, R30, 0.5 ;  /* 0x3f0000001e1e9820 */ /* 0x000fe20000400000 */
[----:B------:R-:W4:Y:S01]  /*2a60*/  MUFU.EX2 R26, R26 ;  /* 0x0000001a001a7308 */ /* 0x000f220000000800 */
[----:B---3--:R-:W-:Y:S01]  /*2a70*/  @!P2 FMUL R81, R81, R81 ;  /* 0x000000515151a220 */ /* 0x008fe20000400000 */
[----:B------:R-:W-:Y:S01]  /*2a80*/  FSETP.GEU.AND P2, PT, R31, -126, PT ;  /* 0xc2fc00001f00780b */ /* 0x000fe20003f4e000 */
[--C-:B------:R-:W-:Y:S01]  /*2a90*/  FFMA R67, R67, UR10, -R3.reuse ;  /* 0x0000000a43437c23 */ /* 0x100fe20008000803 */
[--C-:B------:R-:W-:Y:S01]  /*2aa0*/  FFMA R70, R70, UR10, -R3.reuse ;  /* 0x0000000a46467c23 */ /* 0x100fe20008000803 */
[--C-:B------:R-:W-:Y:S01]  /*2ab0*/  FFMA R66, R66, UR10, -R3.reuse ;  /* 0x0000000a42427c23 */ /* 0x100fe20008000803 */
[--C-:B------:R-:W-:Y:S01]  /*2ac0*/  FFMA R74, R74, UR10, -R3.reuse ;  /* 0x0000000a4a4a7c23 */ /* 0x100fe20008000803 */
[----:B------:R-:W-:Y:S01]  /*2ad0*/  @!P4 FMUL R35, R35, 0.5 ;  /* 0x3f0000002323c820 */ /* 0x000fe20000400000 */
[----:B------:R-:W3:Y:S01]  /*2ae0*/  MUFU.EX2 R77, R77 ;  /* 0x0000004d004d7308 */ /* 0x000ee20000000800 */
[----:B--2---:R-:W-:Y:S01]  /*2af0*/  @!P6 FMUL R84, R84, R84 ;  /* 0x000000545454e220 */ /* 0x004fe20000400000 */
[----:B------:R-:W-:Y:S01]  /*2b00*/  FSETP.GEU.AND P6, PT, R15, -126, PT ;  /* 0xc2fc00000f00780b */ /* 0x000fe20003fce000 */
[--C-:B------:R-:W-:Y:S01]  /*2b10*/  FFMA R63, R63, UR10, -R3.reuse ;  /* 0x0000000a3f3f7c23 */ /* 0x100fe20008000803 */
[--C-:B------:R-:W-:Y:S01]  /*2b20*/  FFMA R75, R75, UR10, -R3.reuse ;  /* 0x0000000a4b4b7c23 */ /* 0x100fe20008000803 */
[--C-:B------:R-:W-:Y:S01]  /*2b30*/  FFMA R83, R83, UR10, -R3.reuse ;  /* 0x0000000a53537c23 */ /* 0x100fe20008000803 */
[--C-:B------:R-:W-:Y:S01]  /*2b40*/  FFMA R79, R79, UR10, -R3.reuse ;  /* 0x0000000a4f4f7c23 */ /* 0x100fe20008000803 */
[----:B------:R-:W-:Y:S01]  /*2b50*/  @!P2 FMUL R31, R31, 0.5 ;  /* 0x3f0000001f1fa820 */ /* 0x000fe20000400000 */
[----:B------:R-:W2:Y:S01]  /*2b60*/  MUFU.EX2 R30, R30 ;  /* 0x0000001e001e7308 */ /* 0x000ea20000000800 */
[----:B----4-:R-:W-:Y:S01]  /*2b70*/  @!P5 FMUL R26, R26, R26 ;  /* 0x0000001a1a1ad220 */ /* 0x010fe20000400000 */
[----:B------:R-:W-:Y:S01]  /*2b80*/  FSETP.GEU.AND P5, PT, R13, -126, PT ;  /* 0xc2fc00000d00780b */ /* 0x000fe20003fae000 */
[--C-:B------:R-:W-:Y:S01]  /*2b90*/  FFMA R78, R78, UR10, -R3.reuse ;  /* 0x0000000a4e4e7c23 */ /* 0x100fe20008000803 */
[--C-:B------:R-:W-:Y:S01]  /*2ba0*/  FFMA R86, R86, UR10, -R3.reuse ;  /* 0x0000000a56567c23 */ /* 0x100fe20008000803 */
[----:B------:R-:W-:Y:S01]  /*2bb0*/  FFMA R82, R82, UR10, -R3 ;  /* 0x0000000a52527c23 */ /* 0x000fe20008000803 */
[----:B------:R-:W-:Y:S01]  /*2bc0*/  FADD R41, R24, R81 ;  /* 0x0000005118297221 */ /* 0x000fe20000000000 */
[----:B------:R-:W-:Y:S01]  /*2bd0*/  @!P6 FMUL R15, R15, 0.5 ;  /* 0x3f0000000f0fe820 */ /* 0x000fe20000400000 */
[----:B------:R4:W5:Y:S01]  /*2be0*/  MUFU.EX2 R42, R35 ;  /* 0x00000023002a7308 */ /* 0x0009620000000800 */
[----:B---3--:R-:W-:Y:S01]  /*2bf0*/  @!P3 FMUL R77, R77, R77 ;  /* 0x0000004d4d4db220 */ /* 0x008fe20000400000 */
[----:B------:R-:W-:Y:S01]  /*2c00*/  FSETP.GEU.AND P3, PT, R27, -126, PT ;  /* 0xc2fc00001b00780b */ /* 0x000fe20003f6e000 */
[----:B------:R-:W-:Y:S01]  /*2c10*/  FADD R100, R44, R76 ;  /* 0x0000004c2c647221 */ /* 0x000fe20000000000 */
[----:B------:R-:W-:Y:S01]  /*2c20*/  FADD R24, R52, R84 ;  /* 0x0000005434187221 */ /* 0x000fe20000000000 */
[----:B------:R-:W-:-:S02]  /*2c30*/  F2FP.SATFINITE.E4M3.F32.PACK_AB_MERGE_C R84, R151, R84, RZ ;  /* 0x000000549754723e */ /* 0x000fc400048070ff */
[----:B------:R-:W-:Y:S01]  /*2c40*/  @!P5 FMUL R13, R13, 0.5 ;  /* 0x3f0000000d0dd820 */ /* 0x000fe20000400000 */
[----:B------:R-:W3:Y:S01]  /*2c50*/  MUFU.EX2 R34, R31 ;  /* 0x0000001f00227308 */ /* 0x000ee20000000800 */
[----:B--2---:R-:W-:Y:S01]  /*2c60*/  @!P1 FMUL R30, R30, R30 ;  /* 0x0000001e1e1e9220 */ /* 0x004fe20000400000 */
[----:B------:R-:W-:Y:S01]  /*2c70*/  FSETP.GEU.AND P1, PT, R17, -126, PT ;  /* 0xc2fc00001100780b */ /* 0x000fe20003f2e000 */
[----:B----4-:R-:W-:Y:S01]  /*2c80*/  FADD R35, R32, R64 ;  /* 0x0000004020237221 */ /* 0x010fe20000000000 */
[----:B------:R-:W-:Y:S01]  /*2c90*/  FADD R32, R16, R65 ;  /* 0x0000004110207221 */ /* 0x000fe20000000000 */
[----:B------:R-:W-:Y:S01]  /*2ca0*/  FADD R33, R33, R100 ;  /* 0x0000006421217221 */ /* 0x000fe20000000000 */
[----:B------:R-:W-:Y:S01]  /*2cb0*/  FADD R24, R37, R24 ;  /* 0x0000001825187221 */ /* 0x000fe20000000000 */
[----:B------:R-:W-:Y:S01]  /*2cc0*/  @!P3 FMUL R27, R27, 0.5 ;  /* 0x3f0000001b1bb820 */ /* 0x000fe20000400000 */
[----:B------:R2:W4:Y:S01]  /*2cd0*/  MUFU.EX2 R88, R13 ;  /* 0x0000000d00587308 */ /* 0x0005220000000800 */
[----:B-----5:R-:W-:Y:S01]  /*2ce0*/  @!P4 FMUL R42, R42, R42 ;  /* 0x0000002a2a2ac220 */ /* 0x020fe20000400000 */
[----:B------:R-:W-:Y:S01]  /*2cf0*/  FSETP.GEU.AND P4, PT, R47, -126, PT ;  /* 0xc2fc00002f00780b */ /* 0x000fe20003f8e000 */
[----:B------:R-:W-:Y:S01]  /*2d00*/  FADD R33, R33, R24 ;  /* 0x0000001821217221 */ /* 0x000fe20000000000 */
[----:B------:R-:W-:Y:S01]  /*2d10*/  F2FP.SATFINITE.E4M3.F32.PACK_AB_MERGE_C R52, R151, R26, RZ ;  /* 0x0000001a9734723e */ /* 0x000fe200048070ff */
[----:B------:R-:W-:Y:S01]  /*2d20*/  FADD R41, R32, R41 ;  /* 0x0000002920297221 */ /* 0x000fe20000000000 */
[----:B------:R-:W-:Y:S01]  /*2d30*/  LOP3.LUT R84, R84, 0xff, RZ, 0xc0, !PT ;  /* 0x000000ff54547812 */ /* 0x000fe200078ec0ff */
[----:B------:R-:W-:Y:S01]  /*2d40*/  @!P1 FMUL R17, R17, 0.5 ;  /* 0x3f00000011119820 */ /* 0x000fe20000400000 */
[----:B------:R-:W5:Y:S01]  /*2d50*/  MUFU.EX2 R8, R27 ;  /* 0x0000001b00087308 */ /* 0x000f620000000800 */
[----:B---3--:R-:W-:Y:S01]  /*2d60*/  @!P2 FMUL R34, R34, R34 ;  /* 0x000000222222a220 */ /* 0x008fe20000400000 */
[----:B------:R-:W-:Y:S01]  /*2d70*/  FSETP.GEU.AND P2, PT, R43, -126, PT ;  /* 0xc2fc00002b00780b */ /* 0x000fe20003f4e000 */
[----:B--2---:R-:W-:Y:S01]  /*2d80*/  FFMA R13, R50, UR10, -R3 ;  /* 0x0000000a320d7c23 */ /* 0x004fe20008000803 */
[----:B------:R-:W-:-:S02]  /*2d90*/  LOP3.LUT R24, R85, 0xffff, RZ, 0xc0, !PT ;  /* 0x0000ffff55187812 */ /* 0x000fc400078ec0ff */
[----:B------:R-:W-:Y:S01]  /*2da0*/  F2FP.SATFINITE.E4M3.F32.PACK_AB_MERGE_C R81, R151, R81, RZ ;  /* 0x000000519751723e */ /* 0x000fe200048070ff */
[----:B------:R-:W-:Y:S01]  /*2db0*/  @!P4 FMUL R47, R47, 0.5 ;  /* 0x3f0000002f2fc820 */ /* 0x000fe20000400000 */
[----:B------:R2:W3:Y:S01]  /*2dc0*/  MUFU.EX2 R90, R17 ;  /* 0x00000011005a7308 */ /* 0x0004e20000000800 */
[----:B----4-:R-:W-:Y:S01]  /*2dd0*/  @!P5 FMUL R88, R88, R88 ;  /* 0x000000585858d220 */ /* 0x010fe20000400000 */
[----:B------:R-:W-:Y:S02]  /*2de0*/  FSETP.GEU.AND P5, PT, R13, -126, PT ;  /* 0xc2fc00000d00780b */ /* 0x000fe40003fae000 */
[C---:B------:R-:W-:Y:S02]  /*2df0*/  F2FP.SATFINITE.E4M3.F32.PACK_AB_MERGE_C R64, R151.reuse, R64, RZ ;  /* 0x000000409740723e */ /* 0x040fe400048070ff */
[----:B------:R-:W-:Y:S01]  /*2e00*/  F2FP.SATFINITE.E4M3.F32.PACK_AB_MERGE_C R65, R151, R65, RZ ;  /* 0x000000419741723e */ /* 0x000fe200048070ff */
[----:B------:R-:W-:Y:S01]  /*2e10*/  @!P2 FMUL R43, R43, 0.5 ;  /* 0x3f0000002b2ba820 */ /* 0x000fe20000400000 */
[----:B------:R4:W1:Y:S01]  /*2e20*/  MUFU.EX2 R38, R15 ;  /* 0x0000000f00267308 */ /* 0x0008620000000800 */
[----:B--2---:R-:W-:Y:S01]  /*2e30*/  FFMA R17, R54, UR10, -R3 ;  /* 0x0000000a36117c23 */ /* 0x004fe20008000803 */
[----:B-----5:R-:W-:Y:S01]  /*2e40*/  @!P3 FMUL R8, R8, R8 ;  /* 0x000000080808b220 */ /* 0x020fe20000400000 */
[----:B------:R-:W-:-:S02]  /*2e50*/  FSETP.GEU.AND P3, PT, R39, -126, PT ;  /* 0xc2fc00002700780b */ /* 0x000fc40003f6e000 */
[----:B------:R-:W-:Y:S02]  /*2e60*/  F2FP.SATFINITE.E4M3.F32.PACK_AB_MERGE_C R69, R151, R69, RZ ;  /* 0x000000459745723e */ /* 0x000fe400048070ff */
[----:B------:R-:W-:Y:S01]  /*2e70*/  @!P5 FMUL R13, R13, 0.5 ;  /* 0x3f0000000d0dd820 */ /* 0x000fe20000400000 */
[----:B------:R-:W2:Y:S01]  /*2e80*/  MUFU.EX2 R54, R47 ;  /* 0x0000002f00367308 */ /* 0x000ea20000000800 */
[----:B----4-:R-:W-:Y:S01]  /*2e90*/  FFMA R15, R46, UR10, -R3 ;  /* 0x0000000a2e0f7c23 */ /* 0x010fe20008000803 */
[----:B---3--:R-:W-:Y:S01]  /*2ea0*/  @!P1 FMUL R90, R90, R90 ;  /* 0x0000005a5a5a9220 */ /* 0x008fe20000400000 */
[----:B------:R-:W-:Y:S02]  /*2eb0*/  FSETP.GEU.AND P1, PT, R17, -126, PT ;  /* 0xc2fc00001100780b */ /* 0x000fe40003f2e000 */
[C---:B------:R-:W-:Y:S02]  /*2ec0*/  F2FP.SATFINITE.E4M3.F32.PACK_AB_MERGE_C R18, R151.reuse, R8, RZ ;  /* 0x000000089712723e */ /* 0x040fe400048070ff */
[----:B------:R-:W-:Y:S01]  /*2ed0*/  F2FP.SATFINITE.E4M3.F32.PACK_AB_MERGE_C R76, R151, R76, RZ ;  /* 0x0000004c974c723e */ /* 0x000fe200048070ff */
[----:B------:R-:W3:Y:S01]  /*2ee0*/  MUFU.EX2 R57, R57 ;  /* 0x0000003900397308 */ /* 0x000ee20000000800 */
[----:B-1----:R-:W-:Y:S01]  /*2ef0*/  @!P6 FMUL R38, R38, R38 ;  /* 0x000000262626e220 */ /* 0x002fe20000400000 */
[----:B------:R-:W-:Y:S01]  /*2f00*/  FSETP.GEU.AND P6, PT, R15, -126, PT ;  /* 0xc2fc00000f00780b */ /* 0x000fe20003fce000 */
[----:B------:R-:W-:Y:S01]  /*2f10*/  @!P3 FMUL R39, R39, 0.5 ;  /* 0x3f0000002727b820 */ /* 0x000fe20000400000 */
[----:B------:R-:W-:-:S02]  /*2f20*/  LOP3.LUT R18, R18, 0xffff, RZ, 0xc0, !PT ;  /* 0x0000ffff12127812 */ /* 0x000fc400078ec0ff */
[----:B------:R-:W-:Y:S02]  /*2f30*/  F2FP.SATFINITE.E4M3.F32.PACK_AB_MERGE_C R60, R151, R38, RZ ;  /* 0x00000026973c723e */ /* 0x000fe400048070ff */
[----:B------:R1:W4:Y:S01]  /*2f40*/  MUFU.EX2 R50, R43 ;  /* 0x0000002b00327308 */ /* 0x0003220000000800 */
[----:B--2---:R-:W-:Y:S01]  /*2f50*/  @!P4 FMUL R54, R54, R54 ;  /* 0x000000363636c220 */ /* 0x004fe20000400000 */
[----:B------:R-:W-:Y:S01]  /*2f60*/  FSETP.GEU.AND P4, PT, R59, -126, PT ;  /* 0xc2fc00003b00780b */ /* 0x000fe20003f8e000 */
[----:B------:R-:W-:Y:S01]  /*2f70*/  @!P1 FMUL R17, R17, 0.5 ;  /* 0x3f00000011119820 */ /* 0x000fe20000400000 */
[----:B------:R-:W-:Y:S02]  /*2f80*/  LOP3.LUT R81, R81, 0xffff, RZ, 0xc0, !PT ;  /* 0x0000ffff51517812 */ /* 0x000fe400078ec0ff */
[----:B------:R-:W-:Y:S01]  /*2f90*/  LOP3.LUT R110, R110, 0xff, RZ, 0xc0, !PT ;  /* 0x000000ff6e6e7812 */ /* 0x000fe200078ec0ff */
[----:B------:R-:W-:Y:S01]  /*2fa0*/  @!P6 FMUL R15, R15, 0.5 ;  /* 0x3f0000000f0fe820 */ /* 0x000fe20000400000 */
[----:B------:R-:W2:Y:S01]  /*2fb0*/  MUFU.EX2 R94, R13 ;  /* 0x0000000d005e7308 */ /* 0x000ea20000000800 */
[----:B---3--:R-:W-:Y:S01]  /*2fc0*/  @!P0 FMUL R57, R57, R57 ;  /* 0x0000003939398220 */ /* 0x008fe20000400000 */
[----:B------:R-:W-:Y:S01]  /*2fd0*/  FSETP.GEU.AND P0, PT, R72, -126, PT ;  /* 0xc2fc00004800780b */ /* 0x000fe20003f0e000 */
[----:B-1----:R-:W-:Y:S01]  /*2fe0*/  FADD R43, R56, R23 ;  /* 0x00000017382b7221 */ /* 0x002fe20000000000 */
[C---:B------:R-:W-:Y:S01]  /*2ff0*/  F2FP.SATFINITE.E4M3.F32.PACK_AB_MERGE_C R56, R151.reuse, R30, RZ ;  /* 0x0000001e9738723e */ /* 0x040fe200048070ff */
[----:B------:R-:W-:Y:S01]  /*3000*/  FADD R31, R4, R57 ;  /* 0x00000039041f7221 */ /* 0x000fe20000000000 */
[----:B------:R-:W-:Y:S01]  /*3010*/  F2FP.SATFINITE.E4M3.F32.PACK_AB_MERGE_C R109, R151, R57, RZ ;  /* 0x00000039976d723e */ /* 0x000fe200048070ff */
[----:B------:R-:W-:Y:S01]  /*3020*/  @!P4 FMUL R59, R59, 0.5 ;  /* 0x3f0000003b3bc820 */ /* 0x000fe20000400000 */
[----:B------:R1:W3:Y:S01]  /*3030*/  MUFU.EX2 R46, R39 ;  /* 0x00000027002e7308 */ /* 0x0002e20000000800 */
[----:B----4-:R-:W-:Y:S01]  /*3040*/  @!P2 FMUL R50, R50, R50 ;  /* 0x000000323232a220 */ /* 0x010fe20000400000 */
[----:B------:R-:W-:Y:S01]  /*3050*/  FSETP.GEU.AND P2, PT, R55, -126, PT ;  /* 0xc2fc00003700780b */ /* 0x000fe20003f4e000 */
[----:B------:R-:W-:Y:S01]  /*3060*/  FADD R36, R36, R43 ;  /* 0x0000002b24247221 */ /* 0x000fe20000000000 */
[----:B------:R-:W-:-:S02]  /*3070*/  LOP3.LUT R109, R109, 0xffff, RZ, 0xc0, !PT ;  /* 0x0000ffff6d6d7812 */ /* 0x000fc400078ec0ff */
[----:B------:R-:W-:Y:S01]  /*3080*/  LOP3.LUT R111, R111, 0xffff, RZ, 0xc0, !PT ;  /* 0x0000ffff6f6f7812 */ /* 0x000fe200078ec0ff */
[----:B------:R-:W-:Y:S01]  /*3090*/  @!P0 FMUL R72, R72, 0.5 ;  /* 0x3f00000048488820 */ /* 0x000fe20000400000 */
[----:B------:R-:W4:Y:S01]  /*30a0*/  MUFU.EX2 R59, R59 ;  /* 0x0000003b003b7308 */ /* 0x000f220000000800 */
[----:B--2---:R-:W-:Y:S01]  /*30b0*/  @!P5 FMUL R94, R94, R94 ;  /* 0x0000005e5e5ed220 */ /* 0x004fe20000400000 */
[----:B------:R-:W-:Y:S01]  /*30c0*/  FSETP.GEU.AND P5, PT, R19, -126, PT ;  /* 0xc2fc00001300780b */ /* 0x000fe20003fae000 */
[----:B-1----:R-:W-:Y:S01]  /*30d0*/  FADD R39, R22, R77 ;  /* 0x0000004d16277221 */ /* 0x002fe20000000000 */
[----:B------:R-:W-:Y:S01]  /*30e0*/  PRMT R108, R109, 0x7604, R108 ;  /* 0x000076046d6c7816 */ /* 0x000fe2000000006c */
[----:B------:R-:W-:Y:S01]  /*30f0*/  FADD R22, R48, R80 ;  /* 0x0000005030167221 */ /* 0x000fe20000000000 */
[----:B------:R-:W-:Y:S01]  /*3100*/  F2FP.SATFINITE.E4M3.F32.PACK_AB_MERGE_C R80, R151, R80, RZ ;  /* 0x000000509750723e */ /* 0x000fe200048070ff */
[----:B------:R-:W-:Y:S01]  /*3110*/  @!P2 FMUL R55, R55, 0.5 ;  /* 0x3f0000003737a820 */ /* 0x000fe20000400000 */
[----:B------:R1:W2:Y:S01]  /*3120*/  MUFU.EX2 R92, R15 ;  /* 0x0000000f005c7308 */ /* 0x0002a20000000800 */
[----:B---3--:R-:W-:Y:S01]  /*3130*/  @!P3 FMUL R46, R46, R46 ;  /* 0x0000002e2e2eb220 */ /* 0x008fe20000400000 */
[----:B------:R-:W-:-:S02]  /*3140*/  FSETP.GEU.AND P3, PT, R51, -126, PT ;  /* 0xc2fc00003300780b */ /* 0x000fc40003f6e000 */
[C---:B------:R-:W-:Y:S02]  /*3150*/  F2FP.SATFINITE.E4M3.F32.PACK_AB_MERGE_C R77, R151.reuse, R77, RZ ;  /* 0x0000004d974d723e */ /* 0x040fe400048070ff */
[----:B------:R-:W-:Y:S01]  /*3160*/  F2FP.SATFINITE.E4M3.F32.PACK_AB_MERGE_C R21, R151, R46, RZ ;  /* 0x0000002e9715723e */ /* 0x000fe200048070ff */
[----:B------:R-:W-:Y:S01]  /*3170*/  @!P5 FMUL R19, R19, 0.5 ;  /* 0x3f0000001313d820 */ /* 0x000fe20000400000 */
[----:B------:R-:W3:Y:S01]  /*3180*/  MUFU.EX2 R62, R55 ;  /* 0x00000037003e7308 */ /* 0x000ee20000000800 */
[--C-:B-1----:R-:W-:Y:S01]  /*3190*/  FFMA R15, R58, UR10, -R3.reuse ;  /* 0x0000000a3a0f7c23 */ /* 0x102fe20008000803 */
[----:B----4-:R-:W-:Y:S01]  /*31a0*/  @!P4 FMUL R59, R59, R59 ;  /* 0x0000003b3b3bc220 */ /* 0x010fe20000400000 */
[----:B------:R-:W-:Y:S01]  /*31b0*/  FSETP.GEU.AND P4, PT, R71, -126, PT ;  /* 0xc2fc00004700780b */ /* 0x000fe20003f8e000 */
[----:B------:R-:W-:Y:S01]  /*31c0*/  FFMA R3, R87, UR10, -R3 ;  /* 0x0000000a57037c23 */ /* 0x000fe20008000803 */
[----:B------:R-:W-:Y:S01]  /*31d0*/  F2FP.SATFINITE.E4M3.F32.PACK_AB_MERGE_C R87, R151, R28, RZ ;  /* 0x0000001c9757723e */ /* 0x000fe200048070ff */
[----:B------:R-:W-:Y:S01]  /*31e0*/  FADD R28, R14, R61 ;  /* 0x0000003d0e1c7221 */ /* 0x000fe20000000000 */
[----:B------:R-:W-:Y:S01]  /*31f0*/  @!P3 FMUL R51, R51, 0.5 ;  /* 0x3f0000003333b820 */ /* 0x000fe20000400000 */
[----:B------:R-:W1:Y:S01]  /*3200*/  MUFU.EX2 R72, R72 ;  /* 0x0000004800487308 */ /* 0x000e620000000800 */
[----:B--2---:R-:W-:Y:S01]  /*3210*/  @!P6 FMUL R92, R92, R92 ;  /* 0x0000005c5c5ce220 */ /* 0x004fe20000400000 */
[----:B------:R-:W-:Y:S01]  /*3220*/  FSETP.GEU.AND P6, PT, R15, -126, PT ;  /* 0xc2fc00000f00780b */ /* 0x000fe20003fce000 */
[----:B------:R-:W-:Y:S01]  /*3230*/  FADD R45, R8, R59 ;  /* 0x0000003b082d7221 */ /* 0x000fe20000000000 */
[----:B------:R-:W-:-:S02]  /*3240*/  F2FP.SATFINITE.E4M3.F32.PACK_AB_MERGE_C R14, R151, R50, RZ ;  /* 0x00000032970e723e */ /* 0x000fc400048070ff */
[----:B------:R-:W-:Y:S02]  /*3250*/  LOP3.LUT R87, R87, 0xff, RZ, 0xc0, !PT ;  /* 0x000000ff57577812 */ /* 0x000fe400078ec0ff */
[----:B------:R2:W4:Y:S01]  /*3260*/  MUFU.EX2 R96, R17 ;  /* 0x0000001100607308 */ /* 0x0005220000000800 */
[----:B------:R-:W-:Y:S01]  /*3270*/  @!P4 FMUL R71, R71, 0.5 ;  /* 0x3f0000004747c820 */ /* 0x000fe20000400000 */
[----:B---3--:R-:W-:Y:S01]  /*3280*/  @!P2 FMUL R62, R62, R62 ;  /* 0x0000003e3e3ea220 */ /* 0x008fe20000400000 */
[----:B------:R-:W-:Y:S02]  /*3290*/  FSETP.GEU.AND P2, PT, R67, -126, PT ;  /* 0xc2fc00004300780b */ /* 0x000fe40003f4e000 */
[----:B------:R-:W-:Y:S02]  /*32a0*/  F2FP.SATFINITE.E4M3.F32.PACK_AB_MERGE_C R4, R151, R59, RZ ;  /* 0x0000003b9704723e */ /* 0x000fe400048070ff */
[----:B------:R-:W-:Y:S01]  /*32b0*/  @!P6 FMUL R15, R15, 0.5 ;  /* 0x3f0000000f0fe820 */ /* 0x000fe20000400000 */
[----:B------:R-:W3:Y:S01]  /*32c0*/  MUFU.EX2 R25, R19 ;  /* 0x0000001300197308 */ /* 0x000ee20000000800 */
[----:B-1----:R-:W-:Y:S01]  /*32d0*/  @!P0 FMUL R72, R72, R72 ;  /* 0x0000004848488220 */ /* 0x002fe20000400000 */
[----:B------:R-:W-:Y:S01]  /*32e0*/  FSETP.GEU.AND P0, PT, R70, -126, PT ;  /* 0xc2fc00004600780b */ /* 0x000fe20003f0e000 */
[----:B--2---:R-:W-:Y:S01]  /*32f0*/  IMAD.U32 R17, RZ, RZ, UR7 ;  /* 0x00000007ff117e24 */ /* 0x004fe2000f8e00ff */
[----:B------:R-:W-:Y:S01]  /*3300*/  LOP3.LUT R80, R80, 0xff, RZ, 0xc0, !PT ;  /* 0x000000ff50507812 */ /* 0x000fe200078ec0ff */
[----:B------:R-:W-:Y:S01]  /*3310*/  FADD R98, R40, R72 ;  /* 0x0000004828627221 */ /* 0x000fe20000000000 */
[----:B------:R-:W-:Y:S01]  /*3320*/  FADD R40, R20, R73 ;  /* 0x0000004914287221 */ /* 0x000fe20000000000 */
[----:B------:R-:W-:Y:S01]  /*3330*/  F2FP.SATFINITE.E4M3.F32.PACK_AB_MERGE_C R72, R151, R72, RZ ;  /* 0x000000489748723e */ /* 0x000fe200048070ff */
[----:B------:R-:W1:Y:S01]  /*3340*/  MUFU.EX2 R58, R51 ;  /* 0x00000033003a7308 */ /* 0x000e620000000800 */
[----:B----4-:R-:W-:Y:S01]  /*3350*/  @!P1 FMUL R96, R96, R96 ;  /* 0x0000006060609220 */ /* 0x010fe20000400000 */
[----:B------:R-:W-:Y:S01]  /*3360*/  FSETP.GEU.AND P1, PT, R66, -126, PT ;  /* 0xc2fc00004200780b */ /* 0x000fe20003f2e000 */
[----:B------:R-:W-:Y:S01]  /*3370*/  @!P2 FMUL R67, R67, 0.5 ;  /* 0x3f0000004343a820 */ /* 0x000fe20000400000 */
[----:B------:R-:W-:Y:S01]  /*3380*/  F2FP.SATFINITE.E4M3.F32.PACK_AB_MERGE_C R73, R151, R73, RZ ;  /* 0x000000499749723e */ /* 0x000fe200048070ff */
[----:B------:R2:W-:Y:S01]  /*3390*/  SYNCS.ARRIVE.TRANS64.A1T0 RZ, [R17+UR21], RZ ;  /* 0x000000ff11ff79a7 */ /* 0x0005e20008100015 */
[----:B------:R-:W-:Y:S01]  /*33a0*/  LOP3.LUT R72, R72, 0xff, RZ, 0xc0, !PT ;  /* 0x000000ff48487812 */ /* 0x000fe200078ec0ff */
[----:B------:R-:W-:Y:S01]  /*33b0*/  @!P0 FMUL R70, R70, 0.5 ;  /* 0x3f00000046468820 */ /* 0x000fe20000400000 */
[----:B------:R4:W5:Y:S01]  /*33c0*/  MUFU.EX2 R13, R15 ;  /* 0x0000000f000d7308 */ /* 0x0009620000000800 */
[----:B---3--:R-:W-:Y:S01]  /*33d0*/  @!P5 FMUL R25, R25, R25 ;  /* 0x000000191919d220 */ /* 0x008fe20000400000 */
[----:B------:R-:W-:Y:S01]  /*33e0*/  FSETP.GEU.AND P5, PT, R74, -126, PT ;  /* 0xc2fc00004a00780b */ /* 0x000fe20003fae000 */
[----:B------:R-:W-:Y:S01]  /*33f0*/  FADD R29, R29, R98 ;  /* 0x000000621d1d7221 */ /* 0x000fe20000000000 */
[----:B------:R-:W-:Y:S01]  /*3400*/  LOP3.LUT R73, R73, 0xffff, RZ, 0xc0, !PT ;  /* 0x0000ffff49497812 */ /* 0x000fe200078ec0ff */
[----:B------:R-:W-:Y:S01]  /*3410*/  FADD R47, R30, R25 ;  /* 0x000000191e2f7221 */ /* 0x000fe20000000000 */
[----:B------:R-:W-:Y:S01]  /*3420*/  F2FP.SATFINITE.E4M3.F32.PACK_AB_MERGE_C R19, R151, R34, RZ ;  /* 0x000000229713723e */ /* 0x000fe200048070ff */
[----:B------:R-:W-:Y:S01]  /*3430*/  @!P1 FMUL R66, R66, 0.5 ;  /* 0x3f00000042429820 */ /* 0x000fe20000400000 */
[----:B------:R-:W3:Y:S01]  /*3440*/  MUFU.EX2 R71, R71 ;  /* 0x0000004700477308 */ /* 0x000ee20000000800 */
[----:B-1----:R-:W-:Y:S01]  /*3450*/  @!P3 FMUL R58, R58, R58 ;  /* 0x0000003a3a3ab220 */ /* 0x002fe20000400000 */
[----:B------:R-:W-:-:S02]  /*3460*/  FSETP.GEU.AND P3, PT, R63, -126, PT ;  /* 0xc2fc00003f00780b */ /* 0x000fc40003f6e000 */
[----:B----4-:R-:W-:Y:S02]  /*3470*/  LOP3.LUT R15, R0, 0x3, RZ, 0xc0, !PT ;  /* 0x00000003000f7812 */ /* 0x010fe400078ec0ff */
[----:B------:R-:W-:Y:S01]  /*3480*/  F2FP.SATFINITE.E4M3.F32.PACK_AB_MERGE_C R16, R151, R58, RZ ;  /* 0x0000003a9710723e */ /* 0x000fe200048070ff */
[----:B------:R-:W-:Y:S01]  /*3490*/  @!P5 FMUL R74, R74, 0.5 ;  /* 0x3f0000004a4ad820 */ /* 0x000fe20000400000 */
[----:B------:R-:W1:Y:S01]  /*34a0*/  MUFU.EX2 R67, R67 ;  /* 0x0000004300437308 */ /* 0x000e620000000800 */
[----:B-----5:R-:W-:Y:S01]  /*34b0*/  @!P6 FMUL R13, R13, R13 ;  /* 0x0000000d0d0de220 */ /* 0x020fe20000400000 */
[----:B------:R-:W-:Y:S01]  /*34c0*/  FSETP.GEU.AND P6, PT, R75, -126, PT ;  /* 0xc2fc00004b00780b */ /* 0x000fe20003fce000 */
[----:B------:R-:W-:Y:S01]  /*34d0*/  VIADD R15, R15, 0xffffffff ;  /* 0xffffffff0f0f7836 */ /* 0x000fe20000000000 */
[----:B------:R-:W-:Y:S01]  /*34e0*/  PRMT R72, R73, 0x7604, R72 ;  /* 0x0000760449487816 */ /* 0x000fe20000000048 */
[----:B------:R-:W-:Y:S01]  /*34f0*/  FADD R44, R26, R13 ;  /* 0x0000000d1a2c7221 */ /* 0x000fe20000000000 */
[----:B--2---:R-:W-:Y:S01]  /*3500*/  F2FP.SATFINITE.E4M3.F32.PACK_AB_MERGE_C R17, R151, R62, RZ ;  /* 0x0000003e9711723e */ /* 0x004fe200048070ff */
[----:B------:R-:W-:Y:S01]  /*3510*/  @!P3 FMUL R63, R63, 0.5 ;  /* 0x3f0000003f3fb820 */ /* 0x000fe20000400000 */
[----:B------:R-:W2:Y:S01]  /*3520*/  MUFU.EX2 R70, R70 ;  /* 0x0000004600467308 */ /* 0x000ea20000000800 */
[----:B---3--:R-:W-:Y:S01]  /*3530*/  @!P4 FMUL R71, R71, R71 ;  /* 0x000000474747c220 */ /* 0x008fe20000400000 */
[----:B------:R-:W-:Y:S01]  /*3540*/  FSETP.GEU.AND P4, PT, R83, -126, PT ;  /* 0xc2fc00005300780b */ /* 0x000fe20003f8e000 */
[----:B------:R-:W-:Y:S01]  /*3550*/  FADD R26, R35, R22 ;  /* 0x00000016231a7221 */ /* 0x000fe20000000000 */
[----:B------:R-:W-:Y:S01]  /*3560*/  F2FP.SATFINITE.E4M3.F32.PACK_AB_MERGE_C R20, R151, R42, RZ ;  /* 0x0000002a9714723e */ /* 0x000fe200048070ff */
[----:B------:R-:W-:Y:S01]  /*3570*/  FADD R48, R46, R71 ;  /* 0x000000472e307221 */ /* 0x000fe20000000000 */
[----:B------:R-:W-:Y:S01]  /*3580*/  LOP3.LUT R17, R17, 0xffff, RZ, 0xc0, !PT ;  /* 0x0000ffff11117812 */ /* 0x000fe200078ec0ff */
[----:B------:R-:W-:Y:S01]  /*3590*/  @!P6 FMUL R75, R75, 0.5 ;  /* 0x3f0000004b4be820 */ /* 0x000fe20000400000 */
[----:B------:R-:W3:Y:S01]  /*35a0*/  MUFU.EX2 R66, R66 ;  /* 0x0000004200427308 */ /* 0x000ee20000000800 */
[----:B-1----:R-:W-:Y:S01]  /*35b0*/  @!P2 FMUL R67, R67, R67 ;  /* 0x000000434343a220 */ /* 0x002fe20000400000 */
[----:B------:R-:W-:Y:S01]  /*35c0*/  FSETP.GEU.AND P2, PT, R79, -126, PT ;  /* 0xc2fc00004f00780b */ /* 0x000fe20003f4e000 */
[----:B------:R-:W-:Y:S01]  /*35d0*/  FADD R26, R29, R26 ;  /* 0x0000001a1d1a7221 */ /* 0x000fe20000000000 */
[----:B------:R-:W-:Y:S01]  /*35e0*/  LOP3.LUT R21, R21, 0xffff, RZ, 0xc0, !PT ;  /* 0x0000ffff15157812 */ /* 0x000fe200078ec0ff */
[----:B------:R-:W-:Y:S01]  /*35f0*/  FADD R22, R31, R40 ;  /* 0x000000281f167221 */ /* 0x000fe20000000000 */
[----:B------:R-:W-:Y:S01]  /*3600*/  F2FP.SATFINITE.E4M3.F32.PACK_AB_MERGE_C R9, R151, R67, RZ ;  /* 0x000000439709723e */ /* 0x000fe200048070ff */
[----:B------:R-:W-:Y:S01]  /*3610*/  @!P4 FMUL R83, R83, 0.5 ;  /* 0x3f0000005353c820 */ /* 0x000fe20000400000 */
[----:B------:R-:W1:Y:S01]  /*3620*/  MUFU.EX2 R74, R74 ;  /* 0x0000004a004a7308 */ /* 0x000e620000000800 */
[----:B--2---:R-:W-:Y:S01]  /*3630*/  @!P0 FMUL R70, R70, R70 ;  /* 0x0000004646468220 */ /* 0x004fe20000400000 */
[----:B------:R-:W-:Y:S01]  /*3640*/  ISETP.NE.AND P0, PT, R12, RZ, PT ;  /* 0x000000ff0c00720c */ /* 0x000fe20003f05270 */
[----:B------:R-:W-:Y:S01]  /*3650*/  FADD R26, R26, R33 ;  /* 0x000000211a1a7221 */ /* 0x000fe20000000000 */
[----:B------:R-:W-:Y:S01]  /*3660*/  PRMT R80, R81, 0x7604, R80 ;  /* 0x0000760451507816 */ /* 0x000fe20000000050 */
[----:B------:R-:W-:Y:S01]  /*3670*/  FADD R22, R22, R41 ;  /* 0x0000002916167221 */ /* 0x000fe20000000000 */
[----:B------:R-:W-:Y:S01]  /*3680*/  LOP3.LUT R68, R68, 0xff, RZ, 0xc0, !PT ;  /* 0x000000ff44447812 */ /* 0x000fe200078ec0ff */
[----:B------:R-:W-:Y:S01]  /*3690*/  @!P2 FMUL R79, R79, 0.5 ;  /* 0x3f0000004f4fa820 */ /* 0x000fe20000400000 */
[----:B------:R-:W2:Y:S01]  /*36a0*/  MUFU.EX2 R63, R63 ;  /* 0x0000003f003f7308 */ /* 0x000ea20000000800 */
[----:B---3--:R-:W-:Y:S01]  /*36b0*/  @!P1 FMUL R66, R66, R66 ;  /* 0x0000004242429220 */ /* 0x008fe20000400000 */
[----:B------:R-:W-:Y:S01]  /*36c0*/  FSETP.GEU.AND P1, PT, R78, -126, PT ;  /* 0xc2fc00004e00780b */ /* 0x000fe20003f2e000 */
[----:B------:R-:W-:Y:S01]  /*36d0*/  IMAD.U32 R29, R60, 0x10000, RZ ;  /* 0x000100003c1d7824 */ /* 0x000fe200078e00ff */
[----:B------:R-:W-:-:S02]  /*36e0*/  LOP3.LUT R69, R69, 0xffff, RZ, 0xc0, !PT ;  /* 0x0000ffff45457812 */ /* 0x000fc400078ec0ff */
[----:B------:R-:W-:Y:S02]  /*36f0*/  LOP3.LUT R102, R102, 0xff, RZ, 0xc0, !PT ;  /* 0x000000ff66667812 */ /* 0x000fe400078ec0ff */
[----:B------:R3:W4:Y:S01]  /*3700*/  MUFU.EX2 R12, R83 ;  /* 0x00000053000c7308 */ /* 0x0007220000000800 */
[----:B-1----:R-:W-:Y:S01]  /*3710*/  @!P5 FMUL R74, R74, R74 ;  /* 0x0000004a4a4ad220 */ /* 0x002fe20000400000 */
[----:B------:R-:W-:Y:S02]  /*3720*/  FSETP.GEU.AND P5, PT, R86, -126, PT ;  /* 0xc2fc00005600780b */ /* 0x000fe40003fae000 */
[----:B------:R-:W-:Y:S01]  /*3730*/  LOP3.LUT R103, R103, 0xffff, RZ, 0xc0, !PT ;  /* 0x0000ffff67677812 */ /* 0x000fe200078ec0ff */
[----:B------:R-:W-:Y:S01]  /*3740*/  FADD R49, R90, R74 ;  /* 0x0000004a5a317221 */ /* 0x000fe20000000000 */
[----:B------:R-:W-:Y:S01]  /*3750*/  F2FP.SATFINITE.E4M3.F32.PACK_AB_MERGE_C R90, R151, R90, RZ ;  /* 0x0000005a975a723e */ /* 0x000fe200048070ff */
[----:B------:R-:W-:Y:S01]  /*3760*/  @!P1 FMUL R78, R78, 0.5 ;  /* 0x3f0000004e4e9820 */ /* 0x000fe20000400000 */
[----:B------:R-:W1:Y:S01]  /*3770*/  MUFU.EX2 R75, R75 ;  /* 0x0000004b004b7308 */ /* 0x000e620000000800 */
[----:B--2---:R-:W-:Y:S01]  /*3780*/  @!P3 FMUL R63, R63, R63 ;  /* 0x0000003f3f3fb220 */ /* 0x004fe20000400000 */
[----:B------:R-:W-:Y:S01]  /*3790*/  FSETP.GEU.AND P3, PT, R82, -126, PT ;  /* 0xc2fc00005200780b */ /* 0x000fe20003f6e000 */
[----:B------:R-:W-:Y:S01]  /*37a0*/  FADD R44, R44, R49 ;  /* 0x000000312c2c7221 */ /* 0x000fe20000000000 */
[C---:B---3--:R-:W-:Y:S01]  /*37b0*/  F2FP.SATFINITE.E4M3.F32.PACK_AB_MERGE_C R83, R151.reuse, R2, RZ ;  /* 0x000000029753723e */ /* 0x048fe200048070ff */
[----:B------:R-:W-:Y:S01]  /*37c0*/  FADD R30, R34, R63 ;  /* 0x0000003f221e7221 */ /* 0x000fe20000000000 */
[----:B------:R-:W-:Y:S01]  /*37d0*/  F2FP.SATFINITE.E4M3.F32.PACK_AB_MERGE_C R74, R151, R74, RZ ;  /* 0x0000004a974a723e */ /* 0x000fe200048070ff */
[----:B------:R-:W-:Y:S01]  /*37e0*/  @!P5 FMUL R86, R86, 0.5 ;  /* 0x3f0000005656d820 */ /* 0x000fe20000400000 */
[----:B------:R-:W2:Y:S01]  /*37f0*/  MUFU.EX2 R79, R79 ;  /* 0x0000004f004f7308 */ /* 0x000ea20000000800 */
[----:B----4-:R-:W-:Y:S01]  /*3800*/  @!P4 FMUL R12, R12, R12 ;  /* 0x0000000c0c0cc220 */ /* 0x010fe20000400000 */
[----:B------:R-:W-:Y:S01]  /*3810*/  LOP3.LUT R83, R83, 0xff, RZ, 0xc0, !PT ;  /* 0x000000ff53537812 */ /* 0x000fe200078ec0ff */
[----:B------:R-:W-:Y:S01]  /*3820*/  FADD R34, R38, R66 ;  /* 0x0000004226227221 */ /* 0x000fe20000000000 */
[----:B------:R-:W-:Y:S01]  /*3830*/  FADD R38, R42, R67 ;  /* 0x000000432a267221 */ /* 0x000fe20000000000 */
[----:B------:R-:W-:Y:S01]  /*3840*/  FADD R55, R58, R12 ;  /* 0x0000000c3a377221 */ /* 0x000fe20000000000 */
[----:B------:R-:W-:Y:S01]  /*3850*/  F2FP.SATFINITE.E4M3.F32.PACK_AB_MERGE_C R58, R151, R25, RZ ;  /* 0x00000019973a723e */ /* 0x000fe200048070ff */
[----:B------:R-:W-:Y:S01]  /*3860*/  @!P3 FMUL R82, R82, 0.5 ;  /* 0x3f0000005252b820 */ /* 0x000fe20000400000 */
[----:B------:R-:W3:Y:S01]  /*3870*/  MUFU.EX2 R78, R78 ;  /* 0x0000004e004e7308 */ /* 0x000ee20000000800 */
[----:B-1----:R-:W-:Y:S01]  /*3880*/  @!P6 FMUL R75, R75, R75 ;  /* 0x0000004b4b4be220 */ /* 0x002fe20000400000 */
[----:B------:R-:W-:Y:S01]  /*3890*/  FSETP.GEU.AND P6, PT, R3, -126, PT ;  /* 0xc2fc00000300780b */ /* 0x000fe20003fce000 */
[----:B------:R-:W-:Y:S01]  /*38a0*/  FADD R42, R88, R70 ;  /* 0x00000046582a7221 */ /* 0x000fe20000000000 */
[----:B------:R-:W-:Y:S01]  /*38b0*/  F2FP.SATFINITE.E4M3.F32.PACK_AB_MERGE_C R25, R151, R23, RZ ;  /* 0x000000179719723e */ /* 0x000fe200048070ff */
[----:B------:R-:W-:Y:S01]  /*38c0*/  FADD R23, R28, R39 ;  /* 0x000000271c177221 */ /* 0x000fe20000000000 */
[----:B------:R-:W-:Y:S01]  /*38d0*/  PRMT R24, R24, 0x7604, R83 ;  /* 0x0000760418187816 */ /* 0x000fe20000000053 */
[----:B------:R-:W-:Y:S01]  /*38e0*/  FADD R46, R50, R75 ;  /* 0x0000004b322e7221 */ /* 0x000fe20000000000 */
[----:B------:R-:W-:Y:S01]  /*38f0*/  LOP3.LUT R25, R25, 0xffff, RZ, 0xc0, !PT ;  /* 0x0000ffff19197812 */ /* 0x000fe200078ec0ff */
[----:B------:R-:W1:Y:S01]  /*3900*/  MUFU.EX2 R86, R86 ;  /* 0x0000005600567308 */ /* 0x000e620000000800 */
[----:B--2---:R-:W-:Y:S01]  /*3910*/  @!P2 FMUL R79, R79, R79 ;  /* 0x0000004f4f4fa220 */ /* 0x004fe20000400000 */
[----:B------:R-:W-:Y:S01]  /*3920*/  FADD R23, R23, R36 ;  /* 0x0000002417177221 */ /* 0x000fe20000000000 */
[----:B------:R-:W-:Y:S01]  /*3930*/  PRMT R84, R25, 0x7604, R84 ;  /* 0x0000760419547816 */ /* 0x000fe20000000054 */
[----:B------:R-:W-:Y:S01]  /*3940*/  IMAD.U32 R25, R52, 0x10000, RZ ;  /* 0x0001000034197824 */ /* 0x000fe200078e00ff */
[----:B------:R-:W-:Y:S01]  /*3950*/  LOP3.LUT R36, R101, 0xffff, RZ, 0xc0, !PT ;  /* 0x0000ffff65247812 */ /* 0x000fe200078ec0ff */
[----:B------:R-:W-:Y:S01]  /*3960*/  @!P6 FMUL R3, R3, 0.5 ;  /* 0x3f0000000303e820 */ /* 0x000fe20000400000 */
[----:B------:R-:W-:Y:S01]  /*3970*/  FADD R51, R54, R79 ;  /* 0x0000004f36337221 */ /* 0x000fe20000000000 */
[----:B------:R-:W2:Y:S01]  /*3980*/  MUFU.EX2 R82, R82 ;  /* 0x0000005200527308 */ /* 0x000ea20000000800 */
[----:B---3--:R-:W-:Y:S01]  /*3990*/  @!P1 FMUL R78, R78, R78 ;  /* 0x0000004e4e4e9220 */ /* 0x008fe20000400000 */
[----:B------:R-:W-:Y:S01]  /*39a0*/  ISETP.GT.U32.AND P1, PT, R15, 0x1, PT ;  /* 0x000000010f00780c */ /* 0x000fe20003f24070 */
[----:B------:R-:W-:Y:S01]  /*39b0*/  IMAD.U32 R39, R58, 0x10000, RZ ;  /* 0x000100003a277824 */ /* 0x000fe200078e00ff */
[----:B------:R-:W-:Y:S01]  /*39c0*/  LOP3.LUT R24, R24, 0xff0000, R25, 0xf8, !PT ;  /* 0x00ff000018187812 */ /* 0x000fe200078ef819 */
[----:B------:R-:W-:Y:S01]  /*39d0*/  IMAD.U32 R25, R90, 0x10000, RZ ;  /* 0x000100005a197824 */ /* 0x000fe200078e00ff */
[C---:B------:R-:W-:Y:S01]  /*39e0*/  F2FP.SATFINITE.E4M3.F32.PACK_AB_MERGE_C R15, R151.reuse, R54, RZ ;  /* 0x00000036970f723e */ /* 0x040fe200048070ff */
[----:B------:R-:W-:Y:S01]  /*39f0*/  FADD R50, R92, R78 ;  /* 0x0000004e5c327221 */ /* 0x000fe20000000000 */
[----:B------:R-:W3:Y:S01]  /*3a00*/  MUFU.EX2 R27, R3 ;  /* 0x00000003001b7308 */ /* 0x000ee20000000800 */
[----:B------:R-:W-:Y:S01]  /*3a10*/  F2FP.SATFINITE.E4M3.F32.PACK_AB_MERGE_C R54, R151, R13, RZ ;  /* 0x0000000d9736723e */ /* 0x000fe200048070ff */
[----:B-1----:R-:W-:Y:S01]  /*3a20*/  @!P5 FMUL R86, R86, R86 ;  /* 0x000000565656d220 */ /* 0x002fe20000400000 */
[----:B------:R-:W-:Y:S01]  /*3a30*/  PRMT R36, R36, 0x7604, R99 ;  /* 0x0000760424247816 */ /* 0x000fe20000000063 */
[----:B------:R-:W-:Y:S01]  /*3a40*/  FADD R45, R45, R46 ;  /* 0x0000002e2d2d7221 */ /* 0x000fe20000000000 */
[----:B------:R-:W-:Y:S01]  /*3a50*/  F2FP.SATFINITE.E4M3.F32.PACK_AB_MERGE_C R12, R151, R12, RZ ;  /* 0x0000000c970c723e */ /* 0x000fe200048070ff */
[----:B------:R-:W-:Y:S01]  /*3a60*/  FADD R57, R96, R86 ;  /* 0x0000005660397221 */ /* 0x000fe20000000000 */
[----:B------:R-:W-:Y:S01]  /*3a70*/  LOP3.LUT R36, R36, 0xff0000, R25, 0xf8, !PT ;  /* 0x00ff000024247812 */ /* 0x000fe200078ef819 */
[----:B------:R-:W-:-:S02]  /*3a80*/  IMAD.U32 R25, R54, 0x10000, RZ ;  /* 0x0001000036197824 */ /* 0x000fc400078e00ff */
[----:B--2---:R-:W-:Y:S01]  /*3a90*/  @!P3 FMUL R82, R82, R82 ;  /* 0x000000525252b220 */ /* 0x004fe20000400000 */
[----:B------:R-:W-:Y:S01]  /*3aa0*/  F2FP.SATFINITE.E4M3.F32.PACK_AB_MERGE_C R96, R151, R96, RZ ;  /* 0x000000609760723e */ /* 0x000fe200048070ff */
[----:B------:R-:W-:Y:S01]  /*3ab0*/  FADD R38, R38, R55 ;  /* 0x0000003726267221 */ /* 0x000fe20000000000 */
[----:B------:R-:W-:Y:S01]  /*3ac0*/  LOP3.LUT R28, R89, 0xffff, RZ, 0xc0, !PT ;  /* 0x0000ffff591c7812 */ /* 0x000fe200078ec0ff */
[----:B------:R-:W-:Y:S01]  /*3ad0*/  FADD R53, R94, R82 ;  /* 0x000000525e357221 */ /* 0x000fe20000000000 */
[----:B------:R-:W-:Y:S01]  /*3ae0*/  LOP3.LUT R108, R108, 0xff0000, R25, 0xf8, !PT ;  /* 0x00ff00006c6c7812 */ /* 0x000fe200078ef819 */
[----:B------:R-:W-:Y:S01]  /*3af0*/  IMAD.U32 R25, R74, 0x10000, RZ ;  /* 0x000100004a197824 */ /* 0x000fe200078e00ff */
[----:B------:R-:W-:Y:S01]  /*3b00*/  F2FP.SATFINITE.E4M3.F32.PACK_AB_MERGE_C R82, R151, R82, RZ ;  /* 0x000000529752723e */ /* 0x000fe200048070ff */
[----:B---3--:R-:W-:Y:S01]  /*3b10*/  @!P6 FMUL R27, R27, R27 ;  /* 0x0000001b1b1be220 */ /* 0x008fe20000400000 */
[----:B------:R-:W-:Y:S01]  /*3b20*/  F2FP.SATFINITE.E4M3.F32.PACK_AB_MERGE_C R88, R151, R88, RZ ;  /* 0x000000589758723e */ /* 0x000fe200048070ff */
[----:B------:R-:W-:Y:S01]  /*3b30*/  IMAD.U32 R37, R96, 0x10000, RZ ;  /* 0x0001000060257824 */ /* 0x000fe200078e00ff */
[----:B------:R-:W-:Y:S01]  /*3b40*/  LOP3.LUT R72, R72, 0xff0000, R25, 0xf8, !PT ;  /* 0x00ff000048487812 */ /* 0x000fe200078ef819 */
[----:B------:R-:W-:Y:S01]  /*3b50*/  FADD R61, R62, R27 ;  /* 0x0000001b3e3d7221 */ /* 0x000fe20000000000 */
[----:B------:R-:W-:Y:S01]  /*3b60*/  LOP3.LUT R25, R19, 0xffff, RZ, 0xc0, !PT ;  /* 0x0000ffff13197812 */ /* 0x000fe200078ec0ff */
[----:B------:R-:W-:Y:S01]  /*3b70*/  IMAD.SHL.U32 R19, R18, 0x1000000, RZ ;  /* 0x0100000012137824 */ /* 0x000fe200078e00ff */
[C---:B------:R-:W-:Y:S01]  /*3b80*/  F2FP.SATFINITE.E4M3.F32.PACK_AB_MERGE_C R92, R151.reuse, R92, RZ ;  /* 0x0000005c975c723e */ /* 0x040fe200048070ff */
[----:B------:R-:W-:Y:S01]  /*3b90*/  IMAD.U32 R49, R82, 0x10000, RZ ;  /* 0x0001000052317824 */ /* 0x000fe200078e00ff */
[C---:B------:R-:W-:Y:S01]  /*3ba0*/  F2FP.SATFINITE.E4M3.F32.PACK_AB_MERGE_C R94, R151.reuse, R94, RZ ;  /* 0x0000005e975e723e */ /* 0x040fe200048070ff */
[----:B------:R-:W-:Y:S01]  /*3bb0*/  FADD R53, R34, R53 ;  /* 0x0000003522357221 */ /* 0x000fe20000000000 */
[C---:B------:R-:W-:Y:S01]  /*3bc0*/  F2FP.SATFINITE.E4M3.F32.PACK_AB_MERGE_C R8, R151.reuse, R63, RZ ;  /* 0x0000003f9708723e */ /* 0x040fe200048070ff */
[----:B------:R-:W-:Y:S01]  /*3bd0*/  IMAD.U32 R33, R92, 0x10000, RZ ;  /* 0x000100005c217824 */ /* 0x000fe200078e00ff */
[----:B------:R-:W-:Y:S01]  /*3be0*/  F2FP.SATFINITE.E4M3.F32.PACK_AB_MERGE_C R66, R151, R66, RZ ;  /* 0x000000429742723e */ /* 0x000fe200048070ff */
[----:B------:R-:W-:Y:S01]  /*3bf0*/  IMAD.SHL.U32 R18, R25, 0x1000000, RZ ;  /* 0x0100000019127824 */ /* 0x000fe200078e00ff */
[C---:B------:R-:W-:Y:S01]  /*3c00*/  F2FP.SATFINITE.E4M3.F32.PACK_AB_MERGE_C R70, R151.reuse, R70, RZ ;  /* 0x000000469746723e */ /* 0x040fe200048070ff */
[----:B------:R-:W-:Y:S01]  /*3c10*/  IMAD.U32 R31, R88, 0x10000, RZ ;  /* 0x00010000581f7824 */ /* 0x000fe200078e00ff */
[C---:B------:R-:W-:Y:S01]  /*3c20*/  F2FP.SATFINITE.E4M3.F32.PACK_AB_MERGE_C R13, R151.reuse, R71, RZ ;  /* 0x00000047970d723e */ /* 0x040fe200048070ff */
[----:B------:R-:W-:Y:S01]  /*3c30*/  IMAD.U32 R35, R94, 0x10000, RZ ;  /* 0x000100005e237824 */ /* 0x000fe200078e00ff */
[C---:B------:R-:W-:Y:S01]  /*3c40*/  F2FP.SATFINITE.E4M3.F32.PACK_AB_MERGE_C R2, R151.reuse, R75, RZ ;  /* 0x0000004b9702723e */ /* 0x040fe200048070ff */
[----:B------:R-:W-:Y:S01]  /*3c50*/  IMAD.U32 R43, R70, 0x10000, RZ ;  /* 0x00010000462b7824 */ /* 0x000fe200078e00ff */
[C---:B------:R-:W-:Y:S01]  /*3c60*/  F2FP.SATFINITE.E4M3.F32.PACK_AB_MERGE_C R78, R151.reuse, R78, RZ ;  /* 0x0000004e974e723e */ /* 0x040fe200048070ff */
[----:B------:R-:W-:Y:S01]  /*3c70*/  IMAD.U32 R41, R66, 0x10000, RZ ;  /* 0x0001000042297824 */ /* 0x000fe200078e00ff */
[C---:B------:R-:W-:Y:S01]  /*3c80*/  F2FP.SATFINITE.E4M3.F32.PACK_AB_MERGE_C R3, R151.reuse, R79, RZ ;  /* 0x0000004f9703723e */ /* 0x040fe200048070ff */
[----:B------:R-:W-:Y:S01]  /*3c90*/  FADD R30, R30, R51 ;  /* 0x000000331e1e7221 */ /* 0x000fe20000000000 */
[----:B------:R-:W-:Y:S01]  /*3ca0*/  F2FP.SATFINITE.E4M3.F32.PACK_AB_MERGE_C R86, R151, R86, RZ ;  /* 0x000000569756723e */ /* 0x000fe200048070ff */
[----:B------:R-:W-:Y:S01]  /*3cb0*/  FADD R38, R45, R38 ;  /* 0x000000262d267221 */ /* 0x000fe20000000000 */
[----:B------:R-:W-:Y:S01]  /*3cc0*/  F2FP.SATFINITE.E4M3.F32.PACK_AB_MERGE_C R151, R151, R27, RZ ;  /* 0x0000001b9797723e */ /* 0x000fe200048070ff */
[----:B------:R-:W-:Y:S01]  /*3cd0*/  IMAD.U32 R27, R56, 0x10000, RZ ;  /* 0x00010000381b7824 */ /* 0x000fe200078e00ff */
[----:B------:R-:W-:Y:S01]  /*3ce0*/  LOP3.LUT R12, R12, 0xffff, RZ, 0xc0, !PT ;  /* 0x0000ffff0c0c7812 */ /* 0x000fe200078ec0ff */
[----:B------:R-:W-:Y:S01]  /*3cf0*/  IMAD.U32 R45, R78, 0x10000, RZ ;  /* 0x000100004e2d7824 */ /* 0x000fe200078e00ff */
[----:B------:R-:W-:Y:S01]  /*3d00*/  PRMT R28, R28, 0x7604, R87 ;  /* 0x000076041c1c7816 */ /* 0x000fe20000000057 */
[----:B------:R-:W-:Y:S01]  /*3d10*/  IMAD.U32 R51, R86, 0x10000, RZ ;  /* 0x0001000056337824 */ /* 0x000fe200078e00ff */
[----:B------:R-:W-:Y:S01]  /*3d20*/  LOP3.LUT R19, R24, R19, RZ, 0xfc, !PT ;  /* 0x0000001318137212 */ /* 0x000fe200078efcff */
[----:B------:R-:W-:Y:S01]  /*3d30*/  IMAD.SHL.U32 R24, R17, 0x1000000, RZ ;  /* 0x0100000011187824 */ /* 0x000fe200078e00ff */
[----:B------:R-:W-:Y:S01]  /*3d40*/  LOP3.LUT R27, R28, 0xff0000, R27, 0xf8, !PT ;  /* 0x00ff00001c1b7812 */ /* 0x000fe200078ef81b */
[----:B------:R-:W-:Y:S01]  /*3d50*/  IMAD.SHL.U32 R12, R12, 0x1000000, RZ ;  /* 0x010000000c0c7824 */ /* 0x000fe200078e00ff */
[----:B------:R-:W-:Y:S01]  /*3d60*/  LOP3.LUT R37, R106, 0xff0000, R37, 0xf8, !PT ;  /* 0x00ff00006a257812 */ /* 0x000fe200078ef825 */
[----:B------:R-:W-:Y:S01]  /*3d70*/  IMAD.SHL.U32 R28, R21, 0x1000000, RZ ;  /* 0x01000000151c7824 */ /* 0x000fe200078e00ff */
[----:B------:R-:W-:Y:S01]  /*3d80*/  LOP3.LUT R4, R4, 0xffff, RZ, 0xc0, !PT ;  /* 0x0000ffff04047812 */ /* 0x000fe200078ec0ff */
[----:B------:R-:W-:Y:S01]  /*3d90*/  IMAD.MOV.U32 R25, RZ, RZ, 0x3021 ;  /* 0x00003021ff197424 */ /* 0x000fe200078e00ff */
[----:B------:R-:W-:Y:S01]  /*3da0*/  LOP3.LUT R8, R8, 0xffff, RZ, 0xc0, !PT ;  /* 0x0000ffff08087812 */ /* 0x000fe200078ec0ff */
[----:B------:R-:W-:Y:S01]  /*3db0*/  FADD R61, R48, R61 ;  /* 0x0000003d303d7221 */ /* 0x000fe20000000000 */
[----:B------:R-:W-:Y:S01]  /*3dc0*/  LOP3.LUT R13, R13, 0xffff, RZ, 0xc0, !PT ;  /* 0x0000ffff0d0d7812 */ /* 0x000fe200078ec0ff */
[----:B------:R-:W-:Y:S01]  /*3dd0*/  FADD R47, R47, R50 ;  /* 0x000000322f2f7221 */ /* 0x000fe20000000000 */
[----:B------:R-:W-:Y:S01]  /*3de0*/  LOP3.LUT R49, R80, 0xff0000, R49, 0xf8, !PT ;  /* 0x00ff000050317812 */ /* 0x000fe200078ef831 */
[----:B------:R-:W-:Y:S01]  /*3df0*/  IMAD.SHL.U32 R8, R8, 0x1000000, RZ ;  /* 0x0100000008087824 */ /* 0x000fe200078e00ff */
[----:B------:R-:W-:Y:S01]  /*3e00*/  LOP3.LUT R14, R14, 0xffff, RZ, 0xc0, !PT ;  /* 0x0000ffff0e0e7812 */ /* 0x000fe200078ec0ff */
[----:B------:R-:W-:Y:S01]  /*3e10*/  FADD R61, R30, R61 ;  /* 0x0000003d1e3d7221 */ /* 0x000fe20000000000 */
        /* <DEDUP_REMOVED lines=12> */
[----:B------:R-:W-:-:S02]  /*3ee0*/  LOP3.LUT R64, R64, 0xff, RZ, 0xc0, !PT ;  /* 0x000000ff40407812 */ /* 0x000fc400078ec0ff */
[----:B------:R-:W-:Y:S02]  /*3ef0*/  LOP3.LUT R65, R65, 0xffff, RZ, 0xc0, !PT ;  /* 0x0000ffff41417812 */ /* 0x000fe400078ec0ff */
[----:B------:R-:W-:Y:S02]  /*3f00*/  PRMT R110, R111, 0x7604, R110 ;  /* 0x000076046f6e7816 */ /* 0x000fe4000000006e */
[----:B------:R-:W-:Y:S02]  /*3f10*/  PRMT R68, R69, 0x7604, R68 ;  /* 0x0000760445447816 */ /* 0x000fe40000000044 */
[----:B------:R-:W-:Y:S01]  /*3f20*/  LOP3.LUT R21, R15, 0xffff, RZ, 0xc0, !PT ;  /* 0x0000ffff0f157812 */ /* 0x000fe200078ec0ff */
[----:B------:R-:W-:Y:S01]  /*3f30*/  IMAD.SHL.U32 R15, R14, 0x1000000, RZ ;  /* 0x010000000e0f7824 */ /* 0x000fe200078e00ff */
[----:B------:R-:W-:Y:S02]  /*3f40*/  PRMT R102, R103, 0x7604, R102 ;  /* 0x0000760467667816 */ /* 0x000fe40000000066 */
[----:B------:R-:W-:Y:S01]  /*3f50*/  LOP3.LUT R76, R76, 0xff, RZ, 0xc0, !PT ;  /* 0x000000ff4c4c7812 */ /* 0x000fe200078ec0ff */
[----:B------:R-:W-:Y:S01]  /*3f60*/  IMAD.SHL.U32 R14, R21, 0x1000000, RZ ;  /* 0x01000000150e7824 */ /* 0x000fe200078e00ff */
[----:B------:R-:W-:-:S02]  /*3f70*/  LOP3.LUT R77, R77, 0xffff, RZ, 0xc0, !PT ;  /* 0x0000ffff4d4d7812 */ /* 0x000fc400078ec0ff */
[----:B------:R-:W-:Y:S02]  /*3f80*/  LOP3.LUT R20, R20, 0xffff, RZ, 0xc0, !PT ;  /* 0x0000ffff14147812 */ /* 0x000fe400078ec0ff */
[----:B------:R-:W-:Y:S02]  /*3f90*/  LOP3.LUT R16, R16, 0xffff, RZ, 0xc0, !PT ;  /* 0x0000ffff10107812 */ /* 0x000fe400078ec0ff */
[----:B------:R-:W-:Y:S01]  /*3fa0*/  LOP3.LUT R37, R37, R24, RZ, 0xfc, !PT ;  /* 0x0000001825257212 */ /* 0x000fe200078efcff */
[----:B------:R-:W-:Y:S01]  /*3fb0*/  IMAD.SHL.U32 R24, R13, 0x1000000, RZ ;  /* 0x010000000d187824 */ /* 0x000fe200078e00ff */
[----:B------:R-:W-:Y:S01]  /*3fc0*/  LOP3.LUT R17, R9, 0xffff, RZ, 0xc0, !PT ;  /* 0x0000ffff09117812 */ /* 0x000fe200078ec0ff */
[----:B------:R-:W-:Y:S01]  /*3fd0*/  IMAD.SHL.U32 R9, R4, 0x1000000, RZ ;  /* 0x0100000004097824 */ /* 0x000fe200078e00ff */
[----:B------:R-:W-:Y:S01]  /*3fe0*/  LOP3.LUT R2, R2, 0xffff, RZ, 0xc0, !PT ;  /* 0x0000ffff02027812 */ /* 0x000fe200078ec0ff */
[----:B------:R-:W-:Y:S01]  /*3ff0*/  IMAD.SHL.U32 R20, R20, 0x1000000, RZ ;  /* 0x0100000014147824 */ /* 0x000fe200078e00ff */
[----:B------:R-:W-:Y:S01]  /*4000*/  LOP3.LUT R49, R49, R12, RZ, 0xfc, !PT ;  /* 0x0000000c31317212 */ /* 0x000fe200078efcff */
[----:B------:R-:W-:Y:S01]  /*4010*/  IMAD.SHL.U32 R12, R0, 0x4, RZ ;  /* 0x00000004000c7824 */ /* 0x000fe200078e00ff */
[----:B------:R-:W-:Y:S01]  /*4020*/  PRMT R32, R32, 0x7604, R91 ;  /* 0x0000760420207816 */ /* 0x000fe2000000005b */
[----:B------:R-:W-:Y:S01]  /*4030*/  IMAD.SHL.U32 R16, R16, 0x1000000, RZ ;  /* 0x0100000010107824 */ /* 0x000fe200078e00ff */
[----:B------:R-:W-:Y:S01]  /*4040*/  PRMT R34, R34, 0x7604, R95 ;  /* 0x0000760422227816 */ /* 0x000fe2000000005f */
[----:B------:R-:W-:Y:S01]  /*4050*/  IMAD.SHL.U32 R4, R17, 0x1000000, RZ ;  /* 0x0100000011047824 */ /* 0x000fe200078e00ff */
[----:B------:R-:W-:-:S02]  /*4060*/  PRMT R104, R105, 0x7604, R104 ;  /* 0x0000760469687816 */ /* 0x000fc40000000068 */
[----:B------:R-:W-:Y:S02]  /*4070*/  PRMT R64, R65, 0x7604, R64 ;  /* 0x0000760441407816 */ /* 0x000fe40000000040 */
[----:B------:R-:W-:Y:S02]  /*4080*/  LOP3.LUT R39, R110, 0xff0000, R39, 0xf8, !PT ;  /* 0x00ff00006e277812 */ /* 0x000fe400078ef827 */
[----:B------:R-:W-:Y:S02]  /*4090*/  LOP3.LUT R43, R68, 0xff0000, R43, 0xf8, !PT ;  /* 0x00ff0000442b7812 */ /* 0x000fe400078ef82b */
[----:B------:R-:W-:Y:S01]  /*40a0*/  LOP3.LUT R13, R3, 0xffff, RZ, 0xc0, !PT ;  /* 0x0000ffff030d7812 */ /* 0x000fe200078ec0ff */
[----:B------:R-:W-:Y:S01]  /*40b0*/  IMAD.SHL.U32 R3, R2, 0x1000000, RZ ;  /* 0x0100000002037824 */ /* 0x000fe200078e00ff */
[----:B------:R-:W-:Y:S02]  /*40c0*/  LOP3.LUT R151, R151, 0xffff, RZ, 0xc0, !PT ;  /* 0x0000ffff97977812 */ /* 0x000fe400078ec0ff */
[----:B------:R-:W-:Y:S01]  /*40d0*/  PRMT R76, R77, 0x7604, R76 ;  /* 0x000076044d4c7816 */ /* 0x000fe2000000004c */
[----:B------:R-:W-:Y:S01]  /*40e0*/  IMAD.SHL.U32 R2, R13, 0x1000000, RZ ;  /* 0x010000000d027824 */ /* 0x000fe200078e00ff */
[----:B------:R-:W-:-:S02]  /*40f0*/  LOP3.LUT R33, R102, 0xff0000, R33, 0xf8, !PT ;  /* 0x00ff000066217812 */ /* 0x000fc400078ef821 */
[----:B------:R-:W-:Y:S01]  /*4100*/  LOP3.LUT R18, R27, R18, RZ, 0xfc, !PT ;  /* 0x000000121b127212 */ /* 0x000fe200078efcff */
[----:B------:R-:W-:Y:S01]  /*4110*/  IMAD.MOV.U32 R27, RZ, RZ, 0x2130 ;  /* 0x00002130ff1b7424 */ /* 0x000fe200078e00ff */
[----:B------:R-:W-:Y:S02]  /*4120*/  LOP3.LUT R29, R32, 0xff0000, R29, 0xf8, !PT ;  /* 0x00ff0000201d7812 */ /* 0x000fe400078ef81d */
[----:B------:R-:W-:Y:S02]  /*4130*/  LOP3.LUT R31, R34, 0xff0000, R31, 0xf8, !PT ;  /* 0x00ff0000221f7812 */ /* 0x000fe400078ef81f */
[----:B------:R-:W-:Y:S02]  /*4140*/  LOP3.LUT R35, R104, 0xff0000, R35, 0xf8, !PT ;  /* 0x00ff000068237812 */ /* 0x000fe400078ef823 */
[----:B------:R-:W-:Y:S02]  /*4150*/  LOP3.LUT R41, R64, 0xff0000, R41, 0xf8, !PT ;  /* 0x00ff000040297812 */ /* 0x000fe400078ef829 */
[----:B------:R-:W-:-:S02]  /*4160*/  LOP3.LUT R9, R108, R9, RZ, 0xfc, !PT ;  /* 0x000000096c097212 */ /* 0x000fc400078efcff */
[----:B------:R-:W-:Y:S02]  /*4170*/  LOP3.LUT R8, R39, R8, RZ, 0xfc, !PT ;  /* 0x0000000827087212 */ /* 0x000fe400078efcff */
[----:B------:R-:W-:Y:S01]  /*4180*/  LOP3.LUT R43, R43, R24, RZ, 0xfc, !PT ;  /* 0x000000182b2b7212 */ /* 0x000fe200078efcff */
[----:B------:R-:W-:Y:S01]  /*4190*/  IMAD.SHL.U32 R24, R151, 0x1000000, RZ ;  /* 0x0100000097187824 */ /* 0x000fe200078e00ff */
[----:B------:R-:W-:Y:S02]  /*41a0*/  LOP3.LUT R12, R12, 0xc, RZ, 0xc0, !PT ;  /* 0x0000000c0c0c7812 */ /* 0x000fe400078ec0ff */
[----:B------:R-:W-:Y:S02]  /*41b0*/  LOP3.LUT R45, R76, 0xff0000, R45, 0xf8, !PT ;  /* 0x00ff00004c2d7812 */ /* 0x000fe400078ef82d */
[----:B------:R-:W-:Y:S02]  /*41c0*/  LOP3.LUT R51, R84, 0xff0000, R51, 0xf8, !PT ;  /* 0x00ff000054337812 */ /* 0x000fe400078ef833 */
[----:B------:R-:W-:-:S02]  /*41d0*/  LOP3.LUT R15, R36, R15, RZ, 0xfc, !PT ;  /* 0x0000000f240f7212 */ /* 0x000fc400078efcff */
[----:B------:R-:W-:Y:S02]  /*41e0*/  LOP3.LUT R14, R33, R14, RZ, 0xfc, !PT ;  /* 0x0000000e210e7212 */ /* 0x000fe400078efcff */
[----:B------:R-:W-:Y:S02]  /*41f0*/  LOP3.LUT R20, R29, R20, RZ, 0xfc, !PT ;  /* 0x000000141d147212 */ /* 0x000fe400078efcff */
[----:B------:R-:W-:Y:S02]  /*4200*/  LOP3.LUT R31, R31, R28, RZ, 0xfc, !PT ;  /* 0x0000001c1f1f7212 */ /* 0x000fe400078efcff */
[----:B------:R-:W-:Y:S02]  /*4210*/  LOP3.LUT R16, R35, R16, RZ, 0xfc, !PT ;  /* 0x0000001023107212 */ /* 0x000fe400078efcff */
[----:B------:R-:W-:Y:S02]  /*4220*/  LOP3.LUT R4, R41, R4, RZ, 0xfc, !PT ;  /* 0x0000000429047212 */ /* 0x000fe400078efcff */
[----:B------:R-:W-:-:S02]  /*4230*/  SEL R13, R18, R19, P1 ;  /* 0x00000013120d7207 */ /* 0x000fc40000800000 */
[----:B------:R-:W-:Y:S02]  /*4240*/  SEL R21, R8, R9, P1 ;  /* 0x0000000908157207 */ /* 0x000fe40000800000 */
[----:B------:R-:W-:Y:S02]  /*4250*/  SEL R0, R9, R8, P1 ;  /* 0x0000000809007207 */ /* 0x000fe40000800000 */
[----:B------:R-:W-:Y:S02]  /*4260*/  SEL R18, R19, R18, P1 ;  /* 0x0000001213127207 */ /* 0x000fe40000800000 */
[-C--:B------:R-:W-:Y:S02]  /*4270*/  SHF.R.U32.HI R8, RZ, R12.reuse, R25 ;  /* 0x0000000cff087219 */ /* 0x080fe40000011619 */
[----:B------:R-:W-:Y:S02]  /*4280*/  SHF.R.U32.HI R9, RZ, R12, R27 ;  /* 0x0000000cff097219 */ /* 0x000fe4000001161b */
[----:B------:R-:W-:-:S02]  /*4290*/  LOP3.LUT R3, R72, R3, RZ, 0xfc, !PT ;  /* 0x0000000348037212 */ /* 0x000fc400078efcff */
[----:B------:R-:W-:Y:S02]  /*42a0*/  LOP3.LUT R2, R45, R2, RZ, 0xfc, !PT ;  /* 0x000000022d027212 */ /* 0x000fe400078efcff */
[----:B------:R-:W-:Y:S02]  /*42b0*/  LOP3.LUT R24, R51, R24, RZ, 0xfc, !PT ;  /* 0x0000001833187212 */ /* 0x000fe400078efcff */
[----:B------:R-:W-:Y:S02]  /*42c0*/  SEL R19, R14, R15, P1 ;  /* 0x0000000f0e137207 */ /* 0x000fe40000800000 */
[----:B------:R-:W-:Y:S02]  /*42d0*/  SEL R14, R15, R14, P1 ;  /* 0x0000000e0f0e7207 */ /* 0x000fe40000800000 */
[----:B------:R-:W-:Y:S02]  /*42e0*/  SEL R17, R31, R20, P1 ;  /* 0x000000141f117207 */ /* 0x000fe40000800000 */
[----:B------:R-:W-:-:S02]  /*42f0*/  SEL R15, R37, R16, P1 ;  /* 0x00000010250f7207 */ /* 0x000fc40000800000 */
[----:B------:R-:W-:Y:S02]  /*4300*/  SEL R25, R43, R4, P1 ;  /* 0x000000042b197207 */ /* 0x000fe40000800000 */
[----:B------:R-:W-:Y:S02]  /*4310*/  SEL R20, R20, R31, P1 ;  /* 0x0000001f14147207 */ /* 0x000fe40000800000 */
[----:B------:R-:W-:Y:S02]  /*4320*/  SEL R16, R16, R37, P1 ;  /* 0x0000002510107207 */ /* 0x000fe40000800000 */
[----:B------:R-:W-:Y:S02]  /*4330*/  SEL R4, R4, R43, P1 ;  /* 0x0000002b04047207 */ /* 0x000fe40000800000 */
[----:B------:R-:W-:Y:S02]  /*4340*/  LOP3.LUT R8, R8, 0xf, RZ, 0xc0, !PT ;  /* 0x0000000f08087812 */ /* 0x000fe400078ec0ff */
[----:B------:R-:W-:-:S02]  /*4350*/  LOP3.LUT R9, R9, 0xf, RZ, 0xc0, !PT ;  /* 0x0000000f09097812 */ /* 0x000fc400078ec0ff */
[----:B------:R-:W-:Y:S01]  /*4360*/  SEL R27, R2, R3, P1 ;  /* 0x00000003021b7207 */ /* 0x000fe20000800000 */
[----:B------:R-:W-:Y:S01]  /*4370*/  SHFL.IDX PT, R21, R21, R8, 0x1c1f ;  /* 0x001c1f0815157589 */ /* 0x000fe200000e0000 */
[----:B------:R-:W-:Y:S01]  /*4380*/  SEL R28, R3, R2, P1 ;  /* 0x00000002031c7207 */ /* 0x000fe20000800000 */
[----:B------:R-:W-:Y:S01]  /*4390*/  IMAD.MOV.U32 R2, RZ, RZ, 0x1054 ;  /* 0x00001054ff027424 */ /* 0x000fe200078e00ff */
[----:B------:R-:W-:Y:S01]  /*43a0*/  SEL R29, R24, R49, P1 ;  /* 0x00000031181d7207 */ /* 0x000fe20000800000 */
[----:B------:R1:W2:Y:S01]  /*43b0*/  SHFL.IDX PT, R33, R0, R9, 0x1c1f ;  /* 0x001c1f0900217589 */ /* 0x0002a200000e0000 */
[----:B------:R-:W-:Y:S01]  /*43c0*/  SEL R30, R49, R24, P1 ;  /* 0x00000018311e7207 */ /* 0x000fe20000800000 */
[----:B------:R-:W-:Y:S02]  /*43d0*/  IMAD.MOV.U32 R3, RZ, RZ, 0x3276 ;  /* 0x00003276ff037424 */ /* 0x000fe400078e00ff */
[----:B------:R-:W-:Y:S04]  /*43e0*/  SHFL.IDX PT, R35, R25, R8, 0x1c1f ;  /* 0x001c1f0819237589 */ /* 0x000fe800000e0000 */
[----:B------:R3:W4:Y:S01]  /*43f0*/  SHFL.IDX PT, R36, R4, R9, 0x1c1f ;  /* 0x001c1f0904247589 */ /* 0x00072200000e0000 */
[----:B-1----:R-:W-:-:S03]  /*4400*/  SEL R0, R2, 0x5410, P1 ;  /* 0x0000541002007807 */ /* 0x002fc60000800000 */
[----:B------:R-:W-:Y:S01]  /*4410*/  SHFL.IDX PT, R13, R13, R8, 0x1c1f ;  /* 0x001c1f080d0d7589 */ /* 0x000fe200000e0000 */
[----:B------:R-:W-:Y:S01]  /*4420*/  SEL R2, R3, 0x7632, P1 ;  /* 0x0000763203027807 */ /* 0x000fe20000800000 */
[----:B------:R-:W-:Y:S02]  /*4430*/  FADD R3, R44, R61 ;  /* 0x0000003d2c037221 */ /* 0x000fe40000000000 */
[----:B------:R-:W1:Y:S01]  /*4440*/  SHFL.IDX PT, R18, R18, R9, 0x1c1f ;  /* 0x001c1f0912127589 */ /* 0x000e6200000e0000 */
[----:B---3--:R-:W-:-:S03]  /*4450*/  FADD R4, R26, R23 ;  /* 0x000000171a047221 */ /* 0x008fc60000000000 */
[----:B------:R-:W-:Y:S04]  /*4460*/  SHFL.IDX PT, R17, R17, R8, 0x1c1f ;  /* 0x001c1f0811117589 */ /* 0x000fe800000e0000 */
[----:B------:R-:W3:Y:S01]  /*4470*/  SHFL.IDX PT, R20, R20, R9, 0x1c1f ;  /* 0x001c1f0914147589 */ /* 0x000ee200000e0000 */
[C-C-:B--2---:R-:W-:Y:S02]  /*4480*/  PRMT R32, R21.reuse, R0, R33.reuse ;  /* 0x0000000015207216 */ /* 0x144fe40000000021 */
[----:B------:R-:W-:Y:S01]  /*4490*/  PRMT R33, R21, R2, R33 ;  /* 0x0000000215217216 */ /* 0x000fe20000000021 */
[----:B------:R-:W-:Y:S04]  /*44a0*/  SHFL.IDX PT, R19, R19, R8, 0x1c1f ;  /* 0x001c1f0813137589 */ /* 0x000fe800000e0000 */
[----:B------:R-:W2:Y:S01]  /*44b0*/  SHFL.IDX PT, R14, R14, R9, 0x1c1f ;  /* 0x001c1f090e0e7589 */ /* 0x000ea200000e0000 */
[----:B----4-:R-:W-:-:S02]  /*44c0*/  PRMT R34, R35, R0, R36 ;  /* 0x0000000023227216 */ /* 0x010fc40000000024 */
[----:B------:R-:W-:Y:S01]  /*44d0*/  PRMT R35, R35, R2, R36 ;  /* 0x0000000223237216 */ /* 0x000fe20000000024 */
[----:B------:R-:W-:Y:S04]  /*44e0*/  SHFL.IDX PT, R15, R15, R8, 0x1c1f ;  /* 0x001c1f080f0f7589 */ /* 0x000fe800000e0000 */
[----:B------:R-:W4:Y:S01]  /*44f0*/  SHFL.IDX PT, R16, R16, R9, 0x1c1f ;  /* 0x001c1f0910107589 */ /* 0x000f2200000e0000 */
[C-C-:B-1----:R-:W-:Y:S02]  /*4500*/  PRMT R24, R13.reuse, R0, R18.reuse ;  /* 0x000000000d187216 */ /* 0x142fe40000000012 */
[----:B------:R-:W-:Y:S01]  /*4510*/  PRMT R25, R13, R2, R18 ;  /* 0x000000020d197216 */ /* 0x000fe20000000012 */
[----:B------:R1:W-:Y:S04]  /*4520*/  SHFL.IDX PT, R37, R27, R8, 0x1c1f ;  /* 0x001c1f081b257589 */ /* 0x0003e800000e0000 */
[----:B------:R2:W5:Y:S01]  /*4530*/  SHFL.IDX PT, R39, R28, R9, 0x1c1f ;  /* 0x001c1f091c277589 */ /* 0x00056200000e0000 */
[----:B---3--:R-:W-:-:S03]  /*4540*/  PRMT R26, R17, R0, R20 ;  /* 0x00000000111a7216 */ /* 0x008fc60000000014 */
[----:B------:R3:W-:Y:S01]  /*4550*/  SHFL.IDX PT, R41, R29, R8, 0x1c1f ;  /* 0x001c1f081d297589 */ /* 0x0007e200000e0000 */
[----:B-1----:R-:W-:-:S03]  /*4560*/  PRMT R27, R17, R2, R20 ;  /* 0x00000002111b7216 */ /* 0x002fc60000000014 */
[----:B------:R1:W5:Y:S01]  /*4570*/  SHFL.IDX PT, R40, R30, R9, 0x1c1f ;  /* 0x001c1f091e287589 */ /* 0x00036200000e0000 */
[C-C-:B--2---:R-:W-:Y:S02]  /*4580*/  PRMT R28, R19.reuse, R0, R14.reuse ;  /* 0x00000000131c7216 */ /* 0x144fe4000000000e */
[-C--:B---3--:R-:W-:Y:S02]  /*4590*/  PRMT R29, R19, R2.reuse, R14 ;  /* 0x00000002131d7216 */ /* 0x088fe4000000000e */
[C-C-:B----4-:R-:W-:Y:S02]  /*45a0*/  PRMT R31, R15.reuse, R2, R16.reuse ;  /* 0x000000020f1f7216 */ /* 0x150fe40000000010 */
[-C--:B-1----:R-:W-:Y:S02]  /*45b0*/  PRMT R30, R15, R0.reuse, R16 ;  /* 0x000000000f1e7216 */ /* 0x082fe40000000010 */
[C-C-:B-----5:R-:W-:Y:S02]  /*45c0*/  PRMT R44, R37.reuse, R0, R39.reuse ;  /* 0x00000000252c7216 */ /* 0x160fe40000000027 */
[----:B------:R-:W-:-:S02]  /*45d0*/  PRMT R45, R37, R2, R39 ;  /* 0x00000002252d7216 */ /* 0x000fc40000000027 */
[C-C-:B------:R-:W-:Y:S02]  /*45e0*/  PRMT R46, R41.reuse, R0, R40.reuse ;  /* 0x00000000292e7216 */ /* 0x140fe40000000028 */
[----:B------:R-:W-:Y:S01]  /*45f0*/  PRMT R47, R41, R2, R40 ;  /* 0x00000002292f7216 */ /* 0x000fe20000000028 */
[----:B------:R-:W-:Y:S06]  /*4600*/  @!P0 BRA `(.L_x_19) ;  /* 0x0000000000048947 */ /* 0x000fec0003800000 */
[----:B------:R-:W-:Y:S01]  /*4610*/  BPT.TRAP 0x1 ;  /* 0x000000040000795c */ /* 0x000fe20000300000 */
.L_x_19:
[----:B------:R-:W1:Y:S02]  /*4620*/  SYNCS.PHASECHK.TRANS64.TRYWAIT P2, [UR36+0x18008], R11 ;  /* 0x0180080bff0075a7 */ /* 0x000e640008040164 */
[----:B-1----:R-:W-:Y:S05]  /*4630*/  @!P2 BRA `(.L_x_20) ;  /* 0x000000a40060a947 */ /* 0x002fea0003800000 */
.L_x_105:
[----:B------:R-:W-:Y:S01]  /*4640*/  UIADD3 UR10, UR20, 0x400, URZ ;  /* 0x00000400140a7890 */ /* 0x000fe2000fffe03f */
[----:B------:R-:W-:Y:S01]  /*4650*/  WARPGROUP.ARRIVE ;  /* 0x00000000000079c5 */ /* 0x000fe20000000000 */
[----:B------:R-:W-:-:S07]  /*4660*/  UMOV UR11, 0x40000040 ;  /* 0x40000040000b7882 */ /* 0x000fce0000000000 */
[----:B------:R-:W-:Y:S01]  /*4670*/  QGMMA.64x128x32.F32.E4M3.E4M3 R88, R24, gdesc[UR8], RZ, !UPT, gsb0 ;  /* 0x01e0000818587df3 */ /* 0x000fe2000c0008ff */
[----:B------:R-:W-:Y:S01]  /*4680*/  UIADD3 UR10, UR20, 0x402, URZ ;  /* 0x00000402140a7890 */ /* 0x000fe2000fffe03f */
[----:B------:R-:W-:Y:S01]  /*4690*/  UMOV UR11, 0x40000040 ;  /* 0x40000040000b7882 */ /* 0x000fe20000000000 */
[----:B------:R-:W-:Y:S02]  /*46a0*/  WARPGROUP.DEPBAR.LE gsb0, 0x0 ;  /* 0x00008000000079c5 */ /* 0x000fe40000010000 */
[----:B------:R-:W-:-:S07]  /*46b0*/  WARPGROUP.ARRIVE ;  /* 0x00000000000079c5 */ /* 0x000fce0000000000 */
[----:B------:R-:W-:Y:S01]  /*46c0*/  QGMMA.64x128x32.F32.E4M3.E4M3 R88, R28, gdesc[UR8], R88, gsb0 ;  /* 0x01e000081c587df3 */ /* 0x000fe20008000858 */
        /* <DEDUP_REMOVED lines=9> */
[----:B------:R-:W-:Y:S03]  /*4760*/  QGMMA.64x128x32.F32.E4M3.E4M3 R88, R44, gdesc[UR8], R88, gsb0 ;  /* 0x01e000082c587df3 */ /* 0x000fe60008000858 */
[----:B------:R-:W-:Y:S02]  /*4770*/  WARPGROUP.DEPBAR.LE gsb0, 0x0 ;  /* 0x00008000000079c5 */ /* 0x000fe40000010000 */
[----:B------:R-:W-:Y:S05]  /*4780*/  @!P0 BRA `(.L_x_21) ;  /* 0x0000000000048947 */ /* 0x000fea0003800000 */
[----:B------:R-:W-:Y:S01]  /*4790*/  BPT.TRAP 0x1 ;  /* 0x000000040000795c */ /* 0x000fe20000300000 */
.L_x_21:
[----:B------:R-:W-:Y:S01]  /*47a0*/  UISETP.GT.U32.AND UP0, UPT, UR6, 0x1, UPT ;  /* 0x000000010600788c */ /* 0x000fe2000bf04070 */
[----:B-1----:R-:W-:Y:S01]  /*47b0*/  IMAD.MOV.U32 R11, RZ, RZ, RZ ;  /* 0x000000ffff0b7224 */ /* 0x002fe200078e00ff */
[----:B------:R-:W-:-:S04]  /*47c0*/  UIADD3 UR7, UR36, 0x18028, URZ ;  /* 0x0001802824077890 */ /* 0x000fc8000fffe03f */
[----:B------:R-:W-:Y:S01]  /*47d0*/  PLOP3.LUT P2, PT, PT, PT, UP0, 0x80, 0x0 ;  /* 0x000000000000781c */ /* 0x000fe20003f4f008 */
[----:B------:R-:W-:-:S09]  /*47e0*/  UPRMT UR7, URZ, 0x654, UR7 ;  /* 0x000006543f077896 */ /* 0x000fd20008000007 */
[----:B------:R-:W-:Y:S03]  /*47f0*/  SYNCS.ARRIVE.TRANS64.RED.A1T0 RZ, [UR7], RZ ;  /* 0x000000ffffff79a7 */ /* 0x000fe60008100407 */
[----:B------:R-:W-:Y:S05]  /*4800*/  @P2 BRA `(.L_x_22) ;  /* 0x0000000000042947 */ /* 0x000fea0003800000 */
[----:B------:R-:W-:Y:S01]  /*4810*/  BPT.TRAP 0x1 ;  /* 0x000000040000795c */ /* 0x000fe20000300000 */
.L_x_22:
[C---:B------:R-:W-:Y:S01]  /*4820*/  ISETP.GE.AND P3, PT, R10.reuse, 0x101, PT ;  /* 0x000001010a00780c */ /* 0x040fe20003f66270 */
[----:B------:R-:W-:Y:S01]  /*4830*/  VIADD R13, R10, 0x7f ;  /* 0x0000007f0a0d7836 */ /* 0x000fe20000000000 */
[----:B------:R-:W-:Y:S01]  /*4840*/  UMOV UR21, 0x1 ;  /* 0x0000000100157882 */ /* 0x000fe20000000000 */
[----:B------:R-:W-:Y:S01]  /*4850*/  UMOV UR23, 0x2 ;  /* 0x0000000200177882 */ /* 0x000fe20000000000 */
[----:B------:R-:W-:Y:S02]  /*4860*/  VIADD R5, R5, 0x80 ;  /* 0x0000008005057836 */ /* 0x000fe40000000000 */
[----:B------:R-:W-:-:S04]  /*4870*/  SHF.R.S32.HI R14, RZ, 0x1f, R13 ;  /* 0x0000001fff0e7819 */ /* 0x000fc8000001140d */
[----:B------:R-:W-:-:S04]  /*4880*/  LEA.HI R14, R14, R13, RZ, 0x7 ;  /* 0x0000000d0e0e7211 */ /* 0x000fc800078f38ff */
[----:B------:R-:W-:Y:S01]  /*4890*/  LEA.HI.SX32 R10, R14, 0xffffffff, 0x19 ;  /* 0xffffffff0e0a7811 */ /* 0x000fe200078fcaff */
[----:B------:R-:W-:Y:S06]  /*48a0*/  @!P3 BRA `(.L_x_23) ;  /* 0x0000003400d4b947 */ /* 0x000fec0003800000 */
[----:B------:R-:W-:Y:S01]  /*48b0*/  IMAD.MOV.U32 R15, RZ, RZ, R6 ;  /* 0x000000ffff0f7224 */ /* 0x000fe200078e0006 */
[----:B------:R-:W-:Y:S01]  /*48c0*/  UMOV UR23, 0x2 ;  /* 0x0000000200177882 */ /* 0x000fe20000000000 */
[----:B------:R-:W-:Y:S01]  /*48d0*/  IMAD.MOV.U32 R13, RZ, RZ, R7 ;  /* 0x000000ffff0d7224 */ /* 0x000fe200078e0007 */
[----:B------:R-:W-:Y:S01]  /*48e0*/  UMOV UR21, 0x1 ;  /* 0x0000000100157882 */ /* 0x000fe20000000000 */
[----:B------:R-:W-:Y:S01]  /*48f0*/  IMAD.MOV.U32 R11, RZ, RZ, RZ ;  /* 0x000000ffff0b7224 */ /* 0x000fe200078e00ff */
[----:B------:R-:W-:-:S06]  /*4900*/  ULDC UR24, c[0x0][0x604] ;  /* 0x0001810000187ab9 */ /* 0x000fcc0000000800 */
.L_x_34:
[----:B------:R-:W-:-:S13]  /*4910*/  PLOP3.LUT P4, PT, PT, PT, UP1, 0x80, 0x0 ;  /* 0x000000000000781c */ /* 0x000fda0003f8f018 */
[----:B------:R-:W-:Y:S05]  /*4920*/  @!P4 BRA `(.L_x_24) ;  /* 0x000000000004c947 */ /* 0x000fea0003800000 */
[----:B------:R-:W-:Y:S01]  /*4930*/  BPT.TRAP 0x1 ;  /* 0x000000040000795c */ /* 0x000fe20000300000 */
.L_x_24:
[----:B------:R-:W-:Y:S01]  /*4940*/  ULEA UR6, UR23, UR36, 0x3 ;  /* 0x0000002417067291 */ /* 0x000fe2000f8e183f */
[----:B------:R-:W-:-:S08]  /*4950*/  SHF.L.U32 R6, R11, 0x1f, RZ ;  /* 0x0000001f0b067819 */ /* 0x000fd000000006ff */
[----:B------:R-:W1:Y:S02]  /*4960*/  SYNCS.PHASECHK.TRANS64.TRYWAIT P3, [UR6+0x18000], R6 ;  /* 0x01800006ff0075a7 */ /* 0x000e640008060146 */
[----:B-1----:R-:W-:Y:S05]  /*4970*/  @!P3 BRA `(.L_x_25) ;  /* 0x000000a000a8b947 */ /* 0x002fea0003800000 */
.L_x_106:
[----:B------:R-:W-:Y:S01]  /*4980*/  ULEA UR6, UR23, UR20, 0xa ;  /* 0x0000001417067291 */ /* 0x000fe2000f8e503f */
[----:B------:R-:W-:Y:S01]  /*4990*/  WARPGROUP.ARRIVE ;  /* 0x00000000000079c5 */ /* 0x000fe20000000000 */
[----:B------:R-:W-:Y:S01]  /*49a0*/  UMOV UR7, 0x40000040 ;  /* 0x4000004000077882 */ /* 0x000fe20000000000 */
[----:B------:R-:W-:Y:S01]  /*49b0*/  UMOV UR11, 0x40000040 ;  /* 0x40000040000b7882 */ /* 0x000fe20000000000 */
[----:B------:R-:W-:Y:S02]  /*49c0*/  UIADD3 UR10, UR6, 0x2, URZ ;  /* 0x00000002060a7890 */ /* 0x000fe4000fffe03f */
[----:B------:R-:W-:Y:S01]  /*49d0*/  UIADD3 UR14, UR6, 0x4, URZ ;  /* 0x00000004060e7890 */ /* 0x000fe2000fffe03f */
[----:B------:R-:W-:Y:S02]  /*49e0*/  UMOV UR15, 0x40000040 ;  /* 0x40000040000f7882 */ /* 0x000fe40000000000 */
[----:B------:R-:W-:Y:S01]  /*49f0*/  QGMMA.64x128x32.F32.E4M3.E4M3 R24, gdesc[UR4], RZ, !UPT, gsb0 ;  /* 0x01e00000041879f3 */ /* 0x000fe2000c0008ff */
[----:B------:R-:W-:Y:S01]  /*4a00*/  UIADD3 UR18, UR6, 0x6, URZ ;  /* 0x0000000606127890 */ /* 0x000fe2000fffe03f */
[----:B------:R-:W-:Y:S01]  /*4a10*/  UMOV UR19, 0x40000040 ;  /* 0x4000004000137882 */ /* 0x000fe20000000000 */
[----:B------:R-:W-:-:S04]  /*4a20*/  UIADD3 UR23, UR23, 0x1, URZ ;  /* 0x0000000117177890 */ /* 0x000fc8000fffe03f */
[----:B------:R-:W-:-:S04]  /*4a30*/  UISETP.NE.AND UP0, UPT, UR23, 0x5, UPT ;  /* 0x000000051700788c */ /* 0x000fc8000bf05270 */
[----:B------:R-:W-:Y:S02]  /*4a40*/  USEL UR6, URZ, 0x1, UP0 ;  /* 0x000000013f067887 */ /* 0x000fe40008000000 */
[----:B------:R-:W-:-:S04]  /*4a50*/  USEL UR23, UR23, URZ, UP0 ;  /* 0x0000003f17177287 */ /* 0x000fc80008000000 */
[----:B------:R-:W-:Y:S01]  /*4a60*/  LOP3.LUT R11, R11, UR6, RZ, 0x3c, !PT ;  /* 0x000000060b0b7c12 */ /* 0x000fe2000f8e3cff */
[----:B------:R-:W-:Y:S02]  /*4a70*/  WARPGROUP.DEPBAR.LE gsb0, 0x0 ;  /* 0x00008000000079c5 */ /* 0x000fe40000010000 */
[----:B------:R-:W-:-:S06]  /*4a80*/  WARPGROUP.ARRIVE ;  /* 0x00000000000079c5 */ /* 0x000fcc0000000000 */
[----:B------:R-:W-:Y:S03]  /*4a90*/  QGMMA.64x128x32.F32.E4M3.E4M3 R24, gdesc[UR8], R24, gsb0 ;  /* 0x01e00000081879f3 */ /* 0x000fe60008000818 */
[----:B------:R-:W-:Y:S02]  /*4aa0*/  WARPGROUP.DEPBAR.LE gsb0, 0x0 ;  /* 0x00008000000079c5 */ /* 0x000fe40000010000 */
[----:B------:R-:W-:-:S07]  /*4ab0*/  WARPGROUP.ARRIVE ;  /* 0x00000000000079c5 */ /* 0x000fce0000000000 */
[----:B------:R-:W-:Y:S03]  /*4ac0*/  QGMMA.64x128x32.F32.E4M3.E4M3 R24, gdesc[UR12], R24, gsb0 ;  /* 0x01e000000c1879f3 */ /* 0x000fe60008000818 */
[----:B------:R-:W-:Y:S02]  /*4ad0*/  WARPGROUP.DEPBAR.LE gsb0, 0x0 ;  /* 0x00008000000079c5 */ /* 0x000fe40000010000 */
[----:B------:R-:W-:-:S07]  /*4ae0*/  WARPGROUP.ARRIVE ;  /* 0x00000000000079c5 */ /* 0x000fce0000000000 */
[----:B------:R-:W-:Y:S03]  /*4af0*/  QGMMA.64x128x32.F32.E4M3.E4M3 R24, gdesc[UR16], R24, gsb0 ;  /* 0x01e00000101879f3 */ /* 0x000fe60008000818 */
[----:B------:R-:W-:Y:S02]  /*4b00*/  WARPGROUP.DEPBAR.LE gsb0, 0x0 ;  /* 0x00008000000079c5 */ /* 0x000fe40000010000 */
[----:B------:R-:W-:Y:S05]  /*4b10*/  @!P4 BRA `(.L_x_26) ;  /* 0x000000000004c947 */ /* 0x000fea0003800000 */
[----:B------:R-:W-:Y:S01]  /*4b20*/  BPT.TRAP 0x1 ;  /* 0x000000040000795c */ /* 0x000fe20000300000 */
.L_x_26:
[----:B-1----:R-:W-:Y:S01]  /*4b30*/  FMNMX R6, R24, R15, !PT ;  /* 0x0000000f18067209 */ /* 0x002fe20007800000 */
[----:B------:R-:W-:Y:S01]  /*4b40*/  ULEA UR6, UR23, UR36, 0x3 ;  /* 0x0000002417067291 */ /* 0x000fe2000f8e183f */
[----:B------:R-:W-:Y:S02]  /*4b50*/  FMNMX R22, R26, R13, !PT ;  /* 0x0000000d1a167209 */ /* 0x000fe40007800000 */
[----:B------:R-:W-:-:S04]  /*4b60*/  FMNMX R7, R25, R6, !PT ;  /* 0x0000000619077209 */ /* 0x000fc80007800000 */
        /* <DEDUP_REMOVED lines=29> */
[----:B------:R-:W-:-:S05]  /*4d40*/  FMNMX R7, R85, R6, !PT ;  /* 0x0000000655077209 */ /* 0x000fca0007800000 */
[----:B------:R-:W1:Y:S02]  /*4d50*/  SHFL.BFLY PT, R6, R7, 0x1, 0x1f ;  /* 0x0c201f0007067f89 */ /* 0x000e6400000e0000 */
[----:B-1----:R-:W-:Y:S02]  /*4d60*/  FMNMX R8, R7, R6, !PT ;  /* 0x0000000607087209 */ /* 0x002fe40007800000 */
[----:B------:R-:W-:-:S03]  /*4d70*/  FMNMX R7, R27, R22, !PT ;  /* 0x000000161b077209 */ /* 0x000fc60007800000 */
[----:B------:R-:W1:Y:S02]  /*4d80*/  SHFL.BFLY PT, R9, R8, 0x2, 0x1f ;  /* 0x0c401f0008097f89 */ /* 0x000e6400000e0000 */
[----:B-1----:R-:W-:-:S04]  /*4d90*/  FMNMX R6, R8, R9, !PT ;  /* 0x0000000908067209 */ /* 0x002fc80007800000 */
[----:B------:R-:W-:-:S04]  /*4da0*/  FSETP.NEU.AND P3, PT, R6, -INF , PT ;  /* 0xff8000000600780b */ /* 0x000fc80003f6d000 */
[----:B------:R-:W-:-:S05]  /*4db0*/  FSEL R152, R6, RZ, P3 ;  /* 0x000000ff06987208 */ /* 0x000fca0001800000 */
[C---:B------:R-:W-:Y:S01]  /*4dc0*/  FMUL R153, R152.reuse, UR24 ;  /* 0x0000001898997c20 */ /* 0x040fe20008400000 */
[----:B------:R-:W-:-:S03]  /*4dd0*/  FADD R152, -R152, R15 ;  /* 0x0000000f98987221 */ /* 0x000fc60000000100 */
[--C-:B------:R-:W-:Y:S01]  /*4de0*/  FFMA R25, R25, UR24, -R153.reuse ;  /* 0x0000001819197c23 */ /* 0x100fe20008000899 */
[----:B------:R-:W-:-:S01]  /*4df0*/  FFMA R24, R24, UR24, -R153 ;  /* 0x0000001818187c23 */ /* 0x000fc20008000899 */
[--C-:B------:R-:W-:Y:S01]  /*4e00*/  FFMA R28, R28, UR24, -R153.reuse ;  /* 0x000000181c1c7c23 */ /* 0x100fe20008000899 */
[----:B------:R-:W-:-:S01]  /*4e10*/  FFMA R18, R33, UR24, -R153 ;  /* 0x0000001821127c23 */ /* 0x000fc20008000899 */
[--C-:B------:R-:W-:Y:S01]  /*4e20*/  FFMA R29, R29, UR24, -R153.reuse ;  /* 0x000000181d1d7c23 */ /* 0x100fe20008000899 */
[----:B------:R-:W-:Y:S01]  /*4e30*/  FSETP.GEU.AND P6, PT, R25, -126, PT ;  /* 0xc2fc00001900780b */ /* 0x000fe20003fce000 */
[--C-:B------:R-:W-:Y:S01]  /*4e40*/  FFMA R17, R32, UR24, -R153.reuse ;  /* 0x0000001820117c23 */ /* 0x100fe20008000899 */
[----:B------:R-:W-:Y:S01]  /*4e50*/  FSETP.GEU.AND P5, PT, R24, -126, PT ;  /* 0xc2fc00001800780b */ /* 0x000fe20003fae000 */
[--C-:B------:R-:W-:Y:S01]  /*4e60*/  FFMA R19, R36, UR24, -R153.reuse ;  /* 0x0000001824137c23 */ /* 0x100fe20008000899 */
[----:B------:R-:W-:Y:S01]  /*4e70*/  FSETP.GEU.AND P3, PT, R28, -126, PT ;  /* 0xc2fc00001c00780b */ /* 0x000fe20003f6e000 */
[--C-:B------:R-:W-:Y:S01]  /*4e80*/  FFMA R22, R41, UR24, -R153.reuse ;  /* 0x0000001829167c23 */ /* 0x100fe20008000899 */
[----:B------:R-:W-:Y:S01]  /*4e90*/  FSETP.GEU.AND P4, PT, R29, -126, PT ;  /* 0xc2fc00001d00780b */ /* 0x000fe20003f8e000 */
[--C-:B------:R-:W-:Y:S01]  /*4ea0*/  FFMA R20, R37, UR24, -R153.reuse ;  /* 0x0000001825147c23 */ /* 0x100fe20008000899 */
[----:B------:R-:W-:-:S01]  /*4eb0*/  FFMA R21, R40, UR24, -R153 ;  /* 0x0000001828157c23 */ /* 0x000fc20008000899 */
[--C-:B------:R-:W-:Y:S01]  /*4ec0*/  FFMA R23, R44, UR24, -R153.reuse ;  /* 0x000000182c177c23 */ /* 0x100fe20008000899 */
[----:B------:R-:W-:-:S01]  /*4ed0*/  FFMA R37, R57, UR24, -R153 ;  /* 0x0000001839257c23 */ /* 0x000fc20008000899 */
[--C-:B------:R-:W-:Y:S01]  /*4ee0*/  FFMA R33, R56, UR24, -R153.reuse ;  /* 0x0000001838217c23 */ /* 0x100fe20008000899 */
[----:B------:R-:W-:-:S01]  /*4ef0*/  FFMA R41, R61, UR24, -R153 ;  /* 0x000000183d297c23 */ /* 0x000fc20008000899 */
[----:B------:R-:W-:Y:S01]  /*4f00*/  @!P6 FMUL R25, R25, 0.5 ;  /* 0x3f0000001919e820 */ /* 0x000fe20000400000 */
[----:B------:R-:W-:-:S01]  /*4f10*/  FFMA R68, R68, UR24, -R153 ;  /* 0x0000001844447c23 */ /* 0x000fc20008000899 */
[----:B------:R-:W-:Y:S01]  /*4f20*/  @!P5 FMUL R24, R24, 0.5 ;  /* 0x3f0000001818d820 */ /* 0x000fe20000400000 */
[----:B------:R-:W-:-:S01]  /*4f30*/  FFMA R72, R72, UR24, -R153 ;  /* 0x0000001848487c23 */ /* 0x000fc20008000899 */
[----:B------:R1:W2:Y:S01]  /*4f40*/  MUFU.EX2 R14, R25 ;  /* 0x00000019000e7308 */ /* 0x0002a20000000800 */
[----:B------:R-:W-:Y:S01]  /*4f50*/  @!P3 FMUL R28, R28, 0.5 ;  /* 0x3f0000001c1cb820 */ /* 0x000fe20000400000 */
[----:B------:R-:W-:Y:S01]  /*4f60*/  @!P4 FMUL R29, R29, 0.5 ;  /* 0x3f0000001d1dc820 */ /* 0x000fe20000400000 */
[----:B------:R-:W-:-:S01]  /*4f70*/  FFMA R76, R76, UR24, -R153 ;  /* 0x000000184c4c7c23 */ /* 0x000fc20008000899 */
[--C-:B------:R-:W-:Y:S01]  /*4f80*/  FFMA R81, R81, UR24, -R153.reuse ;  /* 0x0000001851517c23 */ /* 0x100fe20008000899 */
[----:B------:R-:W-:-:S01]  /*4f90*/  FFMA R57, R77, UR24, -R153 ;  /* 0x000000184d397c23 */ /* 0x000fc20008000899 */
[--C-:B------:R-:W-:Y:S01]  /*4fa0*/  FFMA R56, R80, UR24, -R153.reuse ;  /* 0x0000001850387c23 */ /* 0x100fe20008000899 */
[----:B------:R-:W-:-:S01]  /*4fb0*/  FFMA R84, R84, UR24, -R153 ;  /* 0x0000001854547c23 */ /* 0x000fc20008000899 */
[----:B------:R3:W4:Y:S01]  /*4fc0*/  MUFU.EX2 R8, R24 ;  /* 0x0000001800087308 */ /* 0x0007220000000800 */
[----:B-1----:R-:W-:-:S01]  /*4fd0*/  FFMA R25, R48, UR24, -R153 ;  /* 0x0000001830197c23 */ /* 0x002fc20008000899 */
[----:B------:R-:W-:Y:S01]  /*4fe0*/  FFMA R85, R85, UR24, -R153 ;  /* 0x0000001855557c23 */ /* 0x000fe20008000899 */
[----:B------:R-:W-:-:S05]  /*4ff0*/  FMUL R152, R152, UR24 ;  /* 0x0000001898987c20 */ /* 0x000fca0008400000 */
[----:B------:R-:W1:Y:S01]  /*5000*/  MUFU.EX2 R9, R28 ;  /* 0x0000001c00097308 */ /* 0x000e620000000800 */
[----:B--2---:R-:W-:Y:S01]  /*5010*/  @!P6 FMUL R14, R14, R14 ;  /* 0x0000000e0e0ee220 */ /* 0x004fe20000400000 */
[----:B------:R-:W-:Y:S02]  /*5020*/  FSETP.GEU.AND P6, PT, R18, -126, PT ;  /* 0xc2fc00001200780b */ /* 0x000fe40003fce000 */
[----:B---3--:R-:W-:-:S04]  /*5030*/  FMNMX R24, R30, R7, !PT ;  /* 0x000000071e187209 */ /* 0x008fc80007800000 */
[----:B------:R2:W3:Y:S01]  /*5040*/  MUFU.EX2 R16, R29 ;  /* 0x0000001d00107308 */ /* 0x0004e20000000800 */
[----:B----4-:R-:W-:Y:S01]  /*5050*/  @!P5 FMUL R8, R8, R8 ;  /* 0x000000080808d220 */ /* 0x010fe20000400000 */
[----:B------:R-:W-:Y:S02]  /*5060*/  FSETP.GEU.AND P5, PT, R17, -126, PT ;  /* 0xc2fc00001100780b */ /* 0x000fe40003fae000 */
[----:B------:R-:W-:-:S03]  /*5070*/  FMNMX R7, R31, R24, !PT ;  /* 0x000000181f077209 */ /* 0x000fc60007800000 */
[----:B------:R-:W-:Y:S01]  /*5080*/  @!P6 FMUL R18, R18, 0.5 ;  /* 0x3f0000001212e820 */ /* 0x000fe20000400000 */
[----:B------:R-:W-:Y:S01]  /*5090*/  FMNMX R24, R34, R7, !PT ;  /* 0x0000000722187209 */ /* 0x000fe20007800000 */
[----:B-1----:R-:W-:Y:S01]  /*50a0*/  @!P3 FMUL R9, R9, R9 ;  /* 0x000000090909b220 */ /* 0x002fe20000400000 */
[----:B------:R-:W-:Y:S01]  /*50b0*/  FSETP.GEU.AND P3, PT, R19, -126, PT ;  /* 0xc2fc00001300780b */ /* 0x000fe20003f6e000 */
[--C-:B--2---:R-:W-:Y:S01]  /*50c0*/  FFMA R29, R52, UR24, -R153.reuse ;  /* 0x00000018341d7c23 */ /* 0x104fe20008000899 */
[----:B------:R-:W-:Y:S01]  /*50d0*/  FMNMX R7, R35, R24, !PT ;  /* 0x0000001823077209 */ /* 0x000fe20007800000 */
[----:B------:R-:W1:Y:S01]  /*50e0*/  MUFU.EX2 R18, R18 ;  /* 0x0000001200127308 */ /* 0x000e620000000800 */
[----:B------:R-:W-:-:S01]  /*50f0*/  FFMA R24, R45, UR24, -R153 ;  /* 0x000000182d187c23 */ /* 0x000fc20008000899 */
[----:B------:R-:W-:Y:S01]  /*5100*/  @!P5 FMUL R17, R17, 0.5 ;  /* 0x3f0000001111d820 */ /* 0x000fe20000400000 */
[----:B------:R-:W-:Y:S01]  /*5110*/  FMNMX R28, R38, R7, !PT ;  /* 0x00000007261c7209 */ /* 0x000fe20007800000 */
[----:B---3--:R-:W-:Y:S01]  /*5120*/  @!P4 FMUL R16, R16, R16 ;  /* 0x000000101010c220 */ /* 0x008fe20000400000 */
[----:B------:R-:W-:Y:S01]  /*5130*/  FSETP.GEU.AND P4, PT, R20, -126, PT ;  /* 0xc2fc00001400780b */ /* 0x000fe20003f8e000 */
[----:B------:R-:W-:Y:S01]  /*5140*/  FFMA R45, R65, UR24, -R153 ;  /* 0x00000018412d7c23 */ /* 0x000fe20008000899 */
[----:B------:R-:W-:Y:S01]  /*5150*/  FMNMX R7, R39, R28, !PT ;  /* 0x0000001c27077209 */ /* 0x000fe20007800000 */
[----:B------:R-:W2:Y:S02]  /*5160*/  MUFU.EX2 R17, R17 ;  /* 0x0000001100117308 */ /* 0x000ea40000000800 */
[----:B------:R-:W-:Y:S01]  /*5170*/  @!P3 FMUL R19, R19, 0.5 ;  /* 0x3f0000001313b820 */ /* 0x000fe20000400000 */
[----:B------:R-:W-:-:S04]  /*5180*/  FMNMX R28, R42, R7, !PT ;  /* 0x000000072a1c7209 */ /* 0x000fc80007800000 */
[----:B------:R-:W-:Y:S01]  /*5190*/  FMNMX R7, R43, R28, !PT ;  /* 0x0000001c2b077209 */ /* 0x000fe20007800000 */
[----:B------:R-:W3:Y:S01]  /*51a0*/  MUFU.EX2 R19, R19 ;  /* 0x0000001300137308 */ /* 0x000ee20000000800 */
[----:B-1----:R-:W-:Y:S01]  /*51b0*/  @!P6 FMUL R18, R18, R18 ;  /* 0x000000121212e220 */ /* 0x002fe20000400000 */
[----:B------:R-:W-:Y:S01]  /*51c0*/  FSETP.GEU.AND P6, PT, R22, -126, PT ;  /* 0xc2fc00001600780b */ /* 0x000fe20003fce000 */
[----:B------:R-:W-:Y:S01]  /*51d0*/  @!P4 FMUL R20, R20, 0.5 ;  /* 0x3f0000001414c820 */ /* 0x000fe20000400000 */
[--C-:B------:R-:W-:Y:S01]  /*51e0*/  FFMA R28, R49, UR24, -R153.reuse ;  /* 0x00000018311c7c23 */ /* 0x100fe20008000899 */
[----:B------:R-:W-:Y:S01]  /*51f0*/  FMNMX R32, R46, R7, !PT ;  /* 0x000000072e207209 */ /* 0x000fe20007800000 */
[----:B------:R-:W-:Y:S01]  /*5200*/  FFMA R49, R69, UR24, -R153 ;  /* 0x0000001845317c23 */ /* 0x000fe20008000899 */
[----:B--2---:R-:W-:Y:S01]  /*5210*/  @!P5 FMUL R17, R17, R17 ;  /* 0x000000111111d220 */ /* 0x004fe20000400000 */
[----:B------:R-:W-:Y:S01]  /*5220*/  FSETP.GEU.AND P5, PT, R21, -126, PT ;  /* 0xc2fc00001500780b */ /* 0x000fe20003fae000 */
[----:B------:R-:W1:Y:S01]  /*5230*/  MUFU.EX2 R20, R20 ;  /* 0x0000001400147308 */ /* 0x000e620000000800 */
[----:B------:R-:W-:-:S05]  /*5240*/  FMNMX R7, R47, R32, !PT ;  /* 0x000000202f077209 */ /* 0x000fca0007800000 */
[----:B------:R-:W-:Y:S01]  /*5250*/  @!P6 FMUL R22, R22, 0.5 ;  /* 0x3f0000001616e820 */ /* 0x000fe20000400000 */
[----:B------:R-:W-:Y:S01]  /*5260*/  FMNMX R32, R50, R7, !PT ;  /* 0x0000000732207209 */ /* 0x000fe20007800000 */
[----:B---3--:R-:W-:Y:S01]  /*5270*/  @!P3 FMUL R19, R19, R19 ;  /* 0x000000131313b220 */ /* 0x008fe20000400000 */
[----:B------:R-:W-:Y:S02]  /*5280*/  FSETP.GEU.AND P3, PT, R23, -126, PT ;  /* 0xc2fc00001700780b */ /* 0x000fe40003f6e000 */
[----:B------:R-:W-:Y:S01]  /*5290*/  FMNMX R7, R51, R32, !PT ;  /* 0x0000002033077209 */ /* 0x000fe20007800000 */
[----:B------:R-:W2:Y:S01]  /*52a0*/  MUFU.EX2 R22, R22 ;  /* 0x0000001600167308 */ /* 0x000ea20000000800 */
[----:B------:R-:W-:-:S01]  /*52b0*/  FFMA R32, R53, UR24, -R153 ;  /* 0x0000001835207c23 */ /* 0x000fc20008000899 */
[----:B------:R-:W-:Y:S01]  /*52c0*/  @!P5 FMUL R21, R21, 0.5 ;  /* 0x3f0000001515d820 */ /* 0x000fe20000400000 */
[----:B------:R-:W-:Y:S01]  /*52d0*/  FMNMX R36, R54, R7, !PT ;  /* 0x0000000736247209 */ /* 0x000fe20007800000 */
[----:B------:R-:W-:Y:S01]  /*52e0*/  FFMA R53, R73, UR24, -R153 ;  /* 0x0000001849357c23 */ /* 0x000fe20008000899 */
[----:B-1----:R-:W-:-:S03]  /*52f0*/  @!P4 FMUL R20, R20, R20 ;  /* 0x000000141414c220 */ /* 0x002fc60000400000 */
[----:B------:R-:W1:Y:S01]  /*5300*/  MUFU.EX2 R21, R21 ;  /* 0x0000001500157308 */ /* 0x000e620000000800 */
[----:B------:R-:W-:Y:S01]  /*5310*/  FSETP.GEU.AND P4, PT, R24, -126, PT ;  /* 0xc2fc00001800780b */ /* 0x000fe20003f8e000 */
[----:B------:R-:W-:Y:S01]  /*5320*/  @!P3 FMUL R23, R23, 0.5 ;  /* 0x3f0000001717b820 */ /* 0x000fe20000400000 */
[----:B------:R-:W-:-:S04]  /*5330*/  FMNMX R7, R55, R36, !PT ;  /* 0x0000002437077209 */ /* 0x000fc80007800000 */
[----:B------:R-:W-:Y:S01]  /*5340*/  FMNMX R36, R58, R7, !PT ;  /* 0x000000073a247209 */ /* 0x000fe20007800000 */
[----:B------:R-:W3:Y:S01]  /*5350*/  MUFU.EX2 R23, R23 ;  /* 0x0000001700177308 */ /* 0x000ee20000000800 */
[----:B--2---:R-:W-:Y:S01]  /*5360*/  @!P6 FMUL R22, R22, R22 ;  /* 0x000000161616e220 */ /* 0x004fe20000400000 */
[----:B------:R-:W-:Y:S02]  /*5370*/  FSETP.GEU.AND P6, PT, R28, -126, PT ;  /* 0xc2fc00001c00780b */ /* 0x000fe40003fce000 */
[----:B------:R-:W-:Y:S02]  /*5380*/  FMNMX R7, R59, R36, !PT ;  /* 0x000000243b077209 */ /* 0x000fe40007800000 */
[----:B------:R-:W-:Y:S02]  /*5390*/  @!P4 FMUL R24, R24, 0.5 ;  /* 0x3f0000001818c820 */ /* 0x000fe40000400000 */
[----:B------:R-:W-:Y:S01]  /*53a0*/  FMNMX R36, R62, R7, !PT ;  /* 0x000000073e247209 */ /* 0x000fe20007800000 */
[----:B-1----:R-:W-:Y:S01]  /*53b0*/  @!P5 FMUL R21, R21, R21 ;  /* 0x000000151515d220 */ /* 0x002fe20000400000 */
[----:B------:R-:W-:-:S02]  /*53c0*/  FSETP.GEU.AND P5, PT, R25, -126, PT ;  /* 0xc2fc00001900780b */ /* 0x000fc40003fae000 */
[----:B------:R-:W1:Y:S01]  /*53d0*/  MUFU.EX2 R24, R24 ;  /* 0x0000001800187308 */ /* 0x000e620000000800 */
[----:B------:R-:W-:Y:S01]  /*53e0*/  FMNMX R7, R63, R36, !PT ;  /* 0x000000243f077209 */ /* 0x000fe20007800000 */
[----:B------:R-:W-:Y:S01]  /*53f0*/  FFMA R36, R60, UR24, -R153 ;  /* 0x000000183c247c23 */ /* 0x000fe20008000899 */
[----:B------:R-:W-:Y:S01]  /*5400*/  @!P6 FMUL R28, R28, 0.5 ;  /* 0x3f0000001c1ce820 */ /* 0x000fe20000400000 */
[----:B---3--:R-:W-:Y:S01]  /*5410*/  @!P3 FMUL R23, R23, R23 ;  /* 0x000000171717b220 */ /* 0x008fe20000400000 */
[----:B------:R-:W-:Y:S02]  /*5420*/  FSETP.GEU.AND P3, PT, R29, -126, PT ;  /* 0xc2fc00001d00780b */ /* 0x000fe40003f6e000 */
[----:B------:R-:W-:Y:S02]  /*5430*/  FMNMX R40, R66, R7, !PT ;  /* 0x0000000742287209 */ /* 0x000fe40007800000 */
[----:B------:R-:W2:Y:S02]  /*5440*/  MUFU.EX2 R28, R28 ;  /* 0x0000001c001c7308 */ /* 0x000ea40000000800 */
[----:B------:R-:W-:Y:S01]  /*5450*/  @!P5 FMUL R25, R25, 0.5 ;  /* 0x3f0000001919d820 */ /* 0x000fe20000400000 */
[----:B------:R-:W-:-:S04]  /*5460*/  FMNMX R7, R67, R40, !PT ;  /* 0x0000002843077209 */ /* 0x000fc80007800000 */
[----:B------:R-:W-:Y:S01]  /*5470*/  FMNMX R40, R70, R7, !PT ;  /* 0x0000000746287209 */ /* 0x000fe20007800000 */
[----:B------:R-:W3:Y:S01]  /*5480*/  MUFU.EX2 R25, R25 ;  /* 0x0000001900197308 */ /* 0x000ee20000000800 */
[----:B-1----:R-:W-:Y:S01]  /*5490*/  @!P4 FMUL R24, R24, R24 ;  /* 0x000000181818c220 */ /* 0x002fe20000400000 */
[----:B------:R-:W-:Y:S01]  /*54a0*/  @!P3 FMUL R29, R29, 0.5 ;  /* 0x3f0000001d1db820 */ /* 0x000fe20000400000 */
[----:B------:R-:W-:Y:S02]  /*54b0*/  FSETP.GEU.AND P4, PT, R32, -126, PT ;  /* 0xc2fc00002000780b */ /* 0x000fe40003f8e000 */
[----:B------:R-:W-:-:S03]  /*54c0*/  FMNMX R7, R71, R40, !PT ;  /* 0x0000002847077209 */ /* 0x000fc60007800000 */
[----:B------:R-:W1:Y:S01]  /*54d0*/  MUFU.EX2 R29, R29 ;  /* 0x0000001d001d7308 */ /* 0x000e620000000800 */
[----:B--2---:R-:W-:Y:S01]  /*54e0*/  @!P6 FMUL R28, R28, R28 ;  /* 0x0000001c1c1ce220 */ /* 0x004fe20000400000 */
[----:B------:R-:W-:Y:S02]  /*54f0*/  FSETP.GEU.AND P6, PT, R37, -126, PT ;  /* 0xc2fc00002500780b */ /* 0x000fe40003fce000 */
[----:B------:R-:W-:-:S04]  /*5500*/  FMNMX R40, R74, R7, !PT ;  /* 0x000000074a287209 */ /* 0x000fc80007800000 */
[----:B------:R-:W-:Y:S01]  /*5510*/  @!P4 FMUL R32, R32, 0.5 ;  /* 0x3f0000002020c820 */ /* 0x000fe20000400000 */
[----:B---3--:R-:W-:Y:S01]  /*5520*/  @!P5 FMUL R25, R25, R25 ;  /* 0x000000191919d220 */ /* 0x008fe20000400000 */
[----:B------:R-:W-:Y:S02]  /*5530*/  FSETP.GEU.AND P5, PT, R33, -126, PT ;  /* 0xc2fc00002100780b */ /* 0x000fe40003fae000 */
[----:B------:R-:W-:Y:S01]  /*5540*/  FMNMX R7, R75, R40, !PT ;  /* 0x000000284b077209 */ /* 0x000fe20007800000 */
[----:B------:R-:W-:Y:S01]  /*5550*/  FFMA R40, R64, UR24, -R153 ;  /* 0x0000001840287c23 */ /* 0x000fe20008000899 */
[----:B------:R-:W2:Y:S01]  /*5560*/  MUFU.EX2 R32, R32 ;  /* 0x0000002000207308 */ /* 0x000ea20000000800 */
[----:B------:R-:W-:Y:S01]  /*5570*/  @!P6 FMUL R37, R37, 0.5 ;  /* 0x3f0000002525e820 */ /* 0x000fe20000400000 */
[----:B------:R-:W-:Y:S01]  /*5580*/  FMNMX R44, R78, R7, !PT ;  /* 0x000000074e2c7209 */ /* 0x000fe20007800000 */
[----:B-1----:R-:W-:Y:S01]  /*5590*/  @!P3 FMUL R29, R29, R29 ;  /* 0x0000001d1d1db220 */ /* 0x002fe20000400000 */
[----:B------:R-:W-:-:S02]  /*55a0*/  FSETP.GEU.AND P3, PT, R36, -126, PT ;  /* 0xc2fc00002400780b */ /* 0x000fc40003f6e000 */
[----:B------:R-:W-:Y:S02]  /*55b0*/  FMNMX R7, R79, R44, !PT ;  /* 0x0000002c4f077209 */ /* 0x000fe40007800000 */
[----:B------:R-:W1:Y:S01]  /*55c0*/  MUFU.EX2 R37, R37 ;  /* 0x0000002500257308 */ /* 0x000e620000000800 */
[----:B------:R-:W-:Y:S01]  /*55d0*/  @!P5 FMUL R33, R33, 0.5 ;  /* 0x3f0000002121d820 */ /* 0x000fe20000400000 */
[----:B------:R-:W-:-:S04]  /*55e0*/  FMNMX R44, R82, R7, !PT ;  /* 0x00000007522c7209 */ /* 0x000fc80007800000 */
[----:B------:R-:W-:Y:S02]  /*55f0*/  FMNMX R7, R83, R44, !PT ;  /* 0x0000002c53077209 */ /* 0x000fe40007800000 */
[----:B------:R-:W3:Y:S01]  /*5600*/  MUFU.EX2 R33, R33 ;  /* 0x0000002100217308 */ /* 0x000ee20000000800 */
[----:B------:R-:W-:Y:S01]  /*5610*/  @!P3 FMUL R36, R36, 0.5 ;  /* 0x3f0000002424b820 */ /* 0x000fe20000400000 */
[----:B--2---:R-:W-:Y:S01]  /*5620*/  @!P4 FMUL R32, R32, R32 ;  /* 0x000000202020c220 */ /* 0x004fe20000400000 */
[----:B------:R-:W-:Y:S02]  /*5630*/  FSETP.GEU.AND P4, PT, R41, -126, PT ;  /* 0xc2fc00002900780b */ /* 0x000fe40003f8e000 */
[----:B------:R-:W-:-:S03]  /*5640*/  FMNMX R44, R86, R7, !PT ;  /* 0x00000007562c7209 */ /* 0x000fc60007800000 */
[----:B------:R-:W2:Y:S01]  /*5650*/  MUFU.EX2 R36, R36 ;  /* 0x0000002400247308 */ /* 0x000ea20000000800 */
[----:B-1----:R-:W-:Y:S01]  /*5660*/  @!P6 FMUL R37, R37, R37 ;  /* 0x000000252525e220 */ /* 0x002fe20000400000 */
[----:B------:R-:W-:Y:S02]  /*5670*/  FSETP.GEU.AND P6, PT, R45, -126, PT ;  /* 0xc2fc00002d00780b */ /* 0x000fe40003fce000 */
[----:B------:R-:W-:-:S04]  /*5680*/  FMNMX R7, R87, R44, !PT ;  /* 0x0000002c57077209 */ /* 0x000fc80007800000 */
[----:B------:R-:W-:Y:S01]  /*5690*/  @!P4 FMUL R41, R41, 0.5 ;  /* 0x3f0000002929c820 */ /* 0x000fe20000400000 */
[----:B---3--:R-:W-:Y:S01]  /*56a0*/  @!P5 FMUL R33, R33, R33 ;  /* 0x000000212121d220 */ /* 0x008fe20000400000 */
[----:B------:R-:W-:Y:S01]  /*56b0*/  FSETP.GEU.AND P5, PT, R40, -126, PT ;  /* 0xc2fc00002800780b */ /* 0x000fe20003fae000 */
[----:B------:R-:W1:Y:S02]  /*56c0*/  SHFL.BFLY PT, R48, R7, 0x1, 0x1f ;  /* 0x0c201f0007307f89 */ /* 0x000e6400000e0000 */
[----:B------:R-:W-:-:S01]  /*56d0*/  FADD R15, R8, R33 ;  /* 0x00000021080f7221 */ /* 0x000fc20000000000 */
[----:B------:R-:W3:Y:S01]  /*56e0*/  MUFU.EX2 R41, R41 ;  /* 0x0000002900297308 */ /* 0x000ee20000000800 */
[----:B------:R-:W-:Y:S01]  /*56f0*/  @!P6 FMUL R45, R45, 0.5 ;  /* 0x3f0000002d2de820 */ /* 0x000fe20000400000 */
[----:B------:R-:W-:Y:S01]  /*5700*/  F2FP.SATFINITE.E4M3.F32.PACK_AB_MERGE_C R33, RZ, R33, RZ ;  /* 0x00000021ff21723e */ /* 0x000fe200048070ff */
[----:B--2---:R-:W-:Y:S01]  /*5710*/  @!P3 FMUL R36, R36, R36 ;  /* 0x000000242424b220 */ /* 0x004fe20000400000 */
[----:B------:R-:W-:-:S02]  /*5720*/  FSETP.GEU.AND P3, PT, R68, -126, PT ;  /* 0xc2fc00004400780b */ /* 0x000fc40003f6e000 */
[----:B------:R-:W-:Y:S02]  /*5730*/  LOP3.LUT R33, R33, 0xff, RZ, 0xc0, !PT ;  /* 0x000000ff21217812 */ /* 0x000fe400078ec0ff */
[----:B------:R-:W2:Y:S01]  /*5740*/  MUFU.EX2 R45, R45 ;  /* 0x0000002d002d7308 */ /* 0x000ea20000000800 */
[----:B------:R-:W-:-:S07]  /*5750*/  @!P5 FMUL R40, R40, 0.5 ;  /* 0x3f0000002828d820 */ /* 0x000fce0000400000 */
[----:B------:R-:W4:Y:S01]  /*5760*/  MUFU.EX2 R40, R40 ;  /* 0x0000002800287308 */ /* 0x000f220000000800 */
[----:B------:R-:W-:Y:S01]  /*5770*/  @!P3 FMUL R68, R68, 0.5 ;  /* 0x3f0000004444b820 */ /* 0x000fe20000400000 */
[----:B---3--:R-:W-:Y:S01]  /*5780*/  @!P4 FMUL R41, R41, R41 ;  /* 0x000000292929c220 */ /* 0x008fe20000400000 */
[----:B------:R-:W-:Y:S02]  /*5790*/  FSETP.GEU.AND P4, PT, R49, -126, PT ;  /* 0xc2fc00003100780b */ /* 0x000fe40003f8e000 */
[----:B-1----:R-:W-:-:S03]  /*57a0*/  FMNMX R7, R7, R48, !PT ;  /* 0x0000003007077209 */ /* 0x002fc60007800000 */
[----:B------:R-:W1:Y:S01]  /*57b0*/  MUFU.EX2 R44, R68 ;  /* 0x00000044002c7308 */ /* 0x000e620000000800 */
[----:B--2---:R-:W-:Y:S01]  /*57c0*/  @!P6 FMUL R45, R45, R45 ;  /* 0x0000002d2d2de220 */ /* 0x004fe20000400000 */
[----:B------:R-:W-:Y:S01]  /*57d0*/  FSETP.GEU.AND P6, PT, R53, -126, PT ;  /* 0xc2fc00003500780b */ /* 0x000fe20003fce000 */
[----:B------:R-:W2:Y:S05]  /*57e0*/  SHFL.BFLY PT, R60, R7, 0x2, 0x1f ;  /* 0x0c401f00073c7f89 */ /* 0x000eaa00000e0000 */
[----:B------:R-:W-:Y:S01]  /*57f0*/  @!P4 FMUL R49, R49, 0.5 ;  /* 0x3f0000003131c820 */ /* 0x000fe20000400000 */
[----:B----4-:R-:W-:Y:S01]  /*5800*/  @!P5 FMUL R40, R40, R40 ;  /* 0x000000282828d220 */ /* 0x010fe20000400000 */
[----:B------:R-:W-:-:S04]  /*5810*/  FSETP.GEU.AND P5, PT, R72, -126, PT ;  /* 0xc2fc00004800780b */ /* 0x000fc80003fae000 */
[----:B------:R-:W3:Y:S01]  /*5820*/  MUFU.EX2 R49, R49 ;  /* 0x0000003100317308 */ /* 0x000ee20000000800 */
[----:B------:R-:W-:Y:S01]  /*5830*/  @!P6 FMUL R53, R53, 0.5 ;  /* 0x3f0000003535e820 */ /* 0x000fe20000400000 */
[----:B-1----:R-:W-:Y:S01]  /*5840*/  @!P3 FMUL R44, R44, R44 ;  /* 0x0000002c2c2cb220 */ /* 0x002fe20000400000 */
[----:B------:R-:W-:-:S05]  /*5850*/  FSETP.GEU.AND P3, PT, R76, -126, PT ;  /* 0xc2fc00004c00780b */ /* 0x000fca0003f6e000 */
[----:B------:R-:W1:Y:S01]  /*5860*/  MUFU.EX2 R53, R53 ;  /* 0x0000003500357308 */ /* 0x000e620000000800 */
[----:B------:R-:W-:Y:S01]  /*5870*/  @!P5 FMUL R72, R72, 0.5 ;  /* 0x3f0000004848d820 */ /* 0x000fe20000400000 */
[----:B--2---:R-:W-:-:S06]  /*5880*/  FMNMX R7, R7, R60, !PT ;  /* 0x0000003c07077209 */ /* 0x004fcc0007800000 */
[----:B------:R-:W2:Y:S01]  /*5890*/  MUFU.EX2 R48, R72 ;  /* 0x0000004800307308 */ /* 0x000ea20000000800 */
[----:B------:R-:W-:Y:S01]  /*58a0*/  @!P3 FMUL R76, R76, 0.5 ;  /* 0x3f0000004c4cb820 */ /* 0x000fe20000400000 */
[----:B---3--:R-:W-:Y:S01]  /*58b0*/  @!P4 FMUL R49, R49, R49 ;  /* 0x000000313131c220 */ /* 0x008fe20000400000 */
[----:B------:R-:W-:-:S05]  /*58c0*/  FSETP.GEU.AND P4, PT, R57, -126, PT ;  /* 0xc2fc00003900780b */ /* 0x000fca0003f8e000 */
[----:B------:R-:W3:Y:S01]  /*58d0*/  MUFU.EX2 R52, R76 ;  /* 0x0000004c00347308 */ /* 0x000ee20000000800 */
[----:B-1----:R-:W-:Y:S01]  /*58e0*/  @!P6 FMUL R53, R53, R53 ;  /* 0x000000353535e220 */ /* 0x002fe20000400000 */
[----:B------:R-:W-:-:S06]  /*58f0*/  FSETP.GEU.AND P6, PT, R81, -126, PT ;  /* 0xc2fc00005100780b */ /* 0x000fcc0003fce000 */
[----:B------:R-:W-:Y:S01]  /*5900*/  @!P4 FMUL R57, R57, 0.5 ;  /* 0x3f0000003939c820 */ /* 0x000fe20000400000 */
[----:B--2---:R-:W-:Y:S01]  /*5910*/  @!P5 FMUL R48, R48, R48 ;  /* 0x000000303030d220 */ /* 0x004fe20000400000 */
[----:B------:R-:W-:-:S04]  /*5920*/  FSETP.GEU.AND P5, PT, R56, -126, PT ;  /* 0xc2fc00003800780b */ /* 0x000fc80003fae000 */
[----:B------:R-:W1:Y:S01]  /*5930*/  MUFU.EX2 R57, R57 ;  /* 0x0000003900397308 */ /* 0x000e620000000800 */
[----:B------:R-:W-:Y:S01]  /*5940*/  @!P6 FMUL R81, R81, 0.5 ;  /* 0x3f0000005151e820 */ /* 0x000fe20000400000 */
[----:B---3--:R-:W-:Y:S01]  /*5950*/  @!P3 FMUL R52, R52, R52 ;  /* 0x000000343434b220 */ /* 0x008fe20000400000 */
[----:B------:R-:W-:-:S04]  /*5960*/  FSETP.NEU.AND P3, PT, R7, -INF , PT ;  /* 0xff8000000700780b */ /* 0x000fc80003f6d000 */
[----:B------:R-:W-:Y:S01]  /*5970*/  FSEL R76, R7, RZ, P3 ;  /* 0x000000ff074c7208 */ /* 0x000fe20001800000 */
[----:B------:R-:W2:Y:S01]  /*5980*/  MUFU.EX2 R61, R81 ;  /* 0x00000051003d7308 */ /* 0x000ea20000000800 */
[----:B------:R-:W-:Y:S01]  /*5990*/  FSETP.GEU.AND P3, PT, R84, -126, PT ;  /* 0xc2fc00005400780b */ /* 0x000fe20003f6e000 */
[----:B------:R-:W-:Y:S02]  /*59a0*/  @!P5 FMUL R56, R56, 0.5 ;  /* 0x3f0000003838d820 */ /* 0x000fe40000400000 */
[C---:B------:R-:W-:Y:S01]  /*59b0*/  FMUL R77, R76.reuse, UR24 ;  /* 0x000000184c4d7c20 */ /* 0x040fe20008400000 */
[----:B------:R-:W-:Y:S01]  /*59c0*/  FADD R13, -R76, R13 ;  /* 0x0000000d4c0d7221 */ /* 0x000fe20000000100 */
[----:B------:R-:W-:-:S01]  /*59d0*/  FADD R76, R22, R53 ;  /* 0x00000035164c7221 */ /* 0x000fc20000000000 */
[----:B------:R-:W-:Y:S01]  /*59e0*/  F2FP.SATFINITE.E4M3.F32.PACK_AB_MERGE_C R53, RZ, R53, RZ ;  /* 0x00000035ff35723e */ /* 0x000fe200048070ff */
[----:B------:R-:W3:Y:S01]  /*59f0*/  MUFU.EX2 R56, R56 ;  /* 0x0000003800387308 */ /* 0x000ee20000000800 */
[----:B------:R-:W-:-:S01]  /*5a00*/  FFMA R65, R27, UR24, -R77 ;  /* 0x000000181b417c23 */ /* 0x000fc2000800084d */
[--C-:B------:R-:W-:Y:S01]  /*5a10*/  FFMA R64, R26, UR24, -R77.reuse ;  /* 0x000000181a407c23 */ /* 0x100fe2000800084d */
[----:B-1----:R-:W-:Y:S01]  /*5a20*/  @!P4 FMUL R57, R57, R57 ;  /* 0x000000393939c220 */ /* 0x002fe20000400000 */
[--C-:B------:R-:W-:Y:S01]  /*5a30*/  FFMA R68, R30, UR24, -R77.reuse ;  /* 0x000000181e447c23 */ /* 0x100fe2000800084d */
[----:B------:R-:W-:Y:S01]  /*5a40*/  FSETP.GEU.AND P4, PT, R85, -126, PT ;  /* 0xc2fc00005500780b */ /* 0x000fe20003f8e000 */
[----:B------:R-:W-:Y:S01]  /*5a50*/  @!P3 FMUL R84, R84, 0.5 ;  /* 0x3f0000005454b820 */ /* 0x000fe20000400000 */
[----:B------:R-:W-:-:S01]  /*5a60*/  FFMA R69, R31, UR24, -R77 ;  /* 0x000000181f457c23 */ /* 0x000fc2000800084d */
[--C-:B------:R-:W-:Y:S01]  /*5a70*/  FFMA R72, R34, UR24, -R77.reuse ;  /* 0x0000001822487c23 */ /* 0x100fe2000800084d */
[----:B--2---:R-:W-:Y:S01]  /*5a80*/  @!P6 FMUL R61, R61, R61 ;  /* 0x0000003d3d3de220 */ /* 0x004fe20000400000 */
[----:B------:R1:W2:Y:S01]  /*5a90*/  MUFU.EX2 R26, R84 ;  /* 0x00000054001a7308 */ /* 0x0002a20000000800 */
[----:B------:R-:W-:Y:S01]  /*5aa0*/  FSETP.GEU.AND P6, PT, R65, -126, PT ;  /* 0xc2fc00004100780b */ /* 0x000fe20003fce000 */
[--C-:B------:R-:W-:Y:S01]  /*5ab0*/  FFMA R73, R58, UR24, -R77.reuse ;  /* 0x000000183a497c23 */ /* 0x100fe2000800084d */
[----:B------:R-:W-:-:S01]  /*5ac0*/  FFMA R66, R66, UR24, -R77 ;  /* 0x0000001842427c23 */ /* 0x000fc2000800084d */
[--C-:B------:R-:W-:Y:S01]  /*5ad0*/  FFMA R80, R70, UR24, -R77.reuse ;  /* 0x0000001846507c23 */ /* 0x100fe2000800084d */
[----:B------:R-:W-:-:S01]  /*5ae0*/  FFMA R74, R74, UR24, -R77 ;  /* 0x000000184a4a7c23 */ /* 0x000fc2000800084d */
[--C-:B------:R-:W-:Y:S01]  /*5af0*/  FFMA R75, R75, UR24, -R77.reuse ;  /* 0x000000184b4b7c23 */ /* 0x100fe2000800084d */
[----:B---3--:R-:W-:Y:S01]  /*5b00*/  @!P5 FMUL R56, R56, R56 ;  /* 0x000000383838d220 */ /* 0x008fe20000400000 */
[----:B------:R-:W-:Y:S01]  /*5b10*/  FSETP.GEU.AND P5, PT, R64, -126, PT ;  /* 0xc2fc00004000780b */ /* 0x000fe20003fae000 */
[----:B------:R-:W-:Y:S01]  /*5b20*/  @!P4 FMUL R85, R85, 0.5 ;  /* 0x3f0000005555c820 */ /* 0x000fe20000400000 */
[--C-:B-1----:R-:W-:Y:S01]  /*5b30*/  FFMA R84, R79, UR24, -R77.reuse ;  /* 0x000000184f547c23 */ /* 0x102fe2000800084d */
[----:B------:R-:W-:-:S01]  /*5b40*/  FFMA R86, R86, UR24, -R77 ;  /* 0x0000001856567c23 */ /* 0x000fc2000800084d */
[----:B------:R-:W-:Y:S01]  /*5b50*/  FFMA R87, R87, UR24, -R77 ;  /* 0x0000001857577c23 */ /* 0x000fe2000800084d */
[----:B------:R-:W1:Y:S01]  /*5b60*/  MUFU.EX2 R27, R85 ;  /* 0x00000055001b7308 */ /* 0x000e620000000800 */
[----:B------:R-:W-:Y:S01]  /*5b70*/  @!P6 FMUL R65, R65, 0.5 ;  /* 0x3f0000004141e820 */ /* 0x000fe20000400000 */
[----:B------:R-:W-:Y:S01]  /*5b80*/  LOP3.LUT R53, R53, 0xffff, RZ, 0xc0, !PT ;  /* 0x0000ffff35357812 */ /* 0x000fe200078ec0ff */
[----:B------:R-:W-:Y:S01]  /*5b90*/  FMUL R13, R13, UR24 ;  /* 0x000000180d0d7c20 */ /* 0x000fe20008400000 */
[----:B--2---:R-:W-:Y:S01]  /*5ba0*/  @!P3 FMUL R26, R26, R26 ;  /* 0x0000001a1a1ab220 */ /* 0x004fe20000400000 */
[----:B------:R-:W-:-:S02]  /*5bb0*/  FSETP.GEU.AND P3, PT, R68, -126, PT ;  /* 0xc2fc00004400780b */ /* 0x000fc40003f6e000 */
[----:B------:R-:W-:Y:S01]  /*5bc0*/  F2FP.SATFINITE.E4M3.F32.PACK_AB_MERGE_C R22, RZ, R22, RZ ;  /* 0x00000016ff16723e */ /* 0x000fe200048070ff */
[----:B------:R2:W3:Y:S01]  /*5bd0*/  MUFU.EX2 R30, R65 ;  /* 0x00000041001e7308 */ /* 0x0004e20000000800 */
[----:B------:R-:W-:Y:S01]  /*5be0*/  @!P5 FMUL R64, R64, 0.5 ;  /* 0x3f0000004040d820 */ /* 0x000fe20000400000 */
[----:B------:R-:W-:Y:S01]  /*5bf0*/  FADD R79, R29, R26 ;  /* 0x0000001a1d4f7221 */ /* 0x000fe20000000000 */
[----:B------:R-:W-:Y:S02]  /*5c00*/  LOP3.LUT R22, R22, 0xffff, RZ, 0xc0, !PT ;  /* 0x0000ffff16167812 */ /* 0x000fe400078ec0ff */
[----:B------:R-:W-:Y:S02]  /*5c10*/  F2FP.SATFINITE.E4M3.F32.PACK_AB_MERGE_C R29, RZ, R29, RZ ;  /* 0x0000001dff1d723e */ /* 0x000fe400048070ff */
[----:B------:R-:W-:Y:S01]  /*5c20*/  F2FP.SATFINITE.E4M3.F32.PACK_AB_MERGE_C R26, RZ, R26, RZ ;  /* 0x0000001aff1a723e */ /* 0x000fe200048070ff */
[----:B------:R4:W5:Y:S01]  /*5c30*/  MUFU.EX2 R60, R64 ;  /* 0x00000040003c7308 */ /* 0x0009620000000800 */
[----:B-1----:R-:W-:Y:S01]  /*5c40*/  @!P4 FMUL R27, R27, R27 ;  /* 0x0000001b1b1bc220 */ /* 0x002fe20000400000 */
[----:B------:R-:W-:Y:S01]  /*5c50*/  @!P3 FMUL R68, R68, 0.5 ;  /* 0x3f0000004444b820 */ /* 0x000fe20000400000 */
[----:B--2---:R-:W-:-:S01]  /*5c60*/  FFMA R65, R38, UR24, -R77 ;  /* 0x0000001826417c23 */ /* 0x004fc2000800084d */
[----:B------:R-:W-:-:S02]  /*5c70*/  FSETP.GEU.AND P4, PT, R69, -126, PT ;  /* 0xc2fc00004500780b */ /* 0x000fc40003f8e000 */
[----:B------:R-:W-:Y:S02]  /*5c80*/  LOP3.LUT R29, R29, 0xff, RZ, 0xc0, !PT ;  /* 0x000000ff1d1d7812 */ /* 0x000fe400078ec0ff */
[----:B------:R1:W2:Y:S01]  /*5c90*/  MUFU.EX2 R31, R68 ;  /* 0x00000044001f7308 */ /* 0x0002a20000000800 */
[----:B----4-:R-:W-:-:S01]  /*5ca0*/  FFMA R64, R35, UR24, -R77 ;  /* 0x0000001823407c23 */ /* 0x010fc2000800084d */
[----:B---3--:R-:W-:Y:S01]  /*5cb0*/  @!P6 FMUL R30, R30, R30 ;  /* 0x0000001e1e1ee220 */ /* 0x008fe20000400000 */
[----:B------:R-:W-:-:S03]  /*5cc0*/  LOP3.LUT R26, R26, 0xff, RZ, 0xc0, !PT ;  /* 0x000000ff1a1a7812 */ /* 0x000fc600078ec0ff */
[----:B------:R-:W-:Y:S01]  /*5cd0*/  FSETP.GEU.AND P6, PT, R64, -126, PT ;  /* 0xc2fc00004000780b */ /* 0x000fe20003fce000 */
[----:B-----5:R-:W-:Y:S01]  /*5ce0*/  @!P5 FMUL R60, R60, R60 ;  /* 0x0000003c3c3cd220 */ /* 0x020fe20000400000 */
[----:B------:R-:W-:Y:S01]  /*5cf0*/  FSETP.GEU.AND P5, PT, R72, -126, PT ;  /* 0xc2fc00004800780b */ /* 0x000fe20003fae000 */
[----:B------:R-:W-:Y:S01]  /*5d00*/  @!P4 FMUL R69, R69, 0.5 ;  /* 0x3f0000004545c820 */ /* 0x000fe20000400000 */
[----:B-1----:R-:W-:-:S03]  /*5d10*/  FFMA R68, R39, UR24, -R77 ;  /* 0x0000001827447c23 */ /* 0x002fc6000800084d */
[----:B------:R1:W3:Y:S01]  /*5d20*/  MUFU.EX2 R34, R69 ;  /* 0x0000004500227308 */ /* 0x0002e20000000800 */
[----:B--2---:R-:W-:Y:S01]  /*5d30*/  @!P3 FMUL R31, R31, R31 ;  /* 0x0000001f1f1fb220 */ /* 0x004fe20000400000 */
[----:B------:R-:W-:-:S04]  /*5d40*/  FSETP.GEU.AND P3, PT, R65, -126, PT ;  /* 0xc2fc00004100780b */ /* 0x000fc80003f6e000 */
[----:B------:R-:W-:-:S04]  /*5d50*/  @!P6 FMUL R64, R64, 0.5 ;  /* 0x3f0000004040e820 */ /* 0x000fc80000400000 */
[----:B------:R2:W4:Y:S01]  /*5d60*/  MUFU.EX2 R38, R64 ;  /* 0x0000004000267308 */ /* 0x0005220000000800 */
[----:B------:R-:W-:Y:S01]  /*5d70*/  @!P5 FMUL R72, R72, 0.5 ;  /* 0x3f0000004848d820 */ /* 0x000fe20000400000 */
[----:B-1----:R-:W-:-:S06]  /*5d80*/  FFMA R69, R42, UR24, -R77 ;  /* 0x000000182a457c23 */ /* 0x002fcc000800084d */
[----:B------:R1:W5:Y:S01]  /*5d90*/  MUFU.EX2 R35, R72 ;  /* 0x0000004800237308 */ /* 0x0003620000000800 */
[----:B------:R-:W-:Y:S01]  /*5da0*/  @!P3 FMUL R65, R65, 0.5 ;  /* 0x3f0000004141b820 */ /* 0x000fe20000400000 */
[----:B---3--:R-:W-:Y:S01]  /*5db0*/  @!P4 FMUL R34, R34, R34 ;  /* 0x000000222222c220 */ /* 0x008fe20000400000 */
[----:B--2---:R-:W-:-:S01]  /*5dc0*/  FFMA R64, R46, UR24, -R77 ;  /* 0x000000182e407c23 */ /* 0x004fc2000800084d */
[----:B------:R-:W-:-:S04]  /*5dd0*/  FSETP.GEU.AND P4, PT, R68, -126, PT ;  /* 0xc2fc00004400780b */ /* 0x000fc80003f8e000 */
[----:B------:R2:W3:Y:S01]  /*5de0*/  MUFU.EX2 R39, R65 ;  /* 0x0000004100277308 */ /* 0x0004e20000000800 */
[----:B-1----:R-:W-:-:S01]  /*5df0*/  FFMA R72, R43, UR24, -R77 ;  /* 0x000000182b487c23 */ /* 0x002fc2000800084d */
[----:B----4-:R-:W-:-:S04]  /*5e00*/  @!P6 FMUL R38, R38, R38 ;  /* 0x000000262626e220 */ /* 0x010fc80000400000 */
[----:B------:R-:W-:Y:S01]  /*5e10*/  FSETP.GEU.AND P6, PT, R72, -126, PT ;  /* 0xc2fc00004800780b */ /* 0x000fe20003fce000 */
[----:B-----5:R-:W-:Y:S01]  /*5e20*/  @!P5 FMUL R35, R35, R35 ;  /* 0x000000232323d220 */ /* 0x020fe20000400000 */
[----:B------:R-:W-:Y:S01]  /*5e30*/  FSETP.GEU.AND P5, PT, R69, -126, PT ;  /* 0xc2fc00004500780b */ /* 0x000fe20003fae000 */
[----:B------:R-:W-:Y:S01]  /*5e40*/  @!P4 FMUL R68, R68, 0.5 ;  /* 0x3f0000004444c820 */ /* 0x000fe20000400000 */
[----:B--2---:R-:W-:-:S03]  /*5e50*/  FFMA R65, R47, UR24, -R77 ;  /* 0x000000182f417c23 */ /* 0x004fc6000800084d */
[----:B------:R1:W2:Y:S01]  /*5e60*/  MUFU.EX2 R42, R68 ;  /* 0x00000044002a7308 */ /* 0x0002a20000000800 */
[----:B---3--:R-:W-:Y:S01]  /*5e70*/  @!P3 FMUL R39, R39, R39 ;  /* 0x000000272727b220 */ /* 0x008fe20000400000 */
[----:B------:R-:W-:-:S04]  /*5e80*/  FSETP.GEU.AND P3, PT, R64, -126, PT ;  /* 0xc2fc00004000780b */ /* 0x000fc80003f6e000 */
[----:B------:R-:W-:-:S04]  /*5e90*/  @!P6 FMUL R72, R72, 0.5 ;  /* 0x3f0000004848e820 */ /* 0x000fc80000400000 */
[----:B------:R3:W4:Y:S01]  /*5ea0*/  MUFU.EX2 R46, R72 ;  /* 0x00000048002e7308 */ /* 0x0007220000000800 */
[----:B------:R-:W-:Y:S01]  /*5eb0*/  @!P5 FMUL R69, R69, 0.5 ;  /* 0x3f0000004545d820 */ /* 0x000fe20000400000 */
[----:B-1----:R-:W-:-:S06]  /*5ec0*/  FFMA R68, R50, UR24, -R77 ;  /* 0x0000001832447c23 */ /* 0x002fcc000800084d */
[----:B------:R1:W5:Y:S01]  /*5ed0*/  MUFU.EX2 R43, R69 ;  /* 0x00000045002b7308 */ /* 0x0003620000000800 */
[----:B------:R-:W-:Y:S01]  /*5ee0*/  @!P3 FMUL R64, R64, 0.5 ;  /* 0x3f0000004040b820 */ /* 0x000fe20000400000 */
[----:B--2---:R-:W-:Y:S01]  /*5ef0*/  @!P4 FMUL R42, R42, R42 ;  /* 0x0000002a2a2ac220 */ /* 0x004fe20000400000 */
[----:B---3--:R-:W-:-:S01]  /*5f00*/  FFMA R72, R54, UR24, -R77 ;  /* 0x0000001836487c23 */ /* 0x008fc2000800084d */
        /* <DEDUP_REMOVED lines=9> */
[----:B------:R-:W1:Y:S01]  /*5fa0*/  MUFU.EX2 R50, R65 ;  /* 0x0000004100327308 */ /* 0x000e620000000800 */
[----:B---3--:R-:W-:Y:S01]  /*5fb0*/  @!P3 FMUL R47, R47, R47 ;  /* 0x0000002f2f2fb220 */ /* 0x008fe20000400000 */
[----:B------:R-:W-:-:S04]  /*5fc0*/  FSETP.GEU.AND P3, PT, R72, -126, PT ;  /* 0xc2fc00004800780b */ /* 0x000fc80003f6e000 */
[----:B------:R-:W-:-:S04]  /*5fd0*/  @!P6 FMUL R69, R69, 0.5 ;  /* 0x3f0000004545e820 */ /* 0x000fc80000400000 */
[----:B------:R2:W3:Y:S01]  /*5fe0*/  MUFU.EX2 R51, R69 ;  /* 0x0000004500337308 */ /* 0x0004e20000000800 */
[----:B------:R-:W-:-:S07]  /*5ff0*/  @!P5 FMUL R68, R68, 0.5 ;  /* 0x3f0000004444d820 */ /* 0x000fce0000400000 */
[----:B------:R4:W5:Y:S01]  /*6000*/  MUFU.EX2 R54, R68 ;  /* 0x0000004400367308 */ /* 0x0009620000000800 */
[----:B------:R-:W-:Y:S01]  /*6010*/  @!P3 FMUL R72, R72, 0.5 ;  /* 0x3f0000004848b820 */ /* 0x000fe20000400000 */
[----:B-1----:R-:W-:Y:S01]  /*6020*/  @!P4 FMUL R50, R50, R50 ;  /* 0x000000323232c220 */ /* 0x002fe20000400000 */
[----:B--2---:R-:W-:-:S01]  /*6030*/  FFMA R69, R62, UR24, -R77 ;  /* 0x000000183e457c23 */ /* 0x004fc2000800084d */
[----:B------:R-:W-:-:S04]  /*6040*/  FSETP.GEU.AND P4, PT, R64, -126, PT ;  /* 0xc2fc00004000780b */ /* 0x000fc80003f8e000 */
[----:B------:R1:W2:Y:S01]  /*6050*/  MUFU.EX2 R58, R72 ;  /* 0x00000048003a7308 */ /* 0x0002a20000000800 */
[----:B----4-:R-:W-:-:S01]  /*6060*/  FFMA R68, R59, UR24, -R77 ;  /* 0x000000183b447c23 */ /* 0x010fc2000800084d */
[----:B---3--:R-:W-:-:S04]  /*6070*/  @!P6 FMUL R51, R51, R51 ;  /* 0x000000333333e220 */ /* 0x008fc80000400000 */
[----:B------:R-:W-:Y:S01]  /*6080*/  FSETP.GEU.AND P6, PT, R68, -126, PT ;  /* 0xc2fc00004400780b */ /* 0x000fe20003fce000 */
[----:B-----5:R-:W-:Y:S01]  /*6090*/  @!P5 FMUL R54, R54, R54 ;  /* 0x000000363636d220 */ /* 0x020fe20000400000 */
[----:B------:R-:W-:Y:S01]  /*60a0*/  FSETP.GEU.AND P5, PT, R73, -126, PT ;  /* 0xc2fc00004900780b */ /* 0x000fe20003fae000 */
[----:B------:R-:W-:Y:S01]  /*60b0*/  @!P4 FMUL R64, R64, 0.5 ;  /* 0x3f0000004040c820 */ /* 0x000fe20000400000 */
[----:B-1----:R-:W-:-:S03]  /*60c0*/  FFMA R72, R63, UR24, -R77 ;  /* 0x000000183f487c23 */ /* 0x002fc6000800084d */
[----:B------:R-:W1:Y:S01]  /*60d0*/  MUFU.EX2 R55, R64 ;  /* 0x0000004000377308 */ /* 0x000e620000000800 */
[----:B--2---:R-:W-:Y:S01]  /*60e0*/  @!P3 FMUL R58, R58, R58 ;  /* 0x0000003a3a3ab220 */ /* 0x004fe20000400000 */
[----:B------:R-:W-:-:S04]  /*60f0*/  FSETP.GEU.AND P3, PT, R69, -126, PT ;  /* 0xc2fc00004500780b */ /* 0x000fc80003f6e000 */
[----:B------:R-:W-:-:S04]  /*6100*/  @!P6 FMUL R68, R68, 0.5 ;  /* 0x3f0000004444e820 */ /* 0x000fc80000400000 */
[----:B------:R-:W2:Y:S01]  /*6110*/  MUFU.EX2 R59, R68 ;  /* 0x00000044003b7308 */ /* 0x000ea20000000800 */
[----:B------:R-:W-:-:S07]  /*6120*/  @!P5 FMUL R73, R73, 0.5 ;  /* 0x3f0000004949d820 */ /* 0x000fce0000400000 */
[----:B------:R3:W4:Y:S01]  /*6130*/  MUFU.EX2 R65, R73 ;  /* 0x0000004900417308 */ /* 0x0007220000000800 */
[----:B------:R-:W-:Y:S01]  /*6140*/  @!P3 FMUL R69, R69, 0.5 ;  /* 0x3f0000004545b820 */ /* 0x000fe20000400000 */
[----:B-1----:R-:W-:Y:S01]  /*6150*/  @!P4 FMUL R55, R55, R55 ;  /* 0x000000373737c220 */ /* 0x002fe20000400000 */
[----:B------:R-:W-:-:S05]  /*6160*/  FSETP.GEU.AND P4, PT, R72, -126, PT ;  /* 0xc2fc00004800780b */ /* 0x000fca0003f8e000 */
[----:B------:R-:W1:Y:S01]  /*6170*/  MUFU.EX2 R62, R69 ;  /* 0x00000045003e7308 */ /* 0x000e620000000800 */
[----:B---3--:R-:W-:-:S01]  /*6180*/  FFMA R73, R67, UR24, -R77 ;  /* 0x0000001843497c23 */ /* 0x008fc2000800084d */
[----:B--2---:R-:W-:-:S04]  /*6190*/  @!P6 FMUL R59, R59, R59 ;  /* 0x0000003b3b3be220 */ /* 0x004fc80000400000 */
[----:B------:R-:W-:Y:S02]  /*61a0*/  FSETP.GEU.AND P6, PT, R73, -126, PT ;  /* 0xc2fc00004900780b */ /* 0x000fe40003fce000 */
[----:B------:R-:W-:Y:S01]  /*61b0*/  @!P4 FMUL R72, R72, 0.5 ;  /* 0x3f0000004848c820 */ /* 0x000fe20000400000 */
[----:B----4-:R-:W-:Y:S01]  /*61c0*/  @!P5 FMUL R65, R65, R65 ;  /* 0x000000414141d220 */ /* 0x010fe20000400000 */
[----:B------:R-:W-:Y:S02]  /*61d0*/  FSETP.GEU.AND P5, PT, R66, -126, PT ;  /* 0xc2fc00004200780b */ /* 0x000fe40003fae000 */
[----:B------:R2:W3:Y:S01]  /*61e0*/  MUFU.EX2 R63, R72 ;  /* 0x00000048003f7308 */ /* 0x0004e20000000800 */
[----:B-1----:R-:W-:Y:S01]  /*61f0*/  @!P3 FMUL R62, R62, R62 ;  /* 0x0000003e3e3eb220 */ /* 0x002fe20000400000 */
[----:B------:R-:W-:-:S05]  /*6200*/  FSETP.GEU.AND P3, PT, R80, -126, PT ;  /* 0xc2fc00005000780b */ /* 0x000fca0003f6e000 */
[----:B------:R-:W-:Y:S01]  /*6210*/  @!P6 FMUL R73, R73, 0.5 ;  /* 0x3f0000004949e820 */ /* 0x000fe20000400000 */
[----:B--2---:R-:W-:-:S01]  /*6220*/  FFMA R72, R78, UR24, -R77 ;  /* 0x000000184e487c23 */ /* 0x004fc2000800084d */
[----:B------:R-:W-:Y:S02]  /*6230*/  FFMA R78, R71, UR24, -R77 ;  /* 0x00000018474e7c23 */ /* 0x000fe4000800084d */
[----:B------:R1:W2:Y:S01]  /*6240*/  MUFU.EX2 R67, R73 ;  /* 0x0000004900437308 */ /* 0x0002a20000000800 */
[----:B------:R-:W-:Y:S01]  /*6250*/  @!P5 FMUL R66, R66, 0.5 ;  /* 0x3f0000004242d820 */ /* 0x000fe20000400000 */
[----:B------:R-:W-:Y:S01]  /*6260*/  FADD R71, R14, R37 ;  /* 0x000000250e477221 */ /* 0x000fe20000000000 */
[----:B------:R-:W-:Y:S02]  /*6270*/  F2FP.SATFINITE.E4M3.F32.PACK_AB_MERGE_C R14, RZ, R14, RZ ;  /* 0x0000000eff0e723e */ /* 0x000fe400048070ff */
[----:B------:R-:W-:Y:S01]  /*6280*/  F2FP.SATFINITE.E4M3.F32.PACK_AB_MERGE_C R37, RZ, R37, RZ ;  /* 0x00000025ff25723e */ /* 0x000fe200048070ff */
[----:B---3--:R-:W-:Y:S01]  /*6290*/  @!P4 FMUL R63, R63, R63 ;  /* 0x0000003f3f3fc220 */ /* 0x008fe20000400000 */
[----:B------:R-:W-:Y:S01]  /*62a0*/  FSETP.GEU.AND P4, PT, R74, -126, PT ;  /* 0xc2fc00004a00780b */ /* 0x000fe20003f8e000 */
[----:B------:R3:W4:Y:S01]  /*62b0*/  MUFU.EX2 R64, R66 ;  /* 0x0000004200407308 */ /* 0x0007220000000800 */
[----:B------:R-:W-:Y:S01]  /*62c0*/  @!P3 FMUL R80, R80, 0.5 ;  /* 0x3f0000005050b820 */ /* 0x000fe20000400000 */
[----:B-1----:R-:W-:Y:S01]  /*62d0*/  FFMA R73, R82, UR24, -R77 ;  /* 0x0000001852497c23 */ /* 0x002fe2000800084d */
[----:B------:R-:W-:-:S01]  /*62e0*/  FADD R81, R71, R76 ;  /* 0x0000004c47517221 */ /* 0x000fc20000000000 */
[----:B------:R-:W-:Y:S01]  /*62f0*/  FADD R76, R19, R44 ;  /* 0x0000002c134c7221 */ /* 0x000fe20000000000 */
[----:B------:R-:W-:-:S02]  /*6300*/  F2FP.SATFINITE.E4M3.F32.PACK_AB_MERGE_C R19, RZ, R19, RZ ;  /* 0x00000013ff13723e */ /* 0x000fc400048070ff */
[----:B------:R-:W-:Y:S01]  /*6310*/  F2FP.SATFINITE.E4M3.F32.PACK_AB_MERGE_C R44, RZ, R44, RZ ;  /* 0x0000002cff2c723e */ /* 0x000fe200048070ff */
[----:B------:R-:W1:Y:S01]  /*6320*/  MUFU.EX2 R68, R80 ;  /* 0x0000005000447308 */ /* 0x000e620000000800 */
[----:B--2---:R-:W-:Y:S01]  /*6330*/  @!P6 FMUL R67, R67, R67 ;  /* 0x000000434343e220 */ /* 0x004fe20000400000 */
[----:B------:R-:W-:Y:S01]  /*6340*/  FSETP.GEU.AND P6, PT, R72, -126, PT ;  /* 0xc2fc00004800780b */ /* 0x000fe20003fce000 */
[----:B---3--:R-:W-:-:S01]  /*6350*/  FFMA R66, R83, UR24, -R77 ;  /* 0x0000001853427c23 */ /* 0x008fc2000800084d */
[----:B------:R-:W-:Y:S01]  /*6360*/  @!P4 FMUL R74, R74, 0.5 ;  /* 0x3f0000004a4ac820 */ /* 0x000fe20000400000 */
[----:B------:R-:W-:-:S01]  /*6370*/  FADD R85, R76, R79 ;  /* 0x0000004f4c557221 */ /* 0x000fc20000000000 */
[----:B------:R-:W-:Y:S01]  /*6380*/  FADD R76, R20, R49 ;  /* 0x00000031144c7221 */ /* 0x000fe20000000000 */
[----:B------:R-:W-:-:S01]  /*6390*/  FADD R79, R32, R27 ;  /* 0x0000001b204f7221 */ /* 0x000fc20000000000 */
[----:B------:R2:W3:Y:S01]  /*63a0*/  MUFU.EX2 R70, R74 ;  /* 0x0000004a00467308 */ /* 0x0004e20000000800 */
[----:B----4-:R-:W-:Y:S01]  /*63b0*/  @!P5 FMUL R64, R64, R64 ;  /* 0x000000404040d220 */ /* 0x010fe20000400000 */
[----:B------:R-:W-:Y:S01]  /*63c0*/  FSETP.GEU.AND P5, PT, R75, -126, PT ;  /* 0xc2fc00004b00780b */ /* 0x000fe20003fae000 */
[----:B------:R-:W-:-:S01]  /*63d0*/  FADD R76, R76, R79 ;  /* 0x0000004f4c4c7221 */ /* 0x000fc20000000000 */
[----:B------:R-:W-:Y:S01]  /*63e0*/  FADD R77, R23, R52 ;  /* 0x00000034174d7221 */ /* 0x000fe20000000000 */
[----:B------:R-:W-:-:S01]  /*63f0*/  FADD R79, R30, R59 ;  /* 0x0000003b1e4f7221 */ /* 0x000fc20000000000 */
[----:B------:R-:W-:Y:S01]  /*6400*/  F2FP.SATFINITE.E4M3.F32.PACK_AB_MERGE_C R52, RZ, R52, RZ ;  /* 0x00000034ff34723e */ /* 0x000fe200048070ff */
[----:B------:R-:W-:Y:S01]  /*6410*/  @!P6 FMUL R72, R72, 0.5 ;  /* 0x3f0000004848e820 */ /* 0x000fe20000400000 */
[----:B------:R-:W-:Y:S01]  /*6420*/  F2FP.SATFINITE.E4M3.F32.PACK_AB_MERGE_C R30, RZ, R30, RZ ;  /* 0x0000001eff1e723e */ /* 0x000fe200048070ff */
[----:B-1----:R-:W-:Y:S01]  /*6430*/  @!P3 FMUL R68, R68, R68 ;  /* 0x000000444444b220 */ /* 0x002fe20000400000 */
[----:B------:R-:W-:Y:S01]  /*6440*/  FSETP.GEU.AND P3, PT, R73, -126, PT ;  /* 0xc2fc00004900780b */ /* 0x000fe20003f6e000 */
[----:B--2---:R-:W-:-:S01]  /*6450*/  FADD R74, R21, R48 ;  /* 0x00000030154a7221 */ /* 0x004fc20000000000 */
[----:B------:R-:W-:Y:S01]  /*6460*/  F2FP.SATFINITE.E4M3.F32.PACK_AB_MERGE_C R48, RZ, R48, RZ ;  /* 0x00000030ff30723e */ /* 0x000fe200048070ff */
[----:B------:R-:W1:Y:S01]  /*6470*/  MUFU.EX2 R72, R72 ;  /* 0x0000004800487308 */ /* 0x000e620000000800 */
[----:B------:R-:W-:Y:S01]  /*6480*/  LOP3.LUT R52, R52, 0xff, RZ, 0xc0, !PT ;  /* 0x000000ff34347812 */ /* 0x000fe200078ec0ff */
[----:B------:R-:W-:Y:S01]  /*6490*/  @!P5 FMUL R75, R75, 0.5 ;  /* 0x3f0000004b4bd820 */ /* 0x000fe20000400000 */
[----:B------:R-:W-:-:S01]  /*64a0*/  FADD R80, R15, R74 ;  /* 0x0000004a0f507221 */ /* 0x000fc20000000000 */
[----:B---3--:R-:W-:Y:S01]  /*64b0*/  @!P4 FMUL R70, R70, R70 ;  /* 0x000000464646c220 */ /* 0x008fe20000400000 */
[----:B------:R-:W-:Y:S01]  /*64c0*/  FSETP.GEU.AND P4, PT, R66, -126, PT ;  /* 0xc2fc00004200780b */ /* 0x000fe20003f8e000 */
[----:B------:R-:W-:Y:S01]  /*64d0*/  FADD R74, R17, R40 ;  /* 0x00000028114a7221 */ /* 0x000fe20000000000 */
[----:B------:R-:W-:Y:S01]  /*64e0*/  LOP3.LUT R48, R48, 0xff, RZ, 0xc0, !PT ;  /* 0x000000ff30307812 */ /* 0x000fe200078ec0ff */
[----:B------:R2:W3:Y:S01]  /*64f0*/  MUFU.EX2 R69, R75 ;  /* 0x0000004b00457308 */ /* 0x0004e20000000800 */
[----:B------:R-:W-:-:S01]  /*6500*/  FADD R153, R43, R70 ;  /* 0x000000462b997221 */ /* 0x000fc20000000000 */
[----:B------:R-:W-:Y:S01]  /*6510*/  @!P3 FMUL R73, R73, 0.5 ;  /* 0x3f0000004949b820 */ /* 0x000fe20000400000 */
[----:B------:R-:W-:-:S02]  /*6520*/  F2FP.SATFINITE.E4M3.F32.PACK_AB_MERGE_C R70, RZ, R70, RZ ;  /* 0x00000046ff46723e */ /* 0x000fc400048070ff */
[----:B------:R-:W-:Y:S02]  /*6530*/  PRMT R48, R53, 0x7604, R48 ;  /* 0x0000760435307816 */ /* 0x000fe40000000030 */
[----:B------:R-:W-:Y:S01]  /*6540*/  F2FP.SATFINITE.E4M3.F32.PACK_AB_MERGE_C R17, RZ, R17, RZ ;  /* 0x00000011ff11723e */ /* 0x000fe200048070ff */
[----:B------:R-:W4:Y:S01]  /*6550*/  MUFU.EX2 R73, R73 ;  /* 0x0000004900497308 */ /* 0x000f220000000800 */
[----:B-1----:R-:W-:Y:S01]  /*6560*/  @!P6 FMUL R72, R72, R72 ;  /* 0x000000484848e220 */ /* 0x002fe20000400000 */
[----:B------:R-:W-:Y:S01]  /*6570*/  FSETP.GEU.AND P6, PT, R84, -126, PT ;  /* 0xc2fc00005400780b */ /* 0x000fe20003fce000 */
[----:B--2---:R-:W-:-:S01]  /*6580*/  FADD R75, R25, R56 ;  /* 0x00000038194b7221 */ /* 0x004fc20000000000 */
[----:B------:R-:W-:Y:S01]  /*6590*/  @!P4 FMUL R66, R66, 0.5 ;  /* 0x3f0000004242c820 */ /* 0x000fe20000400000 */
[----:B------:R-:W-:-:S01]  /*65a0*/  FADD R155, R47, R72 ;  /* 0x000000482f9b7221 */ /* 0x000fc20000000000 */
[----:B------:R-:W-:Y:S01]  /*65b0*/  F2FP.SATFINITE.E4M3.F32.PACK_AB_MERGE_C R72, RZ, R72, RZ ;  /* 0x00000048ff48723e */ /* 0x000fe200048070ff */
[----:B------:R-:W-:-:S01]  /*65c0*/  FADD R83, R74, R75 ;  /* 0x0000004b4a537221 */ /* 0x000fc20000000000 */
[----:B------:R-:W-:Y:S01]  /*65d0*/  FADD R75, R18, R45 ;  /* 0x0000002d124b7221 */ /* 0x000fe20000000000 */
[----:B---3--:R-:W-:Y:S01]  /*65e0*/  @!P5 FMUL R69, R69, R69 ;  /* 0x000000454545d220 */ /* 0x008fe20000400000 */
[----:B------:R-:W-:Y:S01]  /*65f0*/  FSETP.GEU.AND P5, PT, R78, -126, PT ;  /* 0xc2fc00004e00780b */ /* 0x000fe20003fae000 */
[----:B------:R-:W1:Y:S01]  /*6600*/  MUFU.EX2 R66, R66 ;  /* 0x0000004200427308 */ /* 0x000e620000000800 */
[----:B------:R-:W-:-:S01]  /*6610*/  FADD R74, R9, R36 ;  /* 0x00000024094a7221 */ /* 0x000fc20000000000 */
[----:B------:R-:W-:Y:S01]  /*6620*/  FADD R154, R46, R69 ;  /* 0x000000452e9a7221 */ /* 0x000fe20000000000 */
[----:B------:R-:W-:Y:S01]  /*6630*/  F2FP.SATFINITE.E4M3.F32.PACK_AB_MERGE_C R9, RZ, R9, RZ ;  /* 0x00000009ff09723e */ /* 0x000fe200048070ff */
[----:B------:R-:W-:Y:S01]  /*6640*/  @!P6 FMUL R84, R84, 0.5 ;  /* 0x3f0000005454e820 */ /* 0x000fe20000400000 */
[----:B------:R-:W-:Y:S01]  /*6650*/  F2FP.SATFINITE.E4M3.F32.PACK_AB_MERGE_C R36, RZ, R36, RZ ;  /* 0x00000024ff24723e */ /* 0x000fe200048070ff */
[----:B----4-:R-:W-:Y:S01]  /*6660*/  @!P3 FMUL R73, R73, R73 ;  /* 0x000000494949b220 */ /* 0x010fe20000400000 */
[----:B------:R-:W-:Y:S01]  /*6670*/  FSETP.GEU.AND P3, PT, R86, -126, PT ;  /* 0xc2fc00005600780b */ /* 0x000fe20003f6e000 */
[----:B------:R2:W3:Y:S01]  /*6680*/  MUFU.EX2 R71, R84 ;  /* 0x0000005400477308 */ /* 0x0004e20000000800 */
[----:B------:R-:W-:-:S01]  /*6690*/  FADD R154, R79, R154 ;  /* 0x0000009a4f9a7221 */ /* 0x000fc20000000000 */
[----:B------:R-:W-:Y:S01]  /*66a0*/  FADD R157, R54, R73 ;  /* 0x00000049369d7221 */ /* 0x000fe20000000000 */
[----:B------:R-:W-:-:S01]  /*66b0*/  FADD R79, R34, R63 ;  /* 0x0000003f224f7221 */ /* 0x000fc20000000000 */
[----:B------:R-:W-:Y:S01]  /*66c0*/  @!P5 FMUL R78, R78, 0.5 ;  /* 0x3f0000004e4ed820 */ /* 0x000fe20000400000 */
[----:B------:R-:W-:-:S02]  /*66d0*/  LOP3.LUT R9, R9, 0xff, RZ, 0xc0, !PT ;  /* 0x000000ff09097812 */ /* 0x000fc400078ec0ff */
[----:B------:R-:W-:Y:S01]  /*66e0*/  LOP3.LUT R36, R36, 0xff, RZ, 0xc0, !PT ;  /* 0x000000ff24247812 */ /* 0x000fe200078ec0ff */
[----:B------:R4:W-:Y:S01]  /*66f0*/  MUFU.EX2 R15, R78 ;  /* 0x0000004e000f7308 */ /* 0x0009e20000000800 */
[----:B--2---:R-:W-:-:S01]  /*6700*/  FADD R84, R60, R65 ;  /* 0x000000413c547221 */ /* 0x004fc20000000000 */
[----:B-1----:R-:W-:Y:S01]  /*6710*/  @!P4 FMUL R66, R66, R66 ;  /* 0x000000424242c220 */ /* 0x002fe20000400000 */
[----:B------:R-:W-:Y:S01]  /*6720*/  FSETP.GEU.AND P4, PT, R87, -126, PT ;  /* 0xc2fc00005700780b */ /* 0x000fe20003f8e000 */
[----:B------:R-:W-:Y:S01]  /*6730*/  @!P3 FMUL R86, R86, 0.5 ;  /* 0x3f0000005656b820 */ /* 0x000fe20000400000 */
[----:B------:R-:W-:-:S01]  /*6740*/  FADD R158, R84, R153 ;  /* 0x00000099549e7221 */ /* 0x000fc20000000000 */
[----:B------:R-:W-:Y:S01]  /*6750*/  FADD R84, R31, R62 ;  /* 0x0000003e1f547221 */ /* 0x000fe20000000000 */
[----:B------:R-:W-:Y:S01]  /*6760*/  F2FP.SATFINITE.E4M3.F32.PACK_AB_MERGE_C R31, RZ, R31, RZ ;  /* 0x0000001fff1f723e */ /* 0x000fe200048070ff */
[----:B------:R-:W-:Y:S01]  /*6770*/  FADD R153, R38, R67 ;  /* 0x0000004326997221 */ /* 0x000fe20000000000 */
[----:B----4-:R-:W-:-:S01]  /*6780*/  FADD R78, R28, R61 ;  /* 0x0000003d1c4e7221 */ /* 0x010fc20000000000 */
[----:B---3--:R-:W-:Y:S01]  /*6790*/  @!P6 FMUL R71, R71, R71 ;  /* 0x000000474747e220 */ /* 0x008fe20000400000 */
[----:B------:R-:W-:Y:S01]  /*67a0*/  F2FP.SATFINITE.E4M3.F32.PACK_AB_MERGE_C R62, RZ, R62, RZ ;  /* 0x0000003eff3e723e */ /* 0x000fe200048070ff */
[----:B------:R-:W-:Y:S01]  /*67b0*/  FADD R155, R84, R155 ;  /* 0x0000009b549b7221 */ /* 0x000fe20000000000 */
[----:B------:R-:W-:-:S01]  /*67c0*/  FADD R82, R75, R78 ;  /* 0x0000004e4b527221 */ /* 0x000fc20000000000 */
[----:B------:R-:W-:Y:S01]  /*67d0*/  FADD R78, R74, R77 ;  /* 0x0000004d4a4e7221 */ /* 0x000fe20000000000 */
[----:B------:R1:W2:Y:S01]  /*67e0*/  MUFU.EX2 R75, R86 ;  /* 0x00000056004b7308 */ /* 0x0002a20000000800 */
[----:B------:R-:W-:-:S01]  /*67f0*/  FADD R74, R16, R41 ;  /* 0x00000029104a7221 */ /* 0x000fc20000000000 */
[----:B------:R-:W-:Y:S01]  /*6800*/  FADD R77, R24, R57 ;  /* 0x00000039184d7221 */ /* 0x000fe20000000000 */
[----:B------:R-:W-:Y:S01]  /*6810*/  F2FP.SATFINITE.E4M3.F32.PACK_AB_MERGE_C R16, RZ, R16, RZ ;  /* 0x00000010ff10723e */ /* 0x000fe200048070ff */
[----:B------:R-:W-:Y:S01]  /*6820*/  @!P4 FMUL R87, R87, 0.5 ;  /* 0x3f0000005757c820 */ /* 0x000fe20000400000 */
[----:B------:R-:W-:Y:S01]  /*6830*/  F2FP.SATFINITE.E4M3.F32.PACK_AB_MERGE_C R41, RZ, R41, RZ ;  /* 0x00000029ff29723e */ /* 0x000fe200048070ff */
[----:B------:R-:W-:Y:S01]  /*6840*/  FADD R77, R74, R77 ;  /* 0x0000004d4a4d7221 */ /* 0x000fe20000000000 */
[----:B------:R-:W-:Y:S01]  /*6850*/  LOP3.LUT R16, R16, 0xffff, RZ, 0xc0, !PT ;  /* 0x0000ffff10107812 */ /* 0x000fe200078ec0ff */
[----:B------:R3:W4:Y:S01]  /*6860*/  MUFU.EX2 R74, R87 ;  /* 0x00000057004a7308 */ /* 0x0007220000000800 */
[----:B-1----:R-:W-:-:S01]  /*6870*/  FADD R86, R35, R64 ;  /* 0x0000004023567221 */ /* 0x002fc20000000000 */
[----:B------:R-:W-:Y:S01]  /*6880*/  FADD R77, R77, R76 ;  /* 0x0000004c4d4d7221 */ /* 0x000fe20000000000 */
[----:B------:R-:W-:Y:S01]  /*6890*/  PRMT R9, R16, 0x7604, R9 ;  /* 0x0000760410097816 */ /* 0x000fe20000000009 */
[----:B------:R-:W-:Y:S01]  /*68a0*/  FADD R84, R39, R68 ;  /* 0x0000004427547221 */ /* 0x000fe20000000000 */
[----:B------:R-:W-:-:S01]  /*68b0*/  FADD R157, R86, R157 ;  /* 0x0000009d569d7221 */ /* 0x000fc20000000000 */
[----:B------:R-:W-:Y:S01]  /*68c0*/  FADD R86, R50, R71 ;  /* 0x0000004732567221 */ /* 0x000fe20000000000 */
[----:B------:R-:W-:Y:S01]  /*68d0*/  LOP3.LUT R41, R41, 0xffff, RZ, 0xc0, !PT ;  /* 0x0000ffff29297812 */ /* 0x000fe200078ec0ff */
[----:B------:R-:W-:Y:S01]  /*68e0*/  FADD R156, R51, R66 ;  /* 0x00000042339c7221 */ /* 0x000fe20000000000 */
[----:B------:R-:W-:Y:S01]  /*68f0*/  F2FP.SATFINITE.E4M3.F32.PACK_AB_MERGE_C R57, RZ, R57, RZ ;  /* 0x00000039ff39723e */ /* 0x000fe200048070ff */
[----:B------:R-:W-:Y:S01]  /*6900*/  FADD R79, R79, R86 ;  /* 0x000000564f4f7221 */ /* 0x000fe20000000000 */
[----:B------:R-:W-:Y:S01]  /*6910*/  F2FP.SATFINITE.E4M3.F32.PACK_AB_MERGE_C R86, RZ, R8, RZ ;  /* 0x00000008ff56723e */ /* 0x000fe200048070ff */
[----:B------:R-:W-:Y:S01]  /*6920*/  FADD R8, R80, R83 ;  /* 0x0000005350087221 */ /* 0x000fe20000000000 */
[----:B------:R-:W-:Y:S01]  /*6930*/  LOP3.LUT R83, R14, 0xffff, RZ, 0xc0, !PT ;  /* 0x0000ffff0e537812 */ /* 0x000fe200078ec0ff */
[----:B------:R-:W-:Y:S01]  /*6940*/  FADD R14, R81, R82 ;  /* 0x00000052510e7221 */ /* 0x000fe20000000000 */
[----:B------:R-:W-:Y:S01]  /*6950*/  PRMT R36, R41, 0x7604, R36 ;  /* 0x0000760429247816 */ /* 0x000fe20000000024 */
[----:B--2---:R-:W-:Y:S01]  /*6960*/  @!P3 FMUL R75, R75, R75 ;  /* 0x0000004b4b4bb220 */ /* 0x004fe20000400000 */
[----:B------:R-:W-:Y:S01]  /*6970*/  F2FP.SATFINITE.E4M3.F32.PACK_AB_MERGE_C R18, RZ, R18, RZ ;  /* 0x00000012ff12723e */ /* 0x000fe200048070ff */
[----:B------:R-:W-:Y:S01]  /*6980*/  FADD R77, R14, R77 ;  /* 0x0000004d0e4d7221 */ /* 0x000fe20000000000 */
[----:B------:R-:W-:Y:S01]  /*6990*/  IMAD.U32 R14, R31, 0x10000, RZ ;  /* 0x000100001f0e7824 */ /* 0x000fe200078e00ff */
[----:B------:R-:W-:Y:S01]  /*69a0*/  LOP3.LUT R57, R57, 0xffff, RZ, 0xc0, !PT ;  /* 0x0000ffff39397812 */ /* 0x000fe200078ec0ff */
[----:B---3--:R-:W-:-:S01]  /*69b0*/  FADD R87, R58, R75 ;  /* 0x0000004b3a577221 */ /* 0x008fc20000000000 */
[----:B------:R-:W-:Y:S01]  /*69c0*/  F2FP.SATFINITE.E4M3.F32.PACK_AB_MERGE_C R60, RZ, R60, RZ ;  /* 0x0000003cff3c723e */ /* 0x000fe200048070ff */
[----:B------:R-:W-:Y:S01]  /*69d0*/  @!P5 FMUL R15, R15, R15 ;  /* 0x0000000f0f0fd220 */ /* 0x000fe20000400000 */
[----:B------:R-:W-:Y:S01]  /*69e0*/  LOP3.LUT R14, R9, 0xff0000, R14, 0xf8, !PT ;  /* 0x00ff0000090e7812 */ /* 0x000fe200078ef80e */
[----:B------:R-:W-:Y:S01]  /*69f0*/  IMAD.U32 R9, R62, 0x10000, RZ ;  /* 0x000100003e097824 */ /* 0x000fe200078e00ff */
[----:B------:R-:W-:Y:S01]  /*6a00*/  F2FP.SATFINITE.E4M3.F32.PACK_AB_MERGE_C R20, RZ, R20, RZ ;  /* 0x00000014ff14723e */ /* 0x000fe200048070ff */
[----:B------:R-:W-:Y:S01]  /*6a10*/  IMAD.U32 R60, R60, 0x10000, RZ ;  /* 0x000100003c3c7824 */ /* 0x000fe200078e00ff */
[----:B------:R-:W-:Y:S01]  /*6a20*/  LOP3.LUT R86, R86, 0xff, RZ, 0xc0, !PT ;  /* 0x000000ff56567812 */ /* 0x000fe200078ec0ff */
[----:B------:R-:W-:-:S01]  /*6a30*/  FADD R153, R153, R156 ;  /* 0x0000009c99997221 */ /* 0x000fc20000000000 */
[----:B------:R-:W-:Y:S01]  /*6a40*/  LOP3.LUT R36, R36, 0xff0000, R9, 0xf8, !PT ;  /* 0x00ff000024247812 */ /* 0x000fe200078ef809 */
[----:B------:R-:W-:Y:S01]  /*6a50*/  IMAD.U32 R9, R70, 0x10000, RZ ;  /* 0x0001000046097824 */ /* 0x000fe200078e00ff */
[----:B------:R-:W-:Y:S01]  /*6a60*/  LOP3.LUT R17, R17, 0xff, RZ, 0xc0, !PT ;  /* 0x000000ff11117812 */ /* 0x000fe200078ec0ff */
[----:B------:R-:W-:-:S01]  /*6a70*/  FADD R156, R84, R87 ;  /* 0x00000057549c7221 */ /* 0x000fc20000000000 */
[----:B------:R-:W-:Y:S01]  /*6a80*/  LOP3.LUT R18, R18, 0xffff, RZ, 0xc0, !PT ;  /* 0x0000ffff12127812 */ /* 0x000fe200078ec0ff */
[----:B------:R-:W-:-:S01]  /*6a90*/  FADD R84, R42, R15 ;  /* 0x0000000f2a547221 */ /* 0x000fc20000000000 */
[----:B------:R-:W-:Y:S01]  /*6aa0*/  LOP3.LUT R48, R48, 0xff0000, R9, 0xf8, !PT ;  /* 0x00ff000030307812 */ /* 0x000fe200078ef809 */
[----:B------:R-:W-:Y:S01]  /*6ab0*/  IMAD.U32 R9, R72, 0x10000, RZ ;  /* 0x0001000048097824 */ /* 0x000fe200078e00ff */
[----:B------:R-:W-:Y:S01]  /*6ac0*/  LOP3.LUT R16, R37, 0xffff, RZ, 0xc0, !PT ;  /* 0x0000ffff25107812 */ /* 0x000fe200078ec0ff */
[----:B----4-:R-:W-:Y:S01]  /*6ad0*/  @!P4 FMUL R74, R74, R74 ;  /* 0x0000004a4a4ac220 */ /* 0x010fe20000400000 */
[----:B------:R-:W-:Y:S01]  /*6ae0*/  F2FP.SATFINITE.E4M3.F32.PACK_AB_MERGE_C R35, RZ, R35, RZ ;  /* 0x00000023ff23723e */ /* 0x000fe200048070ff */
[----:B------:R-:W-:-:S01]  /*6af0*/  FADD R85, R78, R85 ;  /* 0x000000554e557221 */ /* 0x000fc20000000000 */
[----:B------:R-:W-:Y:S01]  /*6b00*/  F2FP.SATFINITE.E4M3.F32.PACK_AB_MERGE_C R39, RZ, R39, RZ ;  /* 0x00000027ff27723e */ /* 0x000fe200048070ff */
[----:B------:R-:W-:-:S01]  /*6b10*/  FADD R87, R55, R74 ;  /* 0x0000004a37577221 */ /* 0x000fc20000000000 */
[----:B------:R-:W-:Y:S01]  /*6b20*/  PRMT R52, R57, 0x7604, R52 ;  /* 0x0000760439347816 */ /* 0x000fe20000000034 */
[----:B------:R-:W-:-:S01]  /*6b30*/  FADD R8, R8, R85 ;  /* 0x0000005508087221 */ /* 0x000fc20000000000 */
[----:B------:R-:W-:Y:S01]  /*6b40*/  LOP3.LUT R30, R30, 0xffff, RZ, 0xc0, !PT ;  /* 0x0000ffff1e1e7812 */ /* 0x000fe200078ec0ff */
[----:B------:R-:W-:Y:S01]  /*6b50*/  IMAD.MOV.U32 R31, RZ, RZ, 0x2130 ;  /* 0x00002130ff1f7424 */ /* 0x000fe200078e00ff */
[----:B------:R-:W-:Y:S01]  /*6b60*/  LOP3.LUT R19, R19, 0xff, RZ, 0xc0, !PT ;  /* 0x000000ff13137812 */ /* 0x000fe200078ec0ff */
[----:B------:R-:W-:-:S01]  /*6b70*/  FADD R8, R8, R77 ;  /* 0x0000004d08087221 */ /* 0x000fc20000000000 */
[----:B------:R-:W-:Y:S01]  /*6b80*/  LOP3.LUT R20, R20, 0xffff, RZ, 0xc0, !PT ;  /* 0x0000ffff14147812 */ /* 0x000fe200078ec0ff */
[----:B------:R-:W-:-:S01]  /*6b90*/  FADD R84, R84, R87 ;  /* 0x0000005754547221 */ /* 0x000fc20000000000 */
[----:B------:R-:W-:Y:S01]  /*6ba0*/  PRMT R83, R83, 0x7604, R86 ;  /* 0x0000760453537816 */ /* 0x000fe20000000056 */
[----:B------:R-:W-:-:S01]  /*6bb0*/  FADD R157, R158, R157 ;  /* 0x0000009d9e9d7221 */ /* 0x000fc20000000000 */
[----:B------:R-:W-:Y:S01]  /*6bc0*/  F2FP.SATFINITE.E4M3.F32.PACK_AB_MERGE_C R34, RZ, R34, RZ ;  /* 0x00000022ff22723e */ /* 0x000fe200048070ff */
[----:B------:R-:W-:-:S01]  /*6bd0*/  FADD R153, R154, R153 ;  /* 0x000000999a997221 */ /* 0x000fc20000000000 */
[----:B------:R-:W-:Y:S01]  /*6be0*/  PRMT R17, R18, 0x7604, R17 ;  /* 0x0000760412117816 */ /* 0x000fe20000000011 */
[----:B------:R-:W-:Y:S01]  /*6bf0*/  IMAD.U32 R18, R39, 0x10000, RZ ;  /* 0x0001000027127824 */ /* 0x000fe200078e00ff */
[----:B------:R-:W-:Y:S01]  /*6c00*/  PRMT R33, R16, 0x7604, R33 ;  /* 0x0000760410217816 */ /* 0x000fe20000000021 */
[----:B------:R-:W-:Y:S01]  /*6c10*/  IMAD.U32 R16, R35, 0x10000, RZ ;  /* 0x0001000023107824 */ /* 0x000fe200078e00ff */
[----:B------:R-:W-:Y:S01]  /*6c20*/  F2FP.SATFINITE.E4M3.F32.PACK_AB_MERGE_C R40, RZ, R40, RZ ;  /* 0x00000028ff28723e */ /* 0x000fe200048070ff */
[----:B------:R-:W-:-:S01]  /*6c30*/  FADD R156, R155, R156 ;  /* 0x0000009c9b9c7221 */ /* 0x000fc20000000000 */
[----:B------:R-:W-:Y:S01]  /*6c40*/  F2FP.SATFINITE.E4M3.F32.PACK_AB_MERGE_C R45, RZ, R45, RZ ;  /* 0x0000002dff2d723e */ /* 0x000fe200048070ff */
[----:B------:R-:W-:-:S01]  /*6c50*/  FADD R84, R79, R84 ;  /* 0x000000544f547221 */ /* 0x000fc20000000000 */
[----:B------:R-:W-:Y:S01]  /*6c60*/  F2FP.SATFINITE.E4M3.F32.PACK_AB_MERGE_C R49, RZ, R49, RZ ;  /* 0x00000031ff31723e */ /* 0x000fe200048070ff */
[----:B------:R-:W-:-:S01]  /*6c70*/  FADD R156, R157, R156 ;  /* 0x0000009c9d9c7221 */ /* 0x000fc20000000000 */
[----:B------:R-:W-:Y:S01]  /*6c80*/  LOP3.LUT R52, R52, 0xff0000, R9, 0xf8, !PT ;  /* 0x00ff000034347812 */ /* 0x000fe200078ef809 */
[----:B------:R-:W-:Y:S01]  /*6c90*/  IMAD.SHL.U32 R9, R30, 0x1000000, RZ ;  /* 0x010000001e097824 */ /* 0x000fe200078e00ff */
[----:B------:R-:W-:Y:S01]  /*6ca0*/  PRMT R19, R20, 0x7604, R19 ;  /* 0x0000760414137816 */ /* 0x000fe20000000013 */
[----:B------:R-:W-:-:S01]  /*6cb0*/  FADD R153, R153, R84 ;  /* 0x0000005499997221 */ /* 0x000fc20000000000 */
[----:B------:R-:W-:-:S02]  /*6cc0*/  F2FP.SATFINITE.E4M3.F32.PACK_AB_MERGE_C R64, RZ, R64, RZ ;  /* 0x00000040ff40723e */ /* 0x000fc400048070ff */
[----:B------:R-:W-:Y:S01]  /*6cd0*/  F2FP.SATFINITE.E4M3.F32.PACK_AB_MERGE_C R68, RZ, R68, RZ ;  /* 0x00000044ff44723e */ /* 0x000fe200048070ff */
[----:B------:R-:W-:Y:S01]  /*6ce0*/  FADD R153, R156, R153 ;  /* 0x000000999c997221 */ /* 0x000fe20000000000 */
[----:B------:R-:W-:Y:S02]  /*6cf0*/  LOP3.LUT R60, R83, 0xff0000, R60, 0xf8, !PT ;  /* 0x00ff0000533c7812 */ /* 0x000fe400078ef83c */
[----:B------:R-:W-:Y:S02]  /*6d00*/  LOP3.LUT R34, R34, 0xffff, RZ, 0xc0, !PT ;  /* 0x0000ffff22227812 */ /* 0x000fe400078ec0ff */
[----:B------:R-:W-:Y:S02]  /*6d10*/  F2FP.SATFINITE.E4M3.F32.PACK_AB_MERGE_C R25, RZ, R25, RZ ;  /* 0x00000019ff19723e */ /* 0x000fe400048070ff */
[----:B------:R-:W-:Y:S02]  /*6d20*/  F2FP.SATFINITE.E4M3.F32.PACK_AB_MERGE_C R28, RZ, R28, RZ ;  /* 0x0000001cff1c723e */ /* 0x000fe400048070ff */
[----:B------:R-:W-:-:S02]  /*6d30*/  LOP3.LUT R40, R40, 0xff, RZ, 0xc0, !PT ;  /* 0x000000ff28287812 */ /* 0x000fc400078ec0ff */
[----:B------:R-:W-:Y:S02]  /*6d40*/  LOP3.LUT R45, R45, 0xffff, RZ, 0xc0, !PT ;  /* 0x0000ffff2d2d7812 */ /* 0x000fe400078ec0ff */
[----:B------:R-:W-:Y:S02]  /*6d50*/  LOP3.LUT R44, R44, 0xff, RZ, 0xc0, !PT ;  /* 0x000000ff2c2c7812 */ /* 0x000fe400078ec0ff */
[----:B------:R-:W-:Y:S02]  /*6d60*/  LOP3.LUT R49, R49, 0xffff, RZ, 0xc0, !PT ;  /* 0x0000ffff31317812 */ /* 0x000fe400078ec0ff */
[----:B------:R-:W-:Y:S02]  /*6d70*/  F2FP.SATFINITE.E4M3.F32.PACK_AB_MERGE_C R38, RZ, R38, RZ ;  /* 0x00000026ff26723e */ /* 0x000fe400048070ff */
[----:B------:R-:W-:Y:S02]  /*6d80*/  F2FP.SATFINITE.E4M3.F32.PACK_AB_MERGE_C R42, RZ, R42, RZ ;  /* 0x0000002aff2a723e */ /* 0x000fe400048070ff */
[----:B------:R-:W-:-:S02]  /*6d90*/  F2FP.SATFINITE.E4M3.F32.PACK_AB_MERGE_C R21, RZ, R21, RZ ;  /* 0x00000015ff15723e */ /* 0x000fc400048070ff */
[----:B------:R-:W-:Y:S01]  /*6da0*/  LOP3.LUT R16, R17, 0xff0000, R16, 0xf8, !PT ;  /* 0x00ff000011107812 */ /* 0x000fe200078ef810 */
[----:B------:R-:W-:Y:S01]  /*6db0*/  IMAD.U32 R17, R64, 0x10000, RZ ;  /* 0x0001000040117824 */ /* 0x000fe200078e00ff */
[----:B------:R-:W-:Y:S01]  /*6dc0*/  LOP3.LUT R18, R19, 0xff0000, R18, 0xf8, !PT ;  /* 0x00ff000013127812 */ /* 0x000fe200078ef812 */
[----:B------:R-:W-:Y:S01]  /*6dd0*/  IMAD.U32 R19, R68, 0x10000, RZ ;  /* 0x0001000044137824 */ /* 0x000fe200078e00ff */
[----:B------:R-:W-:Y:S02]  /*6de0*/  F2FP.SATFINITE.E4M3.F32.PACK_AB_MERGE_C R54, RZ, R54, RZ ;  /* 0x00000036ff36723e */ /* 0x000fe400048070ff */
[----:B------:R-:W-:Y:S02]  /*6df0*/  F2FP.SATFINITE.E4M3.F32.PACK_AB_MERGE_C R51, RZ, R51, RZ ;  /* 0x00000033ff33723e */ /* 0x000fe400048070ff */
[----:B------:R-:W-:Y:S01]  /*6e00*/  LOP3.LUT R60, R60, R9, RZ, 0xfc, !PT ;  /* 0x000000093c3c7212 */ /* 0x000fe200078efcff */
[----:B------:R-:W-:Y:S01]  /*6e10*/  IMAD.SHL.U32 R9, R34, 0x1000000, RZ ;  /* 0x0100000022097824 */ /* 0x000fe200078e00ff */
[----:B------:R-:W-:Y:S01]  /*6e20*/  LOP3.LUT R25, R25, 0xff, RZ, 0xc0, !PT ;  /* 0x000000ff19197812 */ /* 0x000fe200078ec0ff */
[----:B------:R-:W-:Y:S01]  /*6e30*/  IMAD.U32 R54, R54, 0x10000, RZ ;  /* 0x0001000036367824 */ /* 0x000fe200078e00ff */
[----:B------:R-:W-:-:S02]  /*6e40*/  LOP3.LUT R28, R28, 0xffff, RZ, 0xc0, !PT ;  /* 0x0000ffff1c1c7812 */ /* 0x000fc400078ec0ff */
[----:B------:R-:W-:Y:S02]  /*6e50*/  PRMT R40, R45, 0x7604, R40 ;  /* 0x000076042d287816 */ /* 0x000fe40000000028 */
[----:B------:R-:W-:Y:S02]  /*6e60*/  PRMT R44, R49, 0x7604, R44 ;  /* 0x00007604312c7816 */ /* 0x000fe4000000002c */
[----:B------:R-:W-:Y:S02]  /*6e70*/  F2FP.SATFINITE.E4M3.F32.PACK_AB_MERGE_C R43, RZ, R43, RZ ;  /* 0x0000002bff2b723e */ /* 0x000fe400048070ff */
[----:B------:R-:W-:Y:S02]  /*6e80*/  LOP3.LUT R38, R38, 0xffff, RZ, 0xc0, !PT ;  /* 0x0000ffff26267812 */ /* 0x000fe400078ec0ff */
[----:B------:R-:W-:Y:S01]  /*6e90*/  F2FP.SATFINITE.E4M3.F32.PACK_AB_MERGE_C R23, RZ, R23, RZ ;  /* 0x00000017ff17723e */ /* 0x000fe200048070ff */
[----:B------:R-:W-:Y:S01]  /*6ea0*/  IMAD.U32 R20, R43, 0x10000, RZ ;  /* 0x000100002b147824 */ /* 0x000fe200078e00ff */
[----:B------:R-:W-:-:S02]  /*6eb0*/  F2FP.SATFINITE.E4M3.F32.PACK_AB_MERGE_C R24, RZ, R24, RZ ;  /* 0x00000018ff18723e */ /* 0x000fc400048070ff */
[----:B------:R-:W-:Y:S02]  /*6ec0*/  LOP3.LUT R42, R42, 0xffff, RZ, 0xc0, !PT ;  /* 0x0000ffff2a2a7812 */ /* 0x000fe400078ec0ff */
[----:B------:R-:W-:Y:S02]  /*6ed0*/  FSETP.GEU.AND P3, PT, R152, -126, PT ;  /* 0xc2fc00009800780b */ /* 0x000fe40003f6e000 */
[----:B------:R-:W-:Y:S02]  /*6ee0*/  LOP3.LUT R21, R21, 0xff, RZ, 0xc0, !PT ;  /* 0x000000ff15157812 */ /* 0x000fe400078ec0ff */
[----:B------:R-:W-:Y:S02]  /*6ef0*/  F2FP.SATFINITE.E4M3.F32.PACK_AB_MERGE_C R32, RZ, R32, RZ ;  /* 0x00000020ff20723e */ /* 0x000fe400048070ff */
[----:B------:R-:W-:Y:S02]  /*6f00*/  F2FP.SATFINITE.E4M3.F32.PACK_AB_MERGE_C R46, RZ, R46, RZ ;  /* 0x0000002eff2e723e */ /* 0x000fe400048070ff */
[----:B------:R-:W-:-:S02]  /*6f10*/  LOP3.LUT R51, R51, 0xffff, RZ, 0xc0, !PT ;  /* 0x0000ffff33337812 */ /* 0x000fc400078ec0ff */
[----:B------:R-:W-:Y:S02]  /*6f20*/  FSETP.GEU.AND P4, PT, R13, -126, PT ;  /* 0xc2fc00000d00780b */ /* 0x000fe40003f8e000 */
[----:B------:R-:W-:Y:S01]  /*6f30*/  F2FP.SATFINITE.E4M3.F32.PACK_AB_MERGE_C R47, RZ, R47, RZ ;  /* 0x0000002fff2f723e */ /* 0x000fe200048070ff */
[----:B------:R-:W-:Y:S01]  /*6f40*/  @!P3 FMUL R152, R152, 0.5 ;  /* 0x3f0000009898b820 */ /* 0x000fe20000400000 */
[----:B------:R-:W-:Y:S02]  /*6f50*/  F2FP.SATFINITE.E4M3.F32.PACK_AB_MERGE_C R50, RZ, R50, RZ ;  /* 0x00000032ff32723e */ /* 0x000fe400048070ff */
[----:B------:R-:W-:Y:S02]  /*6f60*/  PRMT R25, R28, 0x7604, R25 ;  /* 0x000076041c197816 */ /* 0x000fe40000000019 */
[----:B------:R-:W-:Y:S02]  /*6f70*/  F2FP.SATFINITE.E4M3.F32.PACK_AB_MERGE_C R58, RZ, R58, RZ ;  /* 0x0000003aff3a723e */ /* 0x000fe400048070ff */
[----:B------:R-:W-:-:S02]  /*6f80*/  LOP3.LUT R40, R40, 0xff0000, R17, 0xf8, !PT ;  /* 0x00ff000028287812 */ /* 0x000fc400078ef811 */
[----:B------:R-:W-:Y:S01]  /*6f90*/  LOP3.LUT R44, R44, 0xff0000, R19, 0xf8, !PT ;  /* 0x00ff00002c2c7812 */ /* 0x000fe200078ef813 */
[----:B------:R-:W-:Y:S01]  /*6fa0*/  IMAD.SHL.U32 R19, R38, 0x1000000, RZ ;  /* 0x0100000026137824 */ /* 0x000fe200078e00ff */
[----:B------:R-:W-:Y:S01]  /*6fb0*/  F2FP.SATFINITE.E4M3.F32.PACK_AB_MERGE_C R55, RZ, R55, RZ ;  /* 0x00000037ff37723e */ /* 0x000fe200048070ff */
[----:B------:R-:W-:Y:S01]  /*6fc0*/  IMAD.U32 R58, R58, 0x10000, RZ ;  /* 0x000100003a3a7824 */ /* 0x000fe200078e00ff */
[----:B------:R-:W-:Y:S01]  /*6fd0*/  LOP3.LUT R23, R23, 0xff, RZ, 0xc0, !PT ;  /* 0x000000ff17177812 */ /* 0x000fe200078ec0ff */
[----:B------:R-:W-:Y:S01]  /*6fe0*/  @!P4 FMUL R13, R13, 0.5 ;  /* 0x3f0000000d0dc820 */ /* 0x000fe20000400000 */
[----:B------:R-:W-:Y:S02]  /*6ff0*/  LOP3.LUT R24, R24, 0xffff, RZ, 0xc0, !PT ;  /* 0x0000ffff18187812 */ /* 0x000fe400078ec0ff */
[----:B------:R-:W-:Y:S01]  /*7000*/  LOP3.LUT R17, R14, R9, RZ, 0xfc, !PT ;  /* 0x000000090e117212 */ /* 0x000fe200078efcff */
[----:B------:R-:W-:Y:S01]  /*7010*/  IMAD.SHL.U32 R9, R42, 0x1000000, RZ ;  /* 0x010000002a097824 */ /* 0x000fe200078e00ff */
[----:B------:R-:W-:Y:S01]  /*7020*/  PRMT R21, R22, 0x7604, R21 ;  /* 0x0000760416157816 */ /* 0x000fe20000000015 */
[----:B------:R-:W-:Y:S01]  /*7030*/  IMAD.SHL.U32 R14, R51, 0x1000000, RZ ;  /* 0x01000000330e7824 */ /* 0x000fe200078e00ff */
[----:B------:R-:W-:Y:S01]  /*7040*/  LOP3.LUT R32, R32, 0xffff, RZ, 0xc0, !PT ;  /* 0x0000ffff20207812 */ /* 0x000fe200078ec0ff */
[----:B------:R-:W-:Y:S01]  /*7050*/  IMAD.U32 R22, R47, 0x10000, RZ ;  /* 0x000100002f167824 */ /* 0x000fe200078e00ff */
[----:B------:R-:W-:-:S02]  /*7060*/  LOP3.LUT R46, R46, 0xffff, RZ, 0xc0, !PT ;  /* 0x0000ffff2e2e7812 */ /* 0x000fc400078ec0ff */
[----:B------:R-:W-:Y:S02]  /*7070*/  LOP3.LUT R50, R50, 0xffff, RZ, 0xc0, !PT ;  /* 0x0000ffff32327812 */ /* 0x000fe400078ec0ff */
[----:B------:R-:W-:Y:S02]  /*7080*/  LOP3.LUT R25, R25, 0xff0000, R54, 0xf8, !PT ;  /* 0x00ff000019197812 */ /* 0x000fe400078ef836 */
[----:B------:R-:W-:Y:S02]  /*7090*/  LOP3.LUT R55, R55, 0xffff, RZ, 0xc0, !PT ;  /* 0x0000ffff37377812 */ /* 0x000fe400078ec0ff */
[----:B------:R-:W-:Y:S02]  /*70a0*/  PRMT R23, R24, 0x7604, R23 ;  /* 0x0000760418177816 */ /* 0x000fe40000000017 */
[----:B------:R-:W-:Y:S02]  /*70b0*/  F2FP.SATFINITE.E4M3.F32.PACK_AB_MERGE_C R56, RZ, R56, RZ ;  /* 0x00000038ff38723e */ /* 0x000fe400048070ff */
[----:B------:R-:W-:-:S02]  /*70c0*/  F2FP.SATFINITE.E4M3.F32.PACK_AB_MERGE_C R61, RZ, R61, RZ ;  /* 0x0000003dff3d723e */ /* 0x000fc400048070ff */
[----:B------:R-:W-:Y:S02]  /*70d0*/  F2FP.SATFINITE.E4M3.F32.PACK_AB_MERGE_C R27, RZ, R27, RZ ;  /* 0x0000001bff1b723e */ /* 0x000fe400048070ff */
[----:B------:R-:W-:Y:S02]  /*70e0*/  PRMT R29, R32, 0x7604, R29 ;  /* 0x00007604201d7816 */ /* 0x000fe4000000001d */
[----:B------:R-:W-:Y:S01]  /*70f0*/  LOP3.LUT R20, R21, 0xff0000, R20, 0xf8, !PT ;  /* 0x00ff000015147812 */ /* 0x000fe200078ef814 */
[----:B------:R-:W-:Y:S01]  /*7100*/  IMAD.SHL.U32 R21, R46, 0x1000000, RZ ;  /* 0x010000002e157824 */ /* 0x000fe200078e00ff */
[----:B------:R-:W-:Y:S02]  /*7110*/  LOP3.LUT R16, R16, R19, RZ, 0xfc, !PT ;  /* 0x0000001310107212 */ /* 0x000fe400078efcff */
[----:B------:R-:W-:Y:S02]  /*7120*/  F2FP.SATFINITE.E4M3.F32.PACK_AB_MERGE_C R73, RZ, R73, RZ ;  /* 0x00000049ff49723e */ /* 0x000fe400048070ff */
[----:B------:R-:W-:-:S02]  /*7130*/  F2FP.SATFINITE.E4M3.F32.PACK_AB_MERGE_C R75, RZ, R75, RZ ;  /* 0x0000004bff4b723e */ /* 0x000fc400048070ff */
[----:B------:R-:W-:Y:S01]  /*7140*/  LOP3.LUT R19, R18, R9, RZ, 0xfc, !PT ;  /* 0x0000000912137212 */ /* 0x000fe200078efcff */
[----:B------:R-:W-:Y:S01]  /*7150*/  IMAD.SHL.U32 R9, R50, 0x1000000, RZ ;  /* 0x0100000032097824 */ /* 0x000fe200078e00ff */
[----:B------:R-:W-:Y:S01]  /*7160*/  F2FP.SATFINITE.E4M3.F32.PACK_AB_MERGE_C R66, RZ, R66, RZ ;  /* 0x00000042ff42723e */ /* 0x000fe200048070ff */
[----:B------:R-:W-:Y:S01]  /*7170*/  IMAD.U32 R73, R73, 0x10000, RZ ;  /* 0x0001000049497824 */ /* 0x000fe200078e00ff */
[----:B------:R-:W-:Y:S01]  /*7180*/  F2FP.SATFINITE.E4M3.F32.PACK_AB_MERGE_C R74, RZ, R74, RZ ;  /* 0x0000004aff4a723e */ /* 0x000fe200048070ff */
[----:B------:R-:W-:Y:S01]  /*7190*/  IMAD.U32 R75, R75, 0x10000, RZ ;  /* 0x000100004b4b7824 */ /* 0x000fe200078e00ff */
[----:B------:R-:W-:Y:S01]  /*71a0*/  LOP3.LUT R25, R25, R14, RZ, 0xfc, !PT ;  /* 0x0000000e19197212 */ /* 0x000fe200078efcff */
[----:B------:R-:W-:Y:S01]  /*71b0*/  IMAD.SHL.U32 R14, R55, 0x1000000, RZ ;  /* 0x01000000370e7824 */ /* 0x000fe200078e00ff */
[----:B------:R-:W-:Y:S02]  /*71c0*/  LOP3.LUT R56, R56, 0xff, RZ, 0xc0, !PT ;  /* 0x000000ff38387812 */ /* 0x000fe400078ec0ff */
[----:B------:R-:W-:-:S02]  /*71d0*/  LOP3.LUT R61, R61, 0xffff, RZ, 0xc0, !PT ;  /* 0x0000ffff3d3d7812 */ /* 0x000fc400078ec0ff */
[----:B------:R-:W-:Y:S02]  /*71e0*/  LOP3.LUT R27, R27, 0xffff, RZ, 0xc0, !PT ;  /* 0x0000ffff1b1b7812 */ /* 0x000fe400078ec0ff */
[----:B------:R-:W-:Y:S02]  /*71f0*/  LOP3.LUT R22, R23, 0xff0000, R22, 0xf8, !PT ;  /* 0x00ff000017167812 */ /* 0x000fe400078ef816 */
[----:B------:R-:W-:Y:S02]  /*7200*/  LOP3.LUT R29, R29, 0xff0000, R58, 0xf8, !PT ;  /* 0x00ff00001d1d7812 */ /* 0x000fe400078ef83a */
[----:B------:R-:W-:Y:S02]  /*7210*/  LOP3.LUT R66, R66, 0xffff, RZ, 0xc0, !PT ;  /* 0x0000ffff42427812 */ /* 0x000fe400078ec0ff */
[----:B------:R-:W-:Y:S02]  /*7220*/  LOP3.LUT R74, R74, 0xffff, RZ, 0xc0, !PT ;  /* 0x0000ffff4a4a7812 */ /* 0x000fe400078ec0ff */
[----:B------:R-:W-:-:S02]  /*7230*/  LOP3.LUT R20, R20, R21, RZ, 0xfc, !PT ;  /* 0x0000001514147212 */ /* 0x000fc400078efcff */
[----:B------:R-:W-:Y:S01]  /*7240*/  PRMT R56, R61, 0x7604, R56 ;  /* 0x000076043d387816 */ /* 0x000fe20000000038 */
[----:B------:R-:W-:Y:S01]  /*7250*/  IMAD.SHL.U32 R23, R74, 0x1000000, RZ ;  /* 0x010000004a177824 */ /* 0x000fe200078e00ff */
[----:B------:R-:W-:Y:S02]  /*7260*/  PRMT R26, R27, 0x7604, R26 ;  /* 0x000076041b1a7816 */ /* 0x000fe4000000001a */
[----:B------:R-:W-:Y:S02]  /*7270*/  LOP3.LUT R21, R22, R9, RZ, 0xfc, !PT ;  /* 0x0000000916157212 */ /* 0x000fe400078efcff */
[----:B------:R-:W-:Y:S01]  /*7280*/  LOP3.LUT R18, R29, R14, RZ, 0xfc, !PT ;  /* 0x0000000e1d127212 */ /* 0x000fe200078efcff */
[----:B------:R-:W1:Y:S01]  /*7290*/  MUFU.EX2 R9, R152 ;  /* 0x0000009800097308 */ /* 0x000e620000000800 */
[----:B------:R-:W-:Y:S02]  /*72a0*/  F2FP.SATFINITE.E4M3.F32.PACK_AB_MERGE_C R67, RZ, R67, RZ ;  /* 0x00000043ff43723e */ /* 0x000fe400048070ff */
[----:B------:R-:W-:-:S02]  /*72b0*/  F2FP.SATFINITE.E4M3.F32.PACK_AB_MERGE_C R15, RZ, R15, RZ ;  /* 0x0000000fff0f723e */ /* 0x000fc400048070ff */
[----:B------:R-:W-:Y:S02]  /*72c0*/  F2FP.SATFINITE.E4M3.F32.PACK_AB_MERGE_C R65, RZ, R65, RZ ;  /* 0x00000041ff41723e */ /* 0x000fe400048070ff */
[----:B------:R-:W-:Y:S01]  /*72d0*/  LOP3.LUT R56, R56, 0xff0000, R73, 0xf8, !PT ;  /* 0x00ff000038387812 */ /* 0x000fe200078ef849 */
[----:B------:R2:W3:Y:S01]  /*72e0*/  MUFU.EX2 R14, R13 ;  /* 0x0000000d000e7308 */ /* 0x0004e20000000800 */
[----:B------:R-:W-:Y:S01]  /*72f0*/  LOP3.LUT R26, R26, 0xff0000, R75, 0xf8, !PT ;  /* 0x00ff00001a1a7812 */ /* 0x000fe200078ef84b */
[----:B------:R-:W-:Y:S01]  /*7300*/  IMAD.U32 R24, R65, 0x10000, RZ ;  /* 0x0001000041187824 */ /* 0x000fe200078e00ff */
[----:B------:R-:W-:Y:S02]  /*7310*/  F2FP.SATFINITE.E4M3.F32.PACK_AB_MERGE_C R59, RZ, R59, RZ ;  /* 0x0000003bff3b723e */ /* 0x000fe400048070ff */
[----:B------:R-:W-:Y:S02]  /*7320*/  F2FP.SATFINITE.E4M3.F32.PACK_AB_MERGE_C R63, RZ, R63, RZ ;  /* 0x0000003fff3f723e */ /* 0x000fe400048070ff */
[----:B------:R-:W-:Y:S01]  /*7330*/  F2FP.SATFINITE.E4M3.F32.PACK_AB_MERGE_C R69, RZ, R69, RZ ;  /* 0x00000045ff45723e */ /* 0x000fe200048070ff */
[----:B--2---:R-:W-:Y:S01]  /*7340*/  IMAD.SHL.U32 R13, R66, 0x1000000, RZ ;  /* 0x01000000420d7824 */ /* 0x004fe200078e00ff */
[----:B------:R-:W-:Y:S01]  /*7350*/  F2FP.SATFINITE.E4M3.F32.PACK_AB_MERGE_C R71, RZ, R71, RZ ;  /* 0x00000047ff47723e */ /* 0x000fe200048070ff */
[----:B-1----:R-:W-:Y:S01]  /*7360*/  @!P3 FMUL R9, R9, R9 ;  /* 0x000000090909b220 */ /* 0x002fe20000400000 */
[----:B------:R-:W-:-:S02]  /*7370*/  LOP3.LUT R67, R67, 0xffff, RZ, 0xc0, !PT ;  /* 0x0000ffff43437812 */ /* 0x000fc400078ec0ff */
[----:B------:R-:W-:Y:S01]  /*7380*/  LOP3.LUT R15, R15, 0xffff, RZ, 0xc0, !PT ;  /* 0x0000ffff0f0f7812 */ /* 0x000fe200078ec0ff */
[----:B------:R-:W-:-:S01]  /*7390*/  FFMA R4, R9, R4, R8 ;  /* 0x0000000409047223 */ /* 0x000fc20000000008 */
[----:B------:R-:W-:Y:S01]  /*73a0*/  LOP3.LUT R59, R59, 0xffff, RZ, 0xc0, !PT ;  /* 0x0000ffff3b3b7812 */ /* 0x000fe200078ec0ff */
[----:B------:R-:W-:Y:S01]  /*73b0*/  IMAD.SHL.U32 R67, R67, 0x1000000, RZ ;  /* 0x0100000043437824 */ /* 0x000fe200078e00ff */
[----:B------:R-:W-:Y:S01]  /*73c0*/  LOP3.LUT R63, R63, 0xffff, RZ, 0xc0, !PT ;  /* 0x0000ffff3f3f7812 */ /* 0x000fe200078ec0ff */
[----:B------:R-:W-:Y:S01]  /*73d0*/  IMAD.SHL.U32 R15, R15, 0x1000000, RZ ;  /* 0x010000000f0f7824 */ /* 0x000fe200078e00ff */
[----:B------:R-:W-:Y:S01]  /*73e0*/  LOP3.LUT R69, R69, 0xffff, RZ, 0xc0, !PT ;  /* 0x0000ffff45457812 */ /* 0x000fe200078ec0ff */
[----:B------:R-:W-:Y:S01]  /*73f0*/  IMAD.SHL.U32 R59, R59, 0x1000000, RZ ;  /* 0x010000003b3b7824 */ /* 0x000fe200078e00ff */
[----:B------:R-:W-:Y:S01]  /*7400*/  LOP3.LUT R71, R71, 0xffff, RZ, 0xc0, !PT ;  /* 0x0000ffff47477812 */ /* 0x000fe200078ec0ff */
[----:B------:R-:W-:Y:S01]  /*7410*/  IMAD.SHL.U32 R63, R63, 0x1000000, RZ ;  /* 0x010000003f3f7824 */ /* 0x000fe200078e00ff */
[----:B------:R-:W-:Y:S01]  /*7420*/  LOP3.LUT R13, R56, R13, RZ, 0xfc, !PT ;  /* 0x0000000d380d7212 */ /* 0x000fe200078efcff */
[----:B------:R-:W-:Y:S01]  /*7430*/  IMAD.SHL.U32 R69, R69, 0x1000000, RZ ;  /* 0x0100000045457824 */ /* 0x000fe200078e00ff */
[----:B------:R-:W-:Y:S01]  /*7440*/  LOP3.LUT R26, R26, R23, RZ, 0xfc, !PT ;  /* 0x000000171a1a7212 */ /* 0x000fe200078efcff */
[----:B------:R-:W-:Y:S01]  /*7450*/  IMAD.SHL.U32 R71, R71, 0x1000000, RZ ;  /* 0x0100000047477824 */ /* 0x000fe200078e00ff */
[----:B------:R-:W-:Y:S01]  /*7460*/  LOP3.LUT R24, R33, 0xff0000, R24, 0xf8, !PT ;  /* 0x00ff000021187812 */ /* 0x000fe200078ef818 */
[----:B------:R-:W-:Y:S01]  /*7470*/  FMUL R88, R88, R9 ;  /* 0x0000000958587220 */ /* 0x000fe20000400000 */
[----:B------:R-:W-:Y:S01]  /*7480*/  SEL R29, R26, R13, P1 ;  /* 0x0000000d1a1d7207 */ /* 0x000fe20000800000 */
[-C--:B------:R-:W-:Y:S01]  /*7490*/  FMUL R89, R89, R9.reuse ;  /* 0x0000000959597220 */ /* 0x080fe20000400000 */
[----:B------:R-:W-:Y:S01]  /*74a0*/  SEL R26, R13, R26, P1 ;  /* 0x0000001a0d1a7207 */ /* 0x000fe20000800000 */
[----:B------:R-:W-:Y:S01]  /*74b0*/  IMAD.MOV.U32 R13, RZ, RZ, 0x3021 ;  /* 0x00003021ff0d7424 */ /* 0x000fe200078e00ff */
[----:B------:R-:W-:Y:S01]  /*74c0*/  SEL R23, R17, R60, P1 ;  /* 0x0000003c11177207 */ /* 0x000fe20000800000 */
[----:B------:R-:W-:Y:S01]  /*74d0*/  FMUL R92, R92, R9 ;  /* 0x000000095c5c7220 */ /* 0x000fe20000400000 */
[----:B------:R-:W-:Y:S01]  /*74e0*/  SEL R60, R60, R17, P1 ;  /* 0x000000113c3c7207 */ /* 0x000fe20000800000 */
[----:B------:R-:W-:Y:S01]  /*74f0*/  FMUL R93, R93, R9 ;  /* 0x000000095d5d7220 */ /* 0x000fe20000400000 */
[----:B------:R-:W-:Y:S01]  /*7500*/  LOP3.LUT R40, R40, R67, RZ, 0xfc, !PT ;  /* 0x0000004328287212 */ /* 0x000fe200078efcff */
[----:B------:R-:W-:Y:S01]  /*7510*/  FMUL R96, R96, R9 ;  /* 0x0000000960607220 */ /* 0x000fe20000400000 */
[----:B------:R-:W-:Y:S01]  /*7520*/  LOP3.LUT R15, R44, R15, RZ, 0xfc, !PT ;  /* 0x0000000f2c0f7212 */ /* 0x000fe200078efcff */
[-C--:B------:R-:W-:Y:S01]  /*7530*/  FMUL R97, R97, R9.reuse ;  /* 0x0000000961617220 */ /* 0x080fe20000400000 */
[----:B------:R-:W-:Y:S01]  /*7540*/  SEL R17, R19, R16, P1 ;  /* 0x0000001013117207 */ /* 0x000fe20000800000 */
[----:B------:R-:W-:Y:S01]  /*7550*/  FMUL R100, R100, R9 ;  /* 0x0000000964647220 */ /* 0x000fe20000400000 */
[----:B------:R-:W-:Y:S01]  /*7560*/  SEL R16, R16, R19, P1 ;  /* 0x0000001310107207 */ /* 0x000fe20000800000 */
[----:B------:R-:W-:Y:S01]  /*7570*/  FMUL R101, R101, R9 ;  /* 0x0000000965657220 */ /* 0x000fe20000400000 */
[----:B------:R-:W-:Y:S01]  /*7580*/  LOP3.LUT R24, R24, R59, RZ, 0xfc, !PT ;  /* 0x0000003b18187212 */ /* 0x000fe200078efcff */
[----:B------:R-:W-:Y:S01]  /*7590*/  FMUL R104, R104, R9 ;  /* 0x0000000968687220 */ /* 0x000fe20000400000 */
[----:B------:R-:W-:Y:S01]  /*75a0*/  LOP3.LUT R63, R36, R63, RZ, 0xfc, !PT ;  /* 0x0000003f243f7212 */ /* 0x000fe200078efcff */
        /* <DEDUP_REMOVED lines=8> */
[-C--:B------:R-:W-:Y:S01]  /*7630*/  FMUL R113, R113, R9.reuse ;  /* 0x0000000971717220 */ /* 0x080fe20000400000 */
[-C--:B------:R-:W-:Y:S01]  /*7640*/  SHF.R.U32.HI R13, RZ, R12.reuse, R13 ;  /* 0x0000000cff0d7219 */ /* 0x080fe2000001160d */
[-C--:B------:R-:W-:Y:S01]  /*7650*/  FMUL R116, R116, R9.reuse ;  /* 0x0000000974747220 */ /* 0x080fe20000400000 */
[----:B------:R-:W-:Y:S01]  /*7660*/  SHF.R.U32.HI R31, RZ, R12, R31 ;  /* 0x0000000cff1f7219 */ /* 0x000fe2000001161f */
[----:B------:R-:W-:Y:S01]  /*7670*/  FMUL R117, R117, R9 ;  /* 0x0000000975757220 */ /* 0x000fe20000400000 */
[----:B------:R-:W-:Y:S01]  /*7680*/  SEL R21, R18, R25, P1 ;  /* 0x0000001912157207 */ /* 0x000fe20000800000 */
[-C--:B------:R-:W-:Y:S01]  /*7690*/  FMUL R120, R120, R9.reuse ;  /* 0x0000000978787220 */ /* 0x080fe20000400000 */
[----:B------:R-:W-:Y:S01]  /*76a0*/  SEL R27, R15, R40, P1 ;  /* 0x000000280f1b7207 */ /* 0x000fe20000800000 */
[-C--:B------:R-:W-:Y:S01]  /*76b0*/  FMUL R121, R121, R9.reuse ;  /* 0x0000000979797220 */ /* 0x080fe20000400000 */
[----:B------:R-:W-:Y:S01]  /*76c0*/  SEL R18, R25, R18, P1 ;  /* 0x0000001219127207 */ /* 0x000fe20000800000 */
[----:B------:R-:W-:Y:S01]  /*76d0*/  FMUL R124, R124, R9 ;  /* 0x000000097c7c7220 */ /* 0x000fe20000400000 */
[----:B------:R-:W-:Y:S01]  /*76e0*/  SEL R40, R40, R15, P1 ;  /* 0x0000000f28287207 */ /* 0x000fe20000800000 */
[-C--:B------:R-:W-:Y:S01]  /*76f0*/  FMUL R125, R125, R9.reuse ;  /* 0x000000097d7d7220 */ /* 0x080fe20000400000 */
[----:B------:R-:W-:Y:S01]  /*7700*/  SEL R25, R63, R24, P1 ;  /* 0x000000183f197207 */ /* 0x000fe20000800000 */
[-C--:B------:R-:W-:Y:S01]  /*7710*/  FMUL R128, R128, R9.reuse ;  /* 0x0000000980807220 */ /* 0x080fe20000400000 */
[----:B------:R-:W-:Y:S01]  /*7720*/  SEL R15, R71, R48, P1 ;  /* 0x00000030470f7207 */ /* 0x000fe20000800000 */
[-C--:B------:R-:W-:Y:S01]  /*7730*/  FMUL R129, R129, R9.reuse ;  /* 0x0000000981817220 */ /* 0x080fe20000400000 */
        /* <DEDUP_REMOVED lines=9> */
[----:B------:R-:W-:Y:S01]  /*77d0*/  FMUL R149, R149, R9 ;  /* 0x0000000995957220 */ /* 0x000fe20000400000 */
[----:B------:R-:W-:Y:S01]  /*77e0*/  SEL R24, R24, R63, P1 ;  /* 0x0000003f18187207 */ /* 0x000fe20000800000 */
[----:B---3--:R-:W-:Y:S01]  /*77f0*/  @!P4 FMUL R14, R14, R14 ;  /* 0x0000000e0e0ec220 */ /* 0x008fe20000400000 */
[----:B------:R-:W-:-:S02]  /*7800*/  SEL R48, R48, R71, P1 ;  /* 0x0000004730307207 */ /* 0x000fc40000800000 */
[----:B------:R-:W-:Y:S01]  /*7810*/  LOP3.LUT R8, R13, 0xf, RZ, 0xc0, !PT ;  /* 0x0000000f0d087812 */ /* 0x000fe200078ec0ff */
[----:B------:R-:W-:Y:S01]  /*7820*/  FFMA R3, R14, R3, R153 ;  /* 0x000000030e037223 */ /* 0x000fe20000000099 */
[----:B------:R-:W-:Y:S01]  /*7830*/  LOP3.LUT R9, R31, 0xf, RZ, 0xc0, !PT ;  /* 0x0000000f1f097812 */ /* 0x000fe200078ec0ff */
[-C--:B------:R-:W-:Y:S01]  /*7840*/  FMUL R90, R90, R14.reuse ;  /* 0x0000000e5a5a7220 */ /* 0x080fe20000400000 */
[----:B------:R-:W-:Y:S01]  /*7850*/  SHF.L.U32 R36, R11, 0x1f, RZ ;  /* 0x0000001f0b247819 */ /* 0x000fe200000006ff */
[----:B------:R-:W-:Y:S01]  /*7860*/  SHFL.IDX PT, R33, R25, R8, 0x1c1f ;  /* 0x001c1f0819217589 */ /* 0x000fe200000e0000 */
[-C--:B------:R-:W-:Y:S01]  /*7870*/  FMUL R91, R91, R14.reuse ;  /* 0x0000000e5b5b7220 */ /* 0x080fe20000400000 */
[-C--:B------:R-:W-:Y:S01]  /*7880*/  FMUL R94, R94, R14.reuse ;  /* 0x0000000e5e5e7220 */ /* 0x080fe20000400000 */
[----:B------:R1:W2:Y:S01]  /*7890*/  SYNCS.PHASECHK.TRANS64.TRYWAIT P3, [UR6+0x18000], R36 ;  /* 0x01800024ff0075a7 */ /* 0x0002a20008060146 */
[----:B------:R-:W3:Y:S01]  /*78a0*/  SHFL.IDX PT, R13, R24, R9, 0x1c1f ;  /* 0x001c1f09180d7589 */ /* 0x000ee200000e0000 */
[-C--:B------:R-:W-:Y:S01]  /*78b0*/  FMUL R95, R95, R14.reuse ;  /* 0x0000000e5f5f7220 */ /* 0x080fe20000400000 */
[-C--:B------:R-:W-:Y:S01]  /*78c0*/  FMUL R98, R98, R14.reuse ;  /* 0x0000000e62627220 */ /* 0x080fe20000400000 */
[-C--:B------:R-:W-:Y:S01]  /*78d0*/  FMUL R99, R99, R14.reuse ;  /* 0x0000000e63637220 */ /* 0x080fe20000400000 */
[----:B------:R-:W-:Y:S01]  /*78e0*/  SHFL.IDX PT, R35, R27, R8, 0x1c1f ;  /* 0x001c1f081b237589 */ /* 0x000fe200000e0000 */
[-C--:B------:R-:W-:Y:S01]  /*78f0*/  FMUL R102, R102, R14.reuse ;  /* 0x0000000e66667220 */ /* 0x080fe20000400000 */
[-C--:B------:R-:W-:Y:S01]  /*7900*/  FMUL R103, R103, R14.reuse ;  /* 0x0000000e67677220 */ /* 0x080fe20000400000 */
[-C--:B------:R-:W-:Y:S01]  /*7910*/  FMUL R106, R106, R14.reuse ;  /* 0x0000000e6a6a7220 */ /* 0x080fe20000400000 */
[----:B------:R-:W4:Y:S01]  /*7920*/  SHFL.IDX PT, R40, R40, R9, 0x1c1f ;  /* 0x001c1f0928287589 */ /* 0x000f2200000e0000 */
[-C--:B------:R-:W-:Y:S01]  /*7930*/  FMUL R107, R107, R14.reuse ;  /* 0x0000000e6b6b7220 */ /* 0x080fe20000400000 */
[-C--:B------:R-:W-:Y:S01]  /*7940*/  FMUL R110, R110, R14.reuse ;  /* 0x0000000e6e6e7220 */ /* 0x080fe20000400000 */
[-C--:B------:R-:W-:Y:S01]  /*7950*/  FMUL R111, R111, R14.reuse ;  /* 0x0000000e6f6f7220 */ /* 0x080fe20000400000 */
[----:B------:R-:W-:Y:S01]  /*7960*/  SHFL.IDX PT, R23, R23, R8, 0x1c1f ;  /* 0x001c1f0817177589 */ /* 0x000fe200000e0000 */
[-C--:B------:R-:W-:Y:S01]  /*7970*/  FMUL R114, R114, R14.reuse ;  /* 0x0000000e72727220 */ /* 0x080fe20000400000 */
[-C--:B------:R-:W-:Y:S01]  /*7980*/  FMUL R115, R115, R14.reuse ;  /* 0x0000000e73737220 */ /* 0x080fe20000400000 */
[-C--:B------:R-:W-:Y:S01]  /*7990*/  FMUL R118, R118, R14.reuse ;  /* 0x0000000e76767220 */ /* 0x080fe20000400000 */
[----:B------:R-:W5:Y:S01]  /*79a0*/  SHFL.IDX PT, R60, R60, R9, 0x1c1f ;  /* 0x001c1f093c3c7589 */ /* 0x000f6200000e0000 */
[-C--:B------:R-:W-:Y:S01]  /*79b0*/  FMUL R119, R119, R14.reuse ;  /* 0x0000000e77777220 */ /* 0x080fe20000400000 */
[-C--:B------:R-:W-:Y:S01]  /*79c0*/  FMUL R122, R122, R14.reuse ;  /* 0x0000000e7a7a7220 */ /* 0x080fe20000400000 */
[-C--:B------:R-:W-:Y:S01]  /*79d0*/  FMUL R123, R123, R14.reuse ;  /* 0x0000000e7b7b7220 */ /* 0x080fe20000400000 */
[----:B------:R-:W-:Y:S01]  /*79e0*/  SHFL.IDX PT, R17, R17, R8, 0x1c1f ;  /* 0x001c1f0811117589 */ /* 0x000fe200000e0000 */
[-C--:B------:R-:W-:Y:S01]  /*79f0*/  FMUL R126, R126, R14.reuse ;  /* 0x0000000e7e7e7220 */ /* 0x080fe20000400000 */
[-C--:B------:R-:W-:Y:S01]  /*7a00*/  FMUL R127, R127, R14.reuse ;  /* 0x0000000e7f7f7220 */ /* 0x080fe20000400000 */
[----:B------:R-:W-:Y:S01]  /*7a10*/  FMUL R130, R130, R14 ;  /* 0x0000000e82827220 */ /* 0x000fe20000400000 */
[----:B------:R-:W1:Y:S01]  /*7a20*/  SHFL.IDX PT, R16, R16, R9, 0x1c1f ;  /* 0x001c1f0910107589 */ /* 0x000e6200000e0000 */
[----:B---3--:R-:W-:Y:S01]  /*7a30*/  PRMT R32, R33, R0, R13 ;  /* 0x0000000021207216 */ /* 0x008fe2000000000d */
[-C--:B------:R-:W-:Y:S01]  /*7a40*/  FMUL R131, R131, R14.reuse ;  /* 0x0000000e83837220 */ /* 0x080fe20000400000 */
[-C--:B------:R-:W-:Y:S01]  /*7a50*/  FMUL R134, R134, R14.reuse ;  /* 0x0000000e86867220 */ /* 0x080fe20000400000 */
[----:B------:R-:W-:Y:S01]  /*7a60*/  SHFL.IDX PT, R19, R19, R8, 0x1c1f ;  /* 0x001c1f0813137589 */ /* 0x000fe200000e0000 */
[-C--:B------:R-:W-:Y:S01]  /*7a70*/  FMUL R135, R135, R14.reuse ;  /* 0x0000000e87877220 */ /* 0x080fe20000400000 */
[-C--:B------:R-:W-:Y:S01]  /*7a80*/  FMUL R138, R138, R14.reuse ;  /* 0x0000000e8a8a7220 */ /* 0x080fe20000400000 */
[----:B------:R-:W-:Y:S01]  /*7a90*/  FMUL R139, R139, R14 ;  /* 0x0000000e8b8b7220 */ /* 0x000fe20000400000 */
[----:B------:R-:W3:Y:S01]  /*7aa0*/  SHFL.IDX PT, R20, R20, R9, 0x1c1f ;  /* 0x001c1f0914147589 */ /* 0x000ee200000e0000 */
[----:B----4-:R-:W-:Y:S01]  /*7ab0*/  PRMT R34, R35, R0, R40 ;  /* 0x0000000023227216 */ /* 0x010fe20000000028 */
[-C--:B------:R-:W-:Y:S01]  /*7ac0*/  FMUL R142, R142, R14.reuse ;  /* 0x0000000e8e8e7220 */ /* 0x080fe20000400000 */
[-C--:B------:R-:W-:Y:S01]  /*7ad0*/  FMUL R143, R143, R14.reuse ;  /* 0x0000000e8f8f7220 */ /* 0x080fe20000400000 */
[----:B------:R-:W-:Y:S01]  /*7ae0*/  SHFL.IDX PT, R21, R21, R8, 0x1c1f ;  /* 0x001c1f0815157589 */ /* 0x000fe200000e0000 */
[-C--:B------:R-:W-:Y:S01]  /*7af0*/  FMUL R146, R146, R14.reuse ;  /* 0x0000000e92927220 */ /* 0x080fe20000400000 */
[-C--:B------:R-:W-:Y:S01]  /*7b00*/  FMUL R147, R147, R14.reuse ;  /* 0x0000000e93937220 */ /* 0x080fe20000400000 */
[-C--:B------:R-:W-:Y:S01]  /*7b10*/  FMUL R150, R150, R14.reuse ;  /* 0x0000000e96967220 */ /* 0x080fe20000400000 */
[----:B------:R-:W4:Y:S01]  /*7b20*/  SHFL.IDX PT, R18, R18, R9, 0x1c1f ;  /* 0x001c1f0912127589 */ /* 0x000f2200000e0000 */
[----:B------:R-:W-:Y:S01]  /*7b30*/  FMUL R151, R151, R14 ;  /* 0x0000000e97977220 */ /* 0x000fe20000400000 */
[----:B-----5:R-:W-:-:S02]  /*7b40*/  PRMT R24, R23, R0, R60 ;  /* 0x0000000017187216 */ /* 0x020fc4000000003c */
[----:B------:R-:W-:Y:S01]  /*7b50*/  SHFL.IDX PT, R15, R15, R8, 0x1c1f ;  /* 0x001c1f080f0f7589 */ /* 0x000fe200000e0000 */
[-C--:B------:R-:W-:Y:S02]  /*7b60*/  PRMT R25, R23, R2.reuse, R60 ;  /* 0x0000000217197216 */ /* 0x080fe4000000003c */
[-C--:B------:R-:W-:Y:S01]  /*7b70*/  PRMT R33, R33, R2.reuse, R13 ;  /* 0x0000000221217216 */ /* 0x080fe2000000000d */
[----:B------:R-:W5:Y:S01]  /*7b80*/  SHFL.IDX PT, R48, R48, R9, 0x1c1f ;  /* 0x001c1f0930307589 */ /* 0x000f6200000e0000 */
[-C--:B-1----:R-:W-:Y:S02]  /*7b90*/  PRMT R27, R17, R2.reuse, R16 ;  /* 0x00000002111b7216 */ /* 0x082fe40000000010 */
[----:B------:R-:W-:Y:S01]  /*7ba0*/  PRMT R35, R35, R2, R40 ;  /* 0x0000000223237216 */ /* 0x000fe20000000028 */
[----:B------:R1:W-:Y:S04]  /*7bb0*/  SHFL.IDX PT, R37, R29, R8, 0x1c1f ;  /* 0x001c1f081d257589 */ /* 0x0003e800000e0000 */
[----:B------:R2:W5:Y:S01]  /*7bc0*/  SHFL.IDX PT, R22, R26, R9, 0x1c1f ;  /* 0x001c1f091a167589 */ /* 0x00056200000e0000 */
[----:B---3--:R-:W-:-:S02]  /*7bd0*/  PRMT R28, R19, R0, R20 ;  /* 0x00000000131c7216 */ /* 0x008fc40000000014 */
[----:B-1----:R-:W-:Y:S02]  /*7be0*/  PRMT R29, R19, R2, R20 ;  /* 0x00000002131d7216 */ /* 0x002fe40000000014 */
[-C--:B----4-:R-:W-:Y:S02]  /*7bf0*/  PRMT R30, R21, R0.reuse, R18 ;  /* 0x00000000151e7216 */ /* 0x090fe40000000012 */
[----:B--2---:R-:W-:Y:S02]  /*7c00*/  PRMT R26, R17, R0, R16 ;  /* 0x00000000111a7216 */ /* 0x004fe40000000010 */
[----:B------:R-:W-:Y:S02]  /*7c10*/  PRMT R31, R21, R2, R18 ;  /* 0x00000002151f7216 */ /* 0x000fe40000000012 */
[C-C-:B-----5:R-:W-:Y:S02]  /*7c20*/  PRMT R44, R15.reuse, R0, R48.reuse ;  /* 0x000000000f2c7216 */ /* 0x160fe40000000030 */
[----:B------:R-:W-:-:S02]  /*7c30*/  PRMT R45, R15, R2, R48 ;  /* 0x000000020f2d7216 */ /* 0x000fc40000000030 */
[C-C-:B------:R-:W-:Y:S02]  /*7c40*/  PRMT R46, R37.reuse, R0, R22.reuse ;  /* 0x00000000252e7216 */ /* 0x140fe40000000016 */
[----:B------:R-:W-:Y:S01]  /*7c50*/  PRMT R47, R37, R2, R22 ;  /* 0x00000002252f7216 */ /* 0x000fe20000000016 */
[----:B------:R-:W-:Y:S06]  /*7c60*/  @!P0 BRA `(.L_x_27) ;  /* 0x0000000000048947 */ /* 0x000fec0003800000 */
[----:B------:R-:W-:Y:S01]  /*7c70*/  BPT.TRAP 0x1 ;  /* 0x000000040000795c */ /* 0x000fe20000300000 */
.L_x_27:
[----:B------:R-:W-:Y:S05]  /*7c80*/  @P3 BRA `(.L_x_28) ;  /* 0x0000000000083947 */ /* 0x000fea0003800000 */
[----:B------:R-:W1:Y:S02]  /*7c90*/  SYNCS.PHASECHK.TRANS64.TRYWAIT P3, [UR6+0x18000], R36 ;  /* 0x01800024ff0075a7 */ /* 0x000e640008060146 */
[----:B-1----:R-:W-:Y:S05]  /*7ca0*/  @!P3 BRA `(.L_x_29) ;  /* 0x0000006c00f4b947 */ /* 0x002fea0003800000 */
.L_x_28:
[----:B------:R-:W-:Y:S01]  /*7cb0*/  ULEA UR6, UR23, UR20, 0xa ;  /* 0x0000001417067291 */ /* 0x000fe2000f8e503f */
[----:B------:R-:W-:Y:S01]  /*7cc0*/  WARPGROUP.ARRIVE ;  /* 0x00000000000079c5 */ /* 0x000fe20000000000 */
[----:B------:R-:W-:Y:S01]  /*7cd0*/  UMOV UR7, 0x40000040 ;  /* 0x4000004000077882 */ /* 0x000fe20000000000 */
[----:B------:R-:W-:Y:S01]  /*7ce0*/  UMOV UR11, 0x40000040 ;  /* 0x40000040000b7882 */ /* 0x000fe20000000000 */
[----:B------:R-:W-:-:S05]  /*7cf0*/  UIADD3 UR10, UR6, 0x2, URZ ;  /* 0x00000002060a7890 */ /* 0x000fca000fffe03f */
[----:B------:R-:W-:Y:S01]  /*7d00*/  QGMMA.64x128x32.F32.E4M3.E4M3 R88, R24, gdesc[UR4], R88, gsb0 ;  /* 0x01e0000418587df3 */ /* 0x000fe20008000858 */
[----:B------:R-:W-:Y:S02]  /*7d10*/  UMOV UR7, 0x40000040 ;  /* 0x4000004000077882 */ /* 0x000fe40000000000 */
[----:B------:R-:W-:Y:S02]  /*7d20*/  WARPGROUP.DEPBAR.LE gsb0, 0x0 ;  /* 0x00008000000079c5 */ /* 0x000fe40000010000 */
[----:B------:R-:W-:-:S07]  /*7d30*/  WARPGROUP.ARRIVE ;  /* 0x00000000000079c5 */ /* 0x000fce0000000000 */
[----:B------:R-:W-:Y:S01]  /*7d40*/  QGMMA.64x128x32.F32.E4M3.E4M3 R88, R28, gdesc[UR8], R88, gsb0 ;  /* 0x01e000081c587df3 */ /* 0x000fe20008000858 */
[----:B------:R-:W-:Y:S01]  /*7d50*/  UIADD3 UR10, UR6, 0x4, URZ ;  /* 0x00000004060a7890 */ /* 0x000fe2000fffe03f */
[----:B------:R-:W-:Y:S01]  /*7d60*/  UMOV UR11, 0x40000040 ;  /* 0x40000040000b7882 */ /* 0x000fe20000000000 */
[----:B------:R-:W-:Y:S01]  /*7d70*/  UIADD3 UR6, UR6, 0x6, URZ ;  /* 0x0000000606067890 */ /* 0x000fe2000fffe03f */
[----:B------:R-:W-:Y:S02]  /*7d80*/  WARPGROUP.DEPBAR.LE gsb0, 0x0 ;  /* 0x00008000000079c5 */ /* 0x000fe40000010000 */
[----:B------:R-:W-:-:S06]  /*7d90*/  WARPGROUP.ARRIVE ;  /* 0x00000000000079c5 */ /* 0x000fcc0000000000 */
[----:B------:R-:W-:Y:S03]  /*7da0*/  QGMMA.64x128x32.F32.E4M3.E4M3 R88, R32, gdesc[UR8], R88, gsb0 ;  /* 0x01e0000820587df3 */ /* 0x000fe60008000858 */
[----:B------:R-:W-:Y:S02]  /*7db0*/  WARPGROUP.DEPBAR.LE gsb0, 0x0 ;  /* 0x00008000000079c5 */ /* 0x000fe40000010000 */
[----:B------:R-:W-:-:S07]  /*7dc0*/  WARPGROUP.ARRIVE ;  /* 0x00000000000079c5 */ /* 0x000fce0000000000 */
[----:B------:R-:W-:Y:S03]  /*7dd0*/  QGMMA.64x128x32.F32.E4M3.E4M3 R88, R44, gdesc[UR4], R88, gsb0 ;  /* 0x01e000042c587df3 */ /* 0x000fe60008000858 */
[----:B------:R-:W-:Y:S02]  /*7de0*/  WARPGROUP.DEPBAR.LE gsb0, 0x0 ;  /* 0x00008000000079c5 */ /* 0x000fe40000010000 */
[----:B------:R-:W-:Y:S05]  /*7df0*/  @!P0 BRA `(.L_x_30) ;  /* 0x0000000000048947 */ /* 0x000fea0003800000 */
[----:B------:R-:W-:Y:S01]  /*7e00*/  BPT.TRAP 0x1 ;  /* 0x000000040000795c */ /* 0x000fe20000300000 */
.L_x_30:
[----:B------:R-:W-:-:S04]  /*7e10*/  ULEA UR6, UR21, UR36, 0x3 ;  /* 0x0000002415067291 */ /* 0x000fc8000f8e183f */
[----:B------:R-:W-:-:S04]  /*7e20*/  UIADD3 UR6, UR6, 0x18028, URZ ;  /* 0x0001802806067890 */ /* 0x000fc8000fffe03f */
[----:B------:R-:W-:-:S09]  /*7e30*/  UPRMT UR6, URZ, 0x654, UR6 ;  /* 0x000006543f067896 */ /* 0x000fd20008000006 */
[----:B------:R-:W-:Y:S01]  /*7e40*/  SYNCS.ARRIVE.TRANS64.RED.A1T0 RZ, [UR6], RZ ;  /* 0x000000ffffff79a7 */ /* 0x000fe20008100406 */
[----:B------:R-:W-:Y:S05]  /*7e50*/  @P2 BRA `(.L_x_31) ;  /* 0x0000000000042947 */ /* 0x000fea0003800000 */
[----:B------:R-:W-:Y:S01]  /*7e60*/  BPT.TRAP 0x1 ;  /* 0x000000040000795c */ /* 0x000fe20000300000 */
.L_x_31:
[----:B------:R-:W-:-:S04]  /*7e70*/  UIADD3 UR21, UR21, 0x1, URZ ;  /* 0x0000000115157890 */ /* 0x000fc8000fffe03f */
[----:B------:R-:W-:-:S04]  /*7e80*/  UISETP.NE.AND UP0, UPT, UR21, 0x5, UPT ;  /* 0x000000051500788c */ /* 0x000fc8000bf05270 */
[----:B------:R-:W-:Y:S01]  /*7e90*/  USEL UR21, UR21, URZ, UP0 ;  /* 0x0000003f15157287 */ /* 0x000fe20008000000 */
[----:B------:R-:W-:Y:S11]  /*7ea0*/  @!P0 BRA `(.L_x_32) ;  /* 0x0000000000048947 */ /* 0x000ff60003800000 */
[----:B------:R-:W-:Y:S01]  /*7eb0*/  BPT.TRAP 0x1 ;  /* 0x000000040000795c */ /* 0x000fe20000300000 */
.L_x_32:
[----:B------:R-:W-:-:S04]  /*7ec0*/  ULEA UR6, UR21, UR36, 0x3 ;  /* 0x0000002415067291 */ /* 0x000fc8000f8e183f */
[----:B------:R-:W-:-:S04]  /*7ed0*/  UIADD3 UR6, UR6, 0x18028, URZ ;  /* 0x0001802806067890 */ /* 0x000fc8000fffe03f */
[----:B------:R-:W-:-:S09]  /*7ee0*/  UPRMT UR6, URZ, 0x654, UR6 ;  /* 0x000006543f067896 */ /* 0x000fd20008000006 */
[----:B------:R-:W-:Y:S01]  /*7ef0*/  SYNCS.ARRIVE.TRANS64.RED.A1T0 RZ, [UR6], RZ ;  /* 0x000000ffffff79a7 */ /* 0x000fe20008100406 */
[----:B------:R-:W-:Y:S05]  /*7f00*/  @P2 BRA `(.L_x_33) ;  /* 0x0000000000042947 */ /* 0x000fea0003800000 */
[----:B------:R-:W-:Y:S01]  /*7f10*/  BPT.TRAP 0x1 ;  /* 0x000000040000795c */ /* 0x000fe20000300000 */
.L_x_33:
[----:B------:R-:W-:Y:S01]  /*7f20*/  UIADD3 UR23, UR23, 0x1, URZ ;  /* 0x0000000117177890 */ /* 0x000fe2000fffe03f */
[C---:B------:R-:W-:Y:S01]  /*7f30*/  ISETP.GT.AND P3, PT, R10.reuse, 0x2, PT ;  /* 0x000000020a00780c */ /* 0x040fe20003f64270 */
[----:B------:R-:W-:Y:S01]  /*7f40*/  UIADD3 UR21, UR21, 0x1, URZ ;  /* 0x0000000115157890 */ /* 0x000fe2000fffe03f */
[----:B------:R-:W-:Y:S01]  /*7f50*/  VIADD R10, R10, 0xffffffff ;  /* 0xffffffff0a0a7836 */ /* 0x000fe20000000000 */
[----:B------:R-:W-:Y:S01]  /*7f60*/  UISETP.NE.AND UP2, UPT, UR23, 0x5, UPT ;  /* 0x000000051700788c */ /* 0x000fe2000bf45270 */
[----:B------:R-:W-:Y:S01]  /*7f70*/  VIADD R5, R5, 0x80 ;  /* 0x0000008005057836 */ /* 0x000fe20000000000 */
[----:B------:R-:W-:Y:S01]  /*7f80*/  UISETP.NE.AND UP0, UPT, UR21, 0x5, UPT ;  /* 0x000000051500788c */ /* 0x000fe2000bf05270 */
[----:B------:R-:W-:Y:S01]  /*7f90*/  IMAD.MOV.U32 R15, RZ, RZ, R6 ;  /* 0x000000ffff0f7224 */ /* 0x000fe200078e0006 */
[----:B------:R-:W-:Y:S01]  /*7fa0*/  USEL UR6, URZ, 0x1, UP2 ;  /* 0x000000013f067887 */ /* 0x000fe20009000000 */
[----:B-1----:R-:W-:Y:S01]  /*7fb0*/  IMAD.MOV.U32 R13, RZ, RZ, R7 ;  /* 0x000000ffff0d7224 */ /* 0x002fe200078e0007 */
[----:B------:R-:W-:-:S02]  /*7fc0*/  USEL UR21, UR21, URZ, UP0 ;  /* 0x0000003f15157287 */ /* 0x000fc40008000000 */
[----:B------:R-:W-:Y:S02]  /*7fd0*/  USEL UR23, UR23, URZ, UP2 ;  /* 0x0000003f17177287 */ /* 0x000fe40009000000 */
[----:B------:R-:W-:Y:S01]  /*7fe0*/  LOP3.LUT R11, R11, UR6, RZ, 0x3c, !PT ;  /* 0x000000060b0b7c12 */ /* 0x000fe2000f8e3cff */
[----:B------:R-:W-:Y:S09]  /*7ff0*/  @P3 BRA `(.L_x_34) ;  /* 0xffffffc800443947 */ /* 0x000ff2000383ffff */
.L_x_23:
[----:B------:R-:W-:-:S13]  /*8000*/  ISETP.GE.AND P3, PT, R10, 0x1, PT ;  /* 0x000000010a00780c */ /* 0x000fda0003f66270 */
[----:B------:R-:W-:Y:S05]  /*8010*/  @!P3 BRA `(.L_x_35) ;  /* 0x0000003c00d8b947 */ /* 0x000fea0003800000 */
[----:B------:R-:W-:Y:S01]  /*8020*/  IMAD.MOV.U32 R12, RZ, RZ, R6 ;  /* 0x000000ffff0c7224 */ /* 0x000fe200078e0006 */
[----:B------:R-:W-:Y:S01]  /*8030*/  ULDC UR24, c[0x0][0x28c] ;  /* 0x0000a30000187ab9 */ /* 0x000fe20000000800 */
[----:B------:R-:W-:Y:S01]  /*8040*/  IMAD.MOV.U32 R13, RZ, RZ, R7 ;  /* 0x000000ffff0d7224 */ /* 0x000fe200078e0007 */
[----:B------:R-:W-:-:S06]  /*8050*/  ULDC UR25, c[0x0][0x604] ;  /* 0x0001810000197ab9 */ /* 0x000fcc0000000800 */
.L_x_46:
[----:B-1----:R-:W-:Y:S05]  /*8060*/  @!P0 BRA `(.L_x_36) ;  /* 0x0000000000048947 */ /* 0x002fea0003800000 */
[----:B------:R-:W-:Y:S01]  /*8070*/  BPT.TRAP 0x1 ;  /* 0x000000040000795c */ /* 0x000fe20000300000 */
.L_x_36:
[----:B------:R-:W-:Y:S01]  /*8080*/  ULEA UR6, UR23, UR36, 0x3 ;  /* 0x0000002417067291 */ /* 0x000fe2000f8e183f */
[----:B------:R-:W-:-:S08]  /*8090*/  SHF.L.U32 R6, R11, 0x1f, RZ ;  /* 0x0000001f0b067819 */ /* 0x000fd000000006ff */
[----:B------:R-:W1:Y:S02]  /*80a0*/  SYNCS.PHASECHK.TRANS64.TRYWAIT P3, [UR6+0x18000], R6 ;  /* 0x01800006ff0075a7 */ /* 0x000e640008060146 */
[----:B-1----:R-:W-:Y:S05]  /*80b0*/  @!P3 BRA `(.L_x_37) ;  /* 0x0000006c0008b947 */ /* 0x002fea0003800000 */
.L_x_107:
        /* <DEDUP_REMOVED lines=27> */
.L_x_38:
[C---:B-1----:R-:W-:Y:S01]  /*8270*/  VIADD R7, R5.reuse, 0x8 ;  /* 0x0000000805077836 */ /* 0x042fe20000000000 */
[C---:B------:R-:W-:Y:S01]  /*8280*/  ISETP.GE.AND P6, PT, R5.reuse, UR24, PT ;  /* 0x0000001805007c0c */ /* 0x040fe2000bfc6270 */
[C---:B------:R-:W-:Y:S01]  /*8290*/  VIADD R6, R5.reuse, 0x1 ;  /* 0x0000000105067836 */ /* 0x040fe20000000000 */
[----:B------:R-:W-:Y:S01]  /*82a0*/  P2R R18, PR, RZ, 0x4 ;  /* 0x00000004ff127803 */ /* 0x000fe20000000000 */
[----:B------:R-:W-:Y:S01]  /*82b0*/  VIADD R14, R5, 0x9 ;  /* 0x00000009050e7836 */ /* 0x000fe20000000000 */
[----:B------:R-:W-:Y:S01]  /*82c0*/  ISETP.GE.AND P5, PT, R7, UR24, PT ;  /* 0x0000001807007c0c */ /* 0x000fe2000bfa6270 */
[C---:B------:R-:W-:Y:S01]  /*82d0*/  VIADD R7, R5.reuse, 0x11 ;  /* 0x0000001105077836 */ /* 0x040fe20000000000 */
[----:B------:R-:W-:Y:S01]  /*82e0*/  ISETP.GE.AND P4, PT, R6, UR24, PT ;  /* 0x0000001806007c0c */ /* 0x000fe2000bf86270 */
[C---:B------:R-:W-:Y:S01]  /*82f0*/  VIADD R6, R5.reuse, 0x10 ;  /* 0x0000001005067836 */ /* 0x040fe20000000000 */
[----:B------:R-:W-:Y:S01]  /*8300*/  ISETP.GE.AND P3, PT, R14, UR24, PT ;  /* 0x000000180e007c0c */ /* 0x000fe2000bf66270 */
[----:B------:R-:W-:Y:S01]  /*8310*/  VIADD R14, R5, 0x50 ;  /* 0x00000050050e7836 */ /* 0x000fe20000000000 */
[----:B------:R-:W-:Y:S01]  /*8320*/  FSEL R25, R25, -INF , !P4 ;  /* 0xff80000019197808 */ /* 0x000fe20006000000 */
[----:B------:R-:W-:Y:S01]  /*8330*/  VIADD R16, R5, 0x61 ;  /* 0x0000006105107836 */ /* 0x000fe20000000000 */
[----:B------:R-:W-:Y:S01]  /*8340*/  FSEL R23, R27, -INF , !P4 ;  /* 0xff8000001b177808 */ /* 0x000fe20006000000 */
[----:B------:R-:W-:Y:S01]  /*8350*/  ULEA UR6, UR23, UR36, 0x3 ;  /* 0x0000002417067291 */ /* 0x000fe2000f8e183f */
[----:B------:R-:W-:Y:S01]  /*8360*/  ISETP.GE.AND P4, PT, R7, UR24, PT ;  /* 0x0000001807007c0c */ /* 0x000fe2000bf86270 */
[----:B------:R-:W-:Y:S01]  /*8370*/  VIADD R7, R5, 0x19 ;  /* 0x0000001905077836 */ /* 0x000fe20000000000 */
[----:B------:R-:W-:-:S02]  /*8380*/  FSEL R29, R29, -INF , !P3 ;  /* 0xff8000001d1d7808 */ /* 0x000fc40005800000 */
[----:B------:R-:W-:Y:S02]  /*8390*/  FSEL R31, R31, -INF , !P3 ;  /* 0xff8000001f1f7808 */ /* 0x000fe40005800000 */
[----:B------:R-:W-:Y:S01]  /*83a0*/  FSEL R15, R24, -INF , !P6 ;  /* 0xff800000180f7808 */ /* 0x000fe20007000000 */
[----:B------:R-:W-:Y:S01]  /*83b0*/  VIADD R24, R5, 0x68 ;  /* 0x0000006805187836 */ /* 0x000fe20000000000 */
[----:B------:R-:W-:Y:S02]  /*83c0*/  FSEL R17, R26, -INF , !P6 ;  /* 0xff8000001a117808 */ /* 0x000fe40007000000 */
[----:B------:R-:W-:Y:S01]  /*83d0*/  ISETP.GE.AND P3, PT, R7, UR24, PT ;  /* 0x0000001807007c0c */ /* 0x000fe2000bf66270 */
[C---:B------:R-:W-:Y:S01]  /*83e0*/  VIADD R7, R5.reuse, 0x21 ;  /* 0x0000002105077836 */ /* 0x040fe20000000000 */
[----:B------:R-:W-:Y:S01]  /*83f0*/  ISETP.GE.AND P6, PT, R6, UR24, PT ;  /* 0x0000001806007c0c */ /* 0x000fe2000bfc6270 */
[----:B------:R-:W-:Y:S01]  /*8400*/  VIADD R6, R5, 0x18 ;  /* 0x0000001805067836 */ /* 0x000fe20000000000 */
[----:B------:R-:W-:-:S02]  /*8410*/  FSEL R33, R33, -INF , !P4 ;  /* 0xff80000021217808 */ /* 0x000fc40006000000 */
[----:B------:R-:W-:Y:S02]  /*8420*/  FSEL R35, R35, -INF , !P4 ;  /* 0xff80000023237808 */ /* 0x000fe40006000000 */
[----:B------:R-:W-:Y:S02]  /*8430*/  FSEL R28, R28, -INF , !P5 ;  /* 0xff8000001c1c7808 */ /* 0x000fe40006800000 */
[----:B------:R-:W-:Y:S01]  /*8440*/  FSEL R153, R30, -INF , !P5 ;  /* 0xff8000001e997808 */ /* 0x000fe20006800000 */
[----:B------:R-:W-:Y:S01]  /*8450*/  VIADD R30, R5, 0x71 ;  /* 0x00000071051e7836 */ /* 0x000fe20000000000 */
[----:B------:R-:W-:Y:S01]  /*8460*/  ISETP.GE.AND P4, PT, R7, UR24, PT ;  /* 0x0000001807007c0c */ /* 0x000fe2000bf86270 */
[C---:B------:R-:W-:Y:S01]  /*8470*/  VIADD R7, R5.reuse, 0x28 ;  /* 0x0000002805077836 */ /* 0x040fe20000000000 */
[----:B------:R-:W-:Y:S01]  /*8480*/  ISETP.GE.AND P5, PT, R6, UR24, PT ;  /* 0x0000001806007c0c */ /* 0x000fe2000bfa6270 */
[----:B------:R-:W-:Y:S01]  /*8490*/  VIADD R6, R5, 0x20 ;  /* 0x0000002005067836 */ /* 0x000fe20000000000 */
[----:B------:R-:W-:-:S02]  /*84a0*/  FSEL R32, R32, -INF , !P6 ;  /* 0xff80000020207808 */ /* 0x000fc40007000000 */
[----:B------:R-:W-:Y:S02]  /*84b0*/  FSEL R36, R36, -INF , !P5 ;  /* 0xff80000024247808 */ /* 0x000fe40006800000 */
[----:B------:R-:W-:Y:S01]  /*84c0*/  FSEL R21, R38, -INF , !P5 ;  /* 0xff80000026157808 */ /* 0x000fe20006800000 */
[----:B------:R-:W-:Y:S01]  /*84d0*/  VIADD R38, R5, 0x79 ;  /* 0x0000007905267836 */ /* 0x000fe20000000000 */
[----:B------:R-:W-:Y:S01]  /*84e0*/  ISETP.GE.AND P5, PT, R7, UR24, PT ;  /* 0x0000001807007c0c */ /* 0x000fe2000bfa6270 */
[C---:B------:R-:W-:Y:S01]  /*84f0*/  VIADD R7, R5.reuse, 0x29 ;  /* 0x0000002905077836 */ /* 0x040fe20000000000 */
[----:B------:R-:W-:Y:S01]  /*8500*/  FSEL R19, R34, -INF , !P6 ;  /* 0xff80000022137808 */ /* 0x000fe20007000000 */
[----:B------:R-:W-:Y:S01]  /*8510*/  VIADD R34, R5, 0x78 ;  /* 0x0000007805227836 */ /* 0x000fe20000000000 */
[----:B------:R-:W-:Y:S02]  /*8520*/  ISETP.GE.AND P6, PT, R6, UR24, PT ;  /* 0x0000001806007c0c */ /* 0x000fe4000bfc6270 */
[----:B------:R-:W-:-:S02]  /*8530*/  FMNMX R6, R17, R13, !PT ;  /* 0x0000000d11067209 */ /* 0x000fc40007800000 */
[----:B------:R-:W-:Y:S02]  /*8540*/  FSEL R37, R37, -INF , !P3 ;  /* 0xff80000025257808 */ /* 0x000fe40005800000 */
[----:B------:R-:W-:Y:S02]  /*8550*/  FSEL R39, R39, -INF , !P3 ;  /* 0xff80000027277808 */ /* 0x000fe40005800000 */
[----:B------:R-:W-:Y:S01]  /*8560*/  ISETP.GE.AND P3, PT, R7, UR24, PT ;  /* 0x0000001807007c0c */ /* 0x000fe2000bf66270 */
[----:B------:R-:W-:Y:S01]  /*8570*/  VIADD R7, R5, 0x30 ;  /* 0x0000003005077836 */ /* 0x000fe20000000000 */
[----:B------:R-:W-:Y:S02]  /*8580*/  FMNMX R6, R23, R6, !PT ;  /* 0x0000000617067209 */ /* 0x000fe40007800000 */
[----:B------:R-:W-:Y:S02]  /*8590*/  FSEL R40, R40, -INF , !P6 ;  /* 0xff80000028287808 */ /* 0x000fe40007000000 */
[----:B------:R-:W-:-:S02]  /*85a0*/  FMNMX R6, R153, R6, !PT ;  /* 0x0000000699067209 */ /* 0x000fc40007800000 */
[----:B------:R-:W-:Y:S02]  /*85b0*/  FSEL R155, R42, -INF , !P6 ;  /* 0xff8000002a9b7808 */ /* 0x000fe40007000000 */
[----:B------:R-:W-:Y:S01]  /*85c0*/  ISETP.GE.AND P6, PT, R7, UR24, PT ;  /* 0x0000001807007c0c */ /* 0x000fe2000bfc6270 */
[----:B------:R-:W-:Y:S01]  /*85d0*/  VIADD R7, R5, 0x31 ;  /* 0x0000003105077836 */ /* 0x000fe20000000000 */
[----:B------:R-:W-:Y:S02]  /*85e0*/  FMNMX R6, R31, R6, !PT ;  /* 0x000000061f067209 */ /* 0x000fe40007800000 */
[----:B------:R-:W-:Y:S02]  /*85f0*/  FSEL R41, R41, -INF , !P4 ;  /* 0xff80000029297808 */ /* 0x000fe40006000000 */
[----:B------:R-:W-:Y:S02]  /*8600*/  FSEL R157, R43, -INF , !P4 ;  /* 0xff8000002b9d7808 */ /* 0x000fe40006000000 */
[----:B------:R-:W-:Y:S01]  /*8610*/  ISETP.GE.AND P4, PT, R7, UR24, PT ;  /* 0x0000001807007c0c */ /* 0x000fe2000bf86270 */
[----:B------:R-:W-:Y:S01]  /*8620*/  VIADD R7, R5, 0x38 ;  /* 0x0000003805077836 */ /* 0x000fe20000000000 */
[----:B------:R-:W-:-:S02]  /*8630*/  FMNMX R6, R19, R6, !PT ;  /* 0x0000000613067209 */ /* 0x000fc40007800000 */
[----:B------:R-:W-:Y:S02]  /*8640*/  FSEL R44, R44, -INF , !P5 ;  /* 0xff8000002c2c7808 */ /* 0x000fe40006800000 */
[----:B------:R-:W-:Y:S02]  /*8650*/  FMNMX R6, R35, R6, !PT ;  /* 0x0000000623067209 */ /* 0x000fe40007800000 */
[----:B------:R-:W-:Y:S02]  /*8660*/  FSEL R43, R46, -INF , !P5 ;  /* 0xff8000002e2b7808 */ /* 0x000fe40006800000 */
[----:B------:R-:W-:Y:S01]  /*8670*/  ISETP.GE.AND P5, PT, R7, UR24, PT ;  /* 0x0000001807007c0c */ /* 0x000fe2000bfa6270 */
[----:B------:R-:W-:Y:S01]  /*8680*/  VIADD R7, R5, 0x39 ;  /* 0x0000003905077836 */ /* 0x000fe20000000000 */
[----:B------:R-:W-:Y:S02]  /*8690*/  FMNMX R6, R21, R6, !PT ;  /* 0x0000000615067209 */ /* 0x000fe40007800000 */
[----:B------:R-:W-:-:S02]  /*86a0*/  FSEL R45, R45, -INF , !P3 ;  /* 0xff8000002d2d7808 */ /* 0x000fc40005800000 */
[----:B------:R-:W-:Y:S02]  /*86b0*/  FSEL R47, R47, -INF , !P3 ;  /* 0xff8000002f2f7808 */ /* 0x000fe40005800000 */
[----:B------:R-:W-:Y:S01]  /*86c0*/  ISETP.GE.AND P3, PT, R7, UR24, PT ;  /* 0x0000001807007c0c */ /* 0x000fe2000bf66270 */
[----:B------:R-:W-:Y:S01]  /*86d0*/  VIADD R7, R5, 0x40 ;  /* 0x0000004005077836 */ /* 0x000fe20000000000 */
[----:B------:R-:W-:Y:S02]  /*86e0*/  FMNMX R6, R39, R6, !PT ;  /* 0x0000000627067209 */ /* 0x000fe40007800000 */
[----:B------:R-:W-:Y:S02]  /*86f0*/  FSEL R48, R48, -INF , !P6 ;  /* 0xff80000030307808 */ /* 0x000fe40007000000 */
[----:B------:R-:W-:Y:S02]  /*8700*/  FMNMX R6, R155, R6, !PT ;  /* 0x000000069b067209 */ /* 0x000fe40007800000 */
[----:B------:R-:W-:-:S02]  /*8710*/  FSEL R27, R50, -INF , !P6 ;  /* 0xff800000321b7808 */ /* 0x000fc40007000000 */
        /* <DEDUP_REMOVED lines=9> */
[----:B------:R-:W-:Y:S02]  /*87b0*/  FSEL R54, R54, -INF , !P5 ;  /* 0xff80000036367808 */ /* 0x000fe40006800000 */
[----:B------:R-:W-:Y:S02]  /*87c0*/  FMNMX R6, R47, R6, !PT ;  /* 0x000000062f067209 */ /* 0x000fe40007800000 */
[----:B------:R-:W-:Y:S01]  /*87d0*/  ISETP.GE.AND P5, PT, R7, UR24, PT ;  /* 0x0000001807007c0c */ /* 0x000fe2000bfa6270 */
[----:B------:R-:W-:Y:S01]  /*87e0*/  VIADD R7, R5, 0x49 ;  /* 0x0000004905077836 */ /* 0x000fe20000000000 */
[----:B------:R-:W-:Y:S02]  /*87f0*/  FMNMX R6, R27, R6, !PT ;  /* 0x000000061b067209 */ /* 0x000fe40007800000 */
[----:B------:R-:W-:-:S02]  /*8800*/  FSEL R53, R53, -INF , !P3 ;  /* 0xff80000035357808 */ /* 0x000fc40005800000 */
[----:B------:R-:W-:Y:S02]  /*8810*/  FSEL R55, R55, -INF , !P3 ;  /* 0xff80000037377808 */ /* 0x000fe40005800000 */
[----:B------:R-:W-:Y:S02]  /*8820*/  ISETP.GE.AND P3, PT, R7, UR24, PT ;  /* 0x0000001807007c0c */ /* 0x000fe4000bf66270 */
[----:B------:R-:W-:Y:S02]  /*8830*/  FMNMX R7, R51, R6, !PT ;  /* 0x0000000633077209 */ /* 0x000fe40007800000 */
[----:B------:R-:W-:Y:S02]  /*8840*/  FSEL R58, R58, -INF , !P6 ;  /* 0xff8000003a3a7808 */ /* 0x000fe40007000000 */
[----:B------:R-:W-:Y:S02]  /*8850*/  FMNMX R6, R54, R7, !PT ;  /* 0x0000000736067209 */ /* 0x000fe40007800000 */
[----:B------:R-:W-:-:S02]  /*8860*/  FSEL R56, R56, -INF , !P6 ;  /* 0xff80000038387808 */ /* 0x000fc40007000000 */
[----:B------:R-:W-:Y:S02]  /*8870*/  FMNMX R7, R55, R6, !PT ;  /* 0x0000000637077209 */ /* 0x000fe40007800000 */
[----:B------:R-:W-:Y:S01]  /*8880*/  ISETP.GE.AND P6, PT, R14, UR24, PT ;  /* 0x000000180e007c0c */ /* 0x000fe2000bfc6270 */
[----:B------:R-:W-:Y:S01]  /*8890*/  VIADD R14, R5, 0x51 ;  /* 0x00000051050e7836 */ /* 0x000fe20000000000 */
[----:B------:R-:W-:Y:S02]  /*88a0*/  FSEL R59, R59, -INF , !P4 ;  /* 0xff8000003b3b7808 */ /* 0x000fe40006000000 */
[----:B------:R-:W-:Y:S02]  /*88b0*/  FMNMX R6, R58, R7, !PT ;  /* 0x000000073a067209 */ /* 0x000fe40007800000 */
[----:B------:R-:W-:Y:S02]  /*88c0*/  FSEL R62, R62, -INF , !P5 ;  /* 0xff8000003e3e7808 */ /* 0x000fe40006800000 */
[----:B------:R-:W-:-:S02]  /*88d0*/  FMNMX R7, R59, R6, !PT ;  /* 0x000000063b077209 */ /* 0x000fc40007800000 */
[----:B------:R-:W-:Y:S02]  /*88e0*/  FSEL R57, R57, -INF , !P4 ;  /* 0xff80000039397808 */ /* 0x000fe40006000000 */
[----:B------:R-:W-:Y:S01]  /*88f0*/  ISETP.GE.AND P4, PT, R14, UR24, PT ;  /* 0x000000180e007c0c */ /* 0x000fe2000bf86270 */
[----:B------:R-:W-:Y:S01]  /*8900*/  VIADD R14, R5, 0x58 ;  /* 0x00000058050e7836 */ /* 0x000fe20000000000 */
[----:B------:R-:W-:Y:S02]  /*8910*/  FSEL R63, R63, -INF , !P3 ;  /* 0xff8000003f3f7808 */ /* 0x000fe40005800000 */
[----:B------:R-:W-:Y:S02]  /*8920*/  FMNMX R6, R62, R7, !PT ;  /* 0x000000073e067209 */ /* 0x000fe40007800000 */
[----:B------:R-:W-:Y:S02]  /*8930*/  FSEL R60, R60, -INF , !P5 ;  /* 0xff8000003c3c7808 */ /* 0x000fe40006800000 */
[----:B------:R-:W-:Y:S01]  /*8940*/  ISETP.GE.AND P5, PT, R14, UR24, PT ;  /* 0x000000180e007c0c */ /* 0x000fe2000bfa6270 */
[----:B------:R-:W-:Y:S01]  /*8950*/  VIADD R14, R5, 0x59 ;  /* 0x00000059050e7836 */ /* 0x000fe20000000000 */
[----:B------:R-:W-:-:S02]  /*8960*/  FSEL R66, R66, -INF , !P6 ;  /* 0xff80000042427808 */ /* 0x000fc40007000000 */
[----:B------:R-:W-:Y:S02]  /*8970*/  FMNMX R7, R63, R6, !PT ;  /* 0x000000063f077209 */ /* 0x000fe40007800000 */
[----:B------:R-:W-:Y:S02]  /*8980*/  FSEL R67, R67, -INF , !P4 ;  /* 0xff80000043437808 */ /* 0x000fe40006000000 */
[----:B------:R-:W-:Y:S02]  /*8990*/  FMNMX R6, R66, R7, !PT ;  /* 0x0000000742067209 */ /* 0x000fe40007800000 */
[----:B------:R-:W-:Y:S02]  /*89a0*/  FSEL R61, R61, -INF , !P3 ;  /* 0xff8000003d3d7808 */ /* 0x000fe40005800000 */
[----:B------:R-:W-:Y:S01]  /*89b0*/  ISETP.GE.AND P3, PT, R14, UR24, PT ;  /* 0x000000180e007c0c */ /* 0x000fe2000bf66270 */
[----:B------:R-:W-:Y:S01]  /*89c0*/  VIADD R14, R5, 0x60 ;  /* 0x00000060050e7836 */ /* 0x000fe20000000000 */
[----:B------:R-:W-:-:S02]  /*89d0*/  FSEL R70, R70, -INF , !P5 ;  /* 0xff80000046467808 */ /* 0x000fc40006800000 */
[----:B------:R-:W-:Y:S02]  /*89e0*/  FMNMX R7, R67, R6, !PT ;  /* 0x0000000643077209 */ /* 0x000fe40007800000 */
[----:B------:R-:W-:Y:S02]  /*89f0*/  ISETP.GE.AND P2, PT, R14, UR24, PT ;  /* 0x000000180e007c0c */ /* 0x000fe4000bf46270 */
[----:B------:R-:W-:Y:S02]  /*8a00*/  FSEL R71, R71, -INF , !P3 ;  /* 0xff80000047477808 */ /* 0x000fe40005800000 */
[----:B------:R-:W-:Y:S02]  /*8a10*/  FMNMX R6, R70, R7, !PT ;  /* 0x0000000746067209 */ /* 0x000fe40007800000 */
[----:B------:R-:W-:Y:S02]  /*8a20*/  P2R R22, PR, RZ, 0x2 ;  /* 0x00000002ff167803 */ /* 0x000fe40000000000 */
[----:B------:R-:W-:Y:S01]  /*8a30*/  ISETP.GE.AND P1, PT, R16, UR24, PT ;  /* 0x0000001810007c0c */ /* 0x000fe2000bf26270 */
[----:B------:R-:W-:Y:S01]  /*8a40*/  VIADD R16, R5, 0x69 ;  /* 0x0000006905107836 */ /* 0x000fe20000000000 */
[----:B------:R-:W-:-:S02]  /*8a50*/  FSEL R74, R74, -INF , !P2 ;  /* 0xff8000004a4a7808 */ /* 0x000fc40005000000 */
[----:B------:R-:W-:Y:S02]  /*8a60*/  FMNMX R7, R71, R6, !PT ;  /* 0x0000000647077209 */ /* 0x000fe40007800000 */
[----:B------:R-:W-:Y:S02]  /*8a70*/  P2R R20, PR, RZ, 0x1 ;  /* 0x00000001ff147803 */ /* 0x000fe40000000000 */
[----:B------:R-:W-:Y:S02]  /*8a80*/  ISETP.GE.AND P0, PT, R24, UR24, PT ;  /* 0x0000001818007c0c */ /* 0x000fe4000bf06270 */
[----:B------:R-:W-:Y:S02]  /*8a90*/  FSEL R75, R75, -INF , !P1 ;  /* 0xff8000004b4b7808 */ /* 0x000fe40004800000 */
[----:B------:R-:W-:Y:S02]  /*8aa0*/  FMNMX R6, R74, R7, !PT ;  /* 0x000000074a067209 */ /* 0x000fe40007800000 */
[----:B------:R-:W-:Y:S01]  /*8ab0*/  ISETP.GE.AND P2, PT, R16, UR24, PT ;  /* 0x0000001810007c0c */ /* 0x000fe2000bf46270 */
[----:B------:R-:W-:Y:S01]  /*8ac0*/  VIADD R16, R5, 0x70 ;  /* 0x0000007005107836 */ /* 0x000fe20000000000 */
[----:B------:R-:W-:-:S02]  /*8ad0*/  FSEL R78, R78, -INF , !P0 ;  /* 0xff8000004e4e7808 */ /* 0x000fc40004000000 */
[----:B------:R-:W-:Y:S02]  /*8ae0*/  FMNMX R7, R75, R6, !PT ;  /* 0x000000064b077209 */ /* 0x000fe40007800000 */
[----:B------:R-:W-:Y:S02]  /*8af0*/  FSEL R69, R69, -INF , !P3 ;  /* 0xff80000045457808 */ /* 0x000fe40005800000 */
[----:B------:R-:W-:Y:S02]  /*8b00*/  FSEL R79, R79, -INF , !P2 ;  /* 0xff8000004f4f7808 */ /* 0x000fe40005000000 */
[----:B------:R-:W-:Y:S02]  /*8b10*/  FMNMX R6, R78, R7, !PT ;  /* 0x000000074e067209 */ /* 0x000fe40007800000 */
[----:B------:R-:W-:Y:S02]  /*8b20*/  ISETP.GE.AND P3, PT, R16, UR24, PT ;  /* 0x0000001810007c0c */ /* 0x000fe4000bf66270 */
[----:B------:R-:W-:-:S02]  /*8b30*/  FSEL R65, R65, -INF , !P4 ;  /* 0xff80000041417808 */ /* 0x000fc40006000000 */
[----:B------:R-:W-:Y:S02]  /*8b40*/  FSEL R82, R82, -INF , !P3 ;  /* 0xff80000052527808 */ /* 0x000fe40005800000 */
[----:B------:R-:W-:Y:S02]  /*8b50*/  FMNMX R7, R79, R6, !PT ;  /* 0x000000064f077209 */ /* 0x000fe40007800000 */
[----:B------:R-:W-:Y:S02]  /*8b60*/  ISETP.GE.AND P4, PT, R30, UR24, PT ;  /* 0x000000181e007c0c */ /* 0x000fe4000bf86270 */
[----:B------:R-:W-:Y:S02]  /*8b70*/  FSEL R68, R68, -INF , !P5 ;  /* 0xff80000044447808 */ /* 0x000fe40006800000 */
[----:B------:R-:W-:Y:S02]  /*8b80*/  FSEL R83, R83, -INF , !P4 ;  /* 0xff80000053537808 */ /* 0x000fe40006000000 */
[----:B------:R-:W-:-:S02]  /*8b90*/  FMNMX R6, R82, R7, !PT ;  /* 0x0000000752067209 */ /* 0x000fc40007800000 */
[----:B------:R-:W-:Y:S02]  /*8ba0*/  ISETP.GE.AND P5, PT, R34, UR24, PT ;  /* 0x0000001822007c0c */ /* 0x000fe4000bfa6270 */
[----:B------:R-:W-:Y:S02]  /*8bb0*/  FSEL R64, R64, -INF , !P6 ;  /* 0xff80000040407808 */ /* 0x000fe40007000000 */
[----:B------:R-:W-:Y:S02]  /*8bc0*/  FSEL R86, R86, -INF , !P5 ;  /* 0xff80000056567808 */ /* 0x000fe40006800000 */
[----:B------:R-:W-:Y:S02]  /*8bd0*/  FMNMX R7, R83, R6, !PT ;  /* 0x0000000653077209 */ /* 0x000fe40007800000 */
[----:B------:R-:W-:Y:S02]  /*8be0*/  ISETP.GE.AND P6, PT, R38, UR24, PT ;  /* 0x0000001826007c0c */ /* 0x000fe4000bfc6270 */
[----:B------:R-:W-:-:S02]  /*8bf0*/  FMNMX R6, R86, R7, !PT ;  /* 0x0000000756067209 */ /* 0x000fc40007800000 */
[----:B------:R-:W-:Y:S02]  /*8c00*/  FSEL R87, R87, -INF , !P6 ;  /* 0xff80000057577808 */ /* 0x000fe40007000000 */
[----:B------:R-:W-:Y:S02]  /*8c10*/  P2R R24, PR, RZ, 0x1 ;  /* 0x00000001ff187803 */ /* 0x000fe40000000000 */
[----:B------:R-:W-:Y:S02]  /*8c20*/  FMNMX R6, R87, R6, !PT ;  /* 0x0000000657067209 */ /* 0x000fe40007800000 */
[----:B------:R-:W-:Y:S02]  /*8c30*/  P2R R26, PR, RZ, 0x2 ;  /* 0x00000002ff1a7803 */ /* 0x000fe40000000000 */
[----:B------:R-:W-:Y:S01]  /*8c40*/  ISETP.GE.AND P1, PT, R14, UR24, PT ;  /* 0x000000180e007c0c */ /* 0x000fe2000bf26270 */
[----:B------:R-:W1:Y:S01]  /*8c50*/  SHFL.BFLY PT, R7, R6, 0x1, 0x1f ;  /* 0x0c201f0006077f89 */ /* 0x000e6200000e0000 */
[----:B------:R-:W-:-:S02]  /*8c60*/  FSEL R84, R84, -INF , !P5 ;  /* 0xff80000054547808 */ /* 0x000fc40006800000 */
[----:B------:R-:W-:Y:S02]  /*8c70*/  FSEL R81, R81, -INF , !P4 ;  /* 0xff80000051517808 */ /* 0x000fe40006000000 */
[----:B------:R-:W-:Y:S02]  /*8c80*/  FSEL R80, R80, -INF , !P3 ;  /* 0xff80000050507808 */ /* 0x000fe40005800000 */
[----:B------:R-:W-:Y:S02]  /*8c90*/  FSEL R85, R85, -INF , !P6 ;  /* 0xff80000055557808 */ /* 0x000fe40007000000 */
[----:B------:R-:W-:Y:S02]  /*8ca0*/  FSEL R77, R77, -INF , !P2 ;  /* 0xff8000004d4d7808 */ /* 0x000fe40005000000 */
[----:B------:R-:W-:Y:S02]  /*8cb0*/  ISETP.NE.AND P2, PT, R18, RZ, PT ;  /* 0x000000ff1200720c */ /* 0x000fe40003f45270 */
[----:B------:R-:W-:-:S02]  /*8cc0*/  FSEL R72, R72, -INF , !P1 ;  /* 0xff80000048487808 */ /* 0x000fc40004800000 */
[----:B------:R-:W-:-:S04]  /*8cd0*/  ISETP.NE.AND P1, PT, R26, RZ, PT ;  /* 0x000000ff1a00720c */ /* 0x000fc80003f25270 */
[----:B------:R-:W-:Y:S02]  /*8ce0*/  FSEL R73, R73, -INF , !P1 ;  /* 0xff80000049497808 */ /* 0x000fe40004800000 */
[----:B------:R-:W-:Y:S02]  /*8cf0*/  ISETP.NE.AND P1, PT, R22, RZ, PT ;  /* 0x000000ff1600720c */ /* 0x000fe40003f25270 */
[----:B-1----:R-:W-:-:S05]  /*8d00*/  FMNMX R16, R6, R7, !PT ;  /* 0x0000000706107209 */ /* 0x002fca0007800000 */
[----:B------:R-:W1:Y:S02]  /*8d10*/  SHFL.BFLY PT, R7, R16, 0x2, 0x1f ;  /* 0x0c401f0010077f89 */ /* 0x000e6400000e0000 */
[----:B-1----:R-:W-:-:S04]  /*8d20*/  FMNMX R7, R16, R7, !PT ;  /* 0x0000000710077209 */ /* 0x002fc80007800000 */
[----:B------:R-:W-:-:S04]  /*8d30*/  FSETP.NEU.AND P0, PT, R7, -INF , PT ;  /* 0xff8000000700780b */ /* 0x000fc80003f0d000 */
[----:B------:R-:W-:Y:S02]  /*8d40*/  FSEL R14, R7, RZ, P0 ;  /* 0x000000ff070e7208 */ /* 0x000fe40000000000 */
[----:B------:R-:W-:-:S03]  /*8d50*/  ISETP.NE.AND P0, PT, R24, RZ, PT ;  /* 0x000000ff1800720c */ /* 0x000fc60003f05270 */
[----:B------:R-:W-:Y:S01]  /*8d60*/  FMUL R152, R14, UR25 ;  /* 0x000000190e987c20 */ /* 0x000fe20008400000 */
[----:B------:R-:W-:Y:S01]  /*8d70*/  FSEL R76, R76, -INF , !P0 ;  /* 0xff8000004c4c7808 */ /* 0x000fe20004000000 */
[----:B------:R-:W-:-:S01]  /*8d80*/  FADD R14, -R14, R13 ;  /* 0x0000000d0e0e7221 */ /* 0x000fc20000000100 */
[----:B------:R-:W-:Y:S01]  /*8d90*/  ISETP.NE.AND P0, PT, R20, RZ, PT ;  /* 0x000000ff1400720c */ /* 0x000fe20003f05270 */
[----:B------:R-:W-:-:S01]  /*8da0*/  FFMA R153, R153, UR25, -R152 ;  /* 0x0000001999997c23 */ /* 0x000fc20008000898 */
[--C-:B------:R-:W-:Y:S01]  /*8db0*/  FFMA R23, R23, UR25, -R152.reuse ;  /* 0x0000001917177c23 */ /* 0x100fe20008000898 */
[----:B------:R-:W-:-:S01]  /*8dc0*/  FFMA R6, R17, UR25, -R152 ;  /* 0x0000001911067c23 */ /* 0x000fc20008000898 */
[--C-:B------:R-:W-:Y:S01]  /*8dd0*/  FFMA R31, R31, UR25, -R152.reuse ;  /* 0x000000191f1f7c23 */ /* 0x100fe20008000898 */
[----:B------:R-:W-:-:S01]  /*8de0*/  FFMA R24, R19, UR25, -R152 ;  /* 0x0000001913187c23 */ /* 0x000fc20008000898 */
[----:B------:R-:W-:Y:S01]  /*8df0*/  FSETP.GEU.AND P5, PT, R153, -126, PT ;  /* 0xc2fc00009900780b */ /* 0x000fe20003fae000 */
[----:B------:R-:W-:-:S01]  /*8e00*/  FFMA R22, R21, UR25, -R152 ;  /* 0x0000001915167c23 */ /* 0x000fc20008000898 */
[----:B------:R-:W-:Y:S01]  /*8e10*/  FSETP.GEU.AND P4, PT, R23, -126, PT ;  /* 0xc2fc00001700780b */ /* 0x000fe20003f8e000 */
[----:B------:R-:W-:-:S01]  /*8e20*/  FFMA R35, R35, UR25, -R152 ;  /* 0x0000001923237c23 */ /* 0x000fc20008000898 */
[----:B------:R-:W-:Y:S01]  /*8e30*/  FSETP.GEU.AND P3, PT, R6, -126, PT ;  /* 0xc2fc00000600780b */ /* 0x000fe20003f6e000 */
[----:B------:R-:W-:-:S01]  /*8e40*/  FFMA R39, R39, UR25, -R152 ;  /* 0x0000001927277c23 */ /* 0x000fc20008000898 */
[----:B------:R-:W-:Y:S01]  /*8e50*/  FSETP.GEU.AND P6, PT, R31, -126, PT ;  /* 0xc2fc00001f00780b */ /* 0x000fe20003fce000 */
[----:B------:R-:W-:-:S01]  /*8e60*/  FFMA R43, R43, UR25, -R152 ;  /* 0x000000192b2b7c23 */ /* 0x000fc20008000898 */
[--C-:B------:R-:W-:Y:S01]  /*8e70*/  FFMA R26, R157, UR25, -R152.reuse ;  /* 0x000000199d1a7c23 */ /* 0x100fe20008000898 */
[----:B------:R-:W-:-:S01]  /*8e80*/  FFMA R155, R155, UR25, -R152 ;  /* 0x000000199b9b7c23 */ /* 0x000fc20008000898 */
[--C-:B------:R-:W-:Y:S01]  /*8e90*/  FFMA R30, R47, UR25, -R152.reuse ;  /* 0x000000192f1e7c23 */ /* 0x100fe20008000898 */
[----:B------:R-:W-:-:S01]  /*8ea0*/  FFMA R38, R27, UR25, -R152 ;  /* 0x000000191b267c23 */ /* 0x000fc20008000898 */
[--C-:B------:R-:W-:Y:S01]  /*8eb0*/  FFMA R54, R54, UR25, -R152.reuse ;  /* 0x0000001936367c23 */ /* 0x100fe20008000898 */
[----:B------:R-:W-:Y:S01]  /*8ec0*/  @!P5 FMUL R153, R153, 0.5 ;  /* 0x3f0000009999d820 */ /* 0x000fe20000400000 */
[--C-:B------:R-:W-:Y:S01]  /*8ed0*/  FFMA R34, R51, UR25, -R152.reuse ;  /* 0x0000001933227c23 */ /* 0x100fe20008000898 */
[----:B------:R-:W-:Y:S01]  /*8ee0*/  @!P4 FMUL R23, R23, 0.5 ;  /* 0x3f0000001717c820 */ /* 0x000fe20000400000 */
[--C-:B------:R-:W-:Y:S01]  /*8ef0*/  FFMA R55, R55, UR25, -R152.reuse ;  /* 0x0000001937377c23 */ /* 0x100fe20008000898 */
[----:B------:R-:W1:Y:S01]  /*8f00*/  MUFU.EX2 R18, R153 ;  /* 0x0000009900127308 */ /* 0x000e620000000800 */
[----:B------:R-:W-:Y:S01]  /*8f10*/  @!P3 FMUL R6, R6, 0.5 ;  /* 0x3f0000000606b820 */ /* 0x000fe20000400000 */
[----:B------:R-:W-:Y:S01]  /*8f20*/  @!P6 FMUL R31, R31, 0.5 ;  /* 0x3f0000001f1fe820 */ /* 0x000fe20000400000 */
[----:B------:R-:W-:-:S01]  /*8f30*/  FFMA R62, R62, UR25, -R152 ;  /* 0x000000193e3e7c23 */ /* 0x000fc20008000898 */
[--C-:B------:R-:W-:Y:S01]  /*8f40*/  FFMA R42, R59, UR25, -R152.reuse ;  /* 0x000000193b2a7c23 */ /* 0x100fe20008000898 */
[----:B------:R-:W-:-:S01]  /*8f50*/  FFMA R58, R58, UR25, -R152 ;  /* 0x000000193a3a7c23 */ /* 0x000fc20008000898 */
[--C-:B------:R-:W-:Y:S01]  /*8f60*/  FFMA R46, R63, UR25, -R152.reuse ;  /* 0x000000193f2e7c23 */ /* 0x100fe20008000898 */
[----:B------:R-:W-:-:S01]  /*8f70*/  FFMA R70, R70, UR25, -R152 ;  /* 0x0000001946467c23 */ /* 0x000fc20008000898 */
[----:B------:R-:W2:Y:S01]  /*8f80*/  MUFU.EX2 R17, R23 ;  /* 0x0000001700117308 */ /* 0x000ea20000000800 */
[----:B------:R-:W-:-:S01]  /*8f90*/  FFMA R50, R67, UR25, -R152 ;  /* 0x0000001943327c23 */ /* 0x000fc20008000898 */
[--C-:B------:R-:W-:Y:S01]  /*8fa0*/  FFMA R66, R66, UR25, -R152.reuse ;  /* 0x0000001942427c23 */ /* 0x100fe20008000898 */
[----:B------:R-:W-:-:S01]  /*8fb0*/  FFMA R59, R74, UR25, -R152 ;  /* 0x000000194a3b7c23 */ /* 0x000fc20008000898 */
[--C-:B------:R-:W-:Y:S01]  /*8fc0*/  FFMA R75, R75, UR25, -R152.reuse ;  /* 0x000000194b4b7c23 */ /* 0x100fe20008000898 */
[----:B------:R-:W-:-:S01]  /*8fd0*/  FFMA R63, R79, UR25, -R152 ;  /* 0x000000194f3f7c23 */ /* 0x000fc20008000898 */
[--C-:B------:R-:W-:Y:S01]  /*8fe0*/  FFMA R87, R87, UR25, -R152.reuse ;  /* 0x0000001957577c23 */ /* 0x100fe20008000898 */
[----:B------:R-:W-:-:S01]  /*8ff0*/  FFMA R83, R83, UR25, -R152 ;  /* 0x0000001953537c23 */ /* 0x000fc20008000898 */
[----:B------:R3:W4:Y:S01]  /*9000*/  MUFU.EX2 R16, R6 ;  /* 0x0000000600107308 */ /* 0x0007220000000800 */
[----:B-1----:R-:W-:Y:S01]  /*9010*/  @!P5 FMUL R18, R18, R18 ;  /* 0x000000121212d220 */ /* 0x002fe20000400000 */
[----:B------:R-:W-:Y:S01]  /*9020*/  FSETP.GEU.AND P5, PT, R22, -126, PT ;  /* 0xc2fc00001600780b */ /* 0x000fe20003fae000 */
[----:B------:R-:W-:-:S01]  /*9030*/  FFMA R82, R82, UR25, -R152 ;  /* 0x0000001952527c23 */ /* 0x000fc20008000898 */
[----:B------:R-:W-:Y:S01]  /*9040*/  FFMA R86, R86, UR25, -R152 ;  /* 0x0000001956567c23 */ /* 0x000fe20008000898 */
[----:B------:R-:W-:-:S03]  /*9050*/  FMUL R14, R14, UR25 ;  /* 0x000000190e0e7c20 */ /* 0x000fc60008400000 */
[----:B------:R1:W5:Y:S01]  /*9060*/  MUFU.EX2 R19, R31 ;  /* 0x0000001f00137308 */ /* 0x0003620000000800 */
[----:B--2---:R-:W-:Y:S01]  /*9070*/  @!P4 FMUL R17, R17, R17 ;  /* 0x000000111111c220 */ /* 0x004fe20000400000 */
[----:B------:R-:W-:Y:S02]  /*9080*/  FSETP.GEU.AND P4, PT, R35, -126, PT ;  /* 0xc2fc00002300780b */ /* 0x000fe40003f8e000 */
[----:B---3--:R-:W-:-:S03]  /*9090*/  FMNMX R6, R15, R12, !PT ;  /* 0x0000000c0f067209 */ /* 0x008fc60007800000 */
[----:B------:R-:W-:Y:S01]  /*90a0*/  @!P5 FMUL R22, R22, 0.5 ;  /* 0x3f0000001616d820 */ /* 0x000fe20000400000 */
[----:B------:R-:W-:Y:S01]  /*90b0*/  FMNMX R23, R25, R6, !PT ;  /* 0x0000000619177209 */ /* 0x000fe20007800000 */
[----:B----4-:R-:W-:Y:S01]  /*90c0*/  @!P3 FMUL R16, R16, R16 ;  /* 0x000000101010b220 */ /* 0x010fe20000400000 */
[----:B------:R-:W-:Y:S02]  /*90d0*/  FSETP.GEU.AND P3, PT, R24, -126, PT ;  /* 0xc2fc00001800780b */ /* 0x000fe40003f6e000 */
[----:B------:R-:W-:Y:S01]  /*90e0*/  FMNMX R6, R28, R23, !PT ;  /* 0x000000171c067209 */ /* 0x000fe20007800000 */
[----:B------:R-:W2:Y:S02]  /*90f0*/  MUFU.EX2 R22, R22 ;  /* 0x0000001600167308 */ /* 0x000ea40000000800 */
[----:B------:R-:W-:Y:S01]  /*9100*/  @!P4 FMUL R35, R35, 0.5 ;  /* 0x3f0000002323c820 */ /* 0x000fe20000400000 */
[----:B-1----:R-:W-:Y:S01]  /*9110*/  FMNMX R31, R29, R6, !PT ;  /* 0x000000061d1f7209 */ /* 0x002fe20007800000 */
[----:B-----5:R-:W-:Y:S01]  /*9120*/  @!P6 FMUL R19, R19, R19 ;  /* 0x000000131313e220 */ /* 0x020fe20000400000 */
[----:B------:R-:W-:-:S02]  /*9130*/  FSETP.GEU.AND P6, PT, R39, -126, PT ;  /* 0xc2fc00002700780b */ /* 0x000fc40003fce000 */
[----:B------:R-:W-:Y:S01]  /*9140*/  FMNMX R6, R32, R31, !PT ;  /* 0x0000001f20067209 */ /* 0x000fe20007800000 */
[----:B------:R-:W1:Y:S02]  /*9150*/  MUFU.EX2 R21, R35 ;  /* 0x0000002300157308 */ /* 0x000e640000000800 */
[----:B------:R-:W-:Y:S01]  /*9160*/  @!P3 FMUL R24, R24, 0.5 ;  /* 0x3f0000001818b820 */ /* 0x000fe20000400000 */
[----:B------:R-:W-:-:S04]  /*9170*/  FMNMX R31, R33, R6, !PT ;  /* 0x00000006211f7209 */ /* 0x000fc80007800000 */
[----:B------:R-:W-:Y:S01]  /*9180*/  FMNMX R6, R36, R31, !PT ;  /* 0x0000001f24067209 */ /* 0x000fe20007800000 */
[----:B------:R-:W3:Y:S01]  /*9190*/  MUFU.EX2 R20, R24 ;  /* 0x0000001800147308 */ /* 0x000ee20000000800 */
[----:B--2---:R-:W-:Y:S01]  /*91a0*/  @!P5 FMUL R22, R22, R22 ;  /* 0x000000161616d220 */ /* 0x004fe20000400000 */
[----:B------:R-:W-:Y:S01]  /*91b0*/  @!P6 FMUL R39, R39, 0.5 ;  /* 0x3f0000002727e820 */ /* 0x000fe20000400000 */
        /* <DEDUP_REMOVED lines=8> */
[----:B------:R-:W-:Y:S02]  /*9240*/  FSETP.GEU.AND P3, PT, R155, -126, PT ;  /* 0xc2fc00009b00780b */ /* 0x000fe40003f6e000 */
[----:B------:R-:W1:Y:S01]  /*9250*/  MUFU.EX2 R27, R43 ;  /* 0x0000002b001b7308 */ /* 0x000e620000000800 */
[----:B------:R-:W-:Y:S02]  /*9260*/  FMNMX R31, R41, R6, !PT ;  /* 0x00000006291f7209 */ /* 0x000fe40007800000 */
[----:B------:R-:W-:Y:S01]  /*9270*/  @!P4 FMUL R26, R26, 0.5 ;  /* 0x3f0000001a1ac820 */ /* 0x000fe20000400000 */
[----:B--2---:R-:W-:Y:S01]  /*9280*/  @!P6 FMUL R23, R23, R23 ;  /* 0x000000171717e220 */ /* 0x004fe20000400000 */
[----:B------:R-:W-:Y:S02]  /*9290*/  FSETP.GEU.AND P6, PT, R30, -126, PT ;  /* 0xc2fc00001e00780b */ /* 0x000fe40003fce000 */
[----:B------:R-:W-:-:S02]  /*92a0*/  FMNMX R6, R44, R31, !PT ;  /* 0x0000001f2c067209 */ /* 0x000fc40007800000 */
        /* <DEDUP_REMOVED lines=13> */
[----:B------:R-:W-:Y:S01]  /*9380*/  FMNMX R35, R53, R6, !PT ;  /* 0x0000000635237209 */ /* 0x000fe20007800000 */
[----:B---3--:R-:W-:Y:S01]  /*9390*/  @!P3 FMUL R24, R24, R24 ;  /* 0x000000181818b220 */ /* 0x008fe20000400000 */
[----:B------:R-:W-:Y:S01]  /*93a0*/  FSETP.GEU.AND P3, PT, R38, -126, PT ;  /* 0xc2fc00002600780b */ /* 0x000fe20003f6e000 */
[----:B------:R-:W-:Y:S01]  /*93b0*/  @!P5 FMUL R54, R54, 0.5 ;  /* 0x3f0000003636d820 */ /* 0x000fe20000400000 */
[----:B------:R-:W-:-:S03]  /*93c0*/  FMNMX R6, R56, R35, !PT ;  /* 0x0000002338067209 */ /* 0x000fc60007800000 */
[----:B------:R-:W-:Y:S01]  /*93d0*/  @!P4 FMUL R34, R34, 0.5 ;  /* 0x3f0000002222c820 */ /* 0x000fe20000400000 */
[----:B------:R2:W3:Y:S01]  /*93e0*/  MUFU.EX2 R35, R54 ;  /* 0x0000003600237308 */ /* 0x0004e20000000800 */
[----:B-1----:R-:W-:Y:S01]  /*93f0*/  @!P6 FMUL R30, R30, R30 ;  /* 0x0000001e1e1ee220 */ /* 0x002fe20000400000 */
[----:B------:R-:W-:Y:S02]  /*9400*/  FSETP.GEU.AND P6, PT, R55, -126, PT ;  /* 0xc2fc00003700780b */ /* 0x000fe40003fce000 */
[----:B------:R-:W-:-:S03]  /*9410*/  FMNMX R39, R57, R6, !PT ;  /* 0x0000000639277209 */ /* 0x000fc60007800000 */
[----:B------:R-:W-:Y:S01]  /*9420*/  @!P3 FMUL R38, R38, 0.5 ;  /* 0x3f0000002626b820 */ /* 0x000fe20000400000 */
[----:B------:R-:W1:Y:S01]  /*9430*/  MUFU.EX2 R34, R34 ;  /* 0x0000002200227308 */ /* 0x000e620000000800 */
[----:B------:R-:W-:Y:S01]  /*9440*/  FMNMX R6, R60, R39, !PT ;  /* 0x000000273c067209 */ /* 0x000fe20007800000 */
[----:B--2---:R-:W-:-:S03]  /*9450*/  FFMA R54, R71, UR25, -R152 ;  /* 0x0000001947367c23 */ /* 0x004fc60008000898 */
[----:B------:R-:W-:Y:S02]  /*9460*/  FMNMX R39, R61, R6, !PT ;  /* 0x000000063d277209 */ /* 0x000fe40007800000 */
[----:B------:R-:W-:Y:S01]  /*9470*/  @!P6 FMUL R55, R55, 0.5 ;  /* 0x3f0000003737e820 */ /* 0x000fe20000400000 */
[----:B------:R-:W2:Y:S01]  /*9480*/  MUFU.EX2 R31, R38 ;  /* 0x00000026001f7308 */ /* 0x000ea20000000800 */
[----:B------:R-:W-:Y:S01]  /*9490*/  FMNMX R6, R64, R39, !PT ;  /* 0x0000002740067209 */ /* 0x000fe20007800000 */
[----:B---3--:R-:W-:Y:S01]  /*94a0*/  @!P5 FMUL R35, R35, R35 ;  /* 0x000000232323d220 */ /* 0x008fe20000400000 */
[----:B------:R-:W-:Y:S02]  /*94b0*/  FSETP.GEU.AND P5, PT, R62, -126, PT ;  /* 0xc2fc00003e00780b */ /* 0x000fe40003fae000 */
[----:B------:R-:W-:-:S03]  /*94c0*/  FMNMX R43, R65, R6, !PT ;  /* 0x00000006412b7209 */ /* 0x000fc60007800000 */
[----:B------:R-:W3:Y:S01]  /*94d0*/  MUFU.EX2 R38, R55 ;  /* 0x0000003700267308 */ /* 0x000ee20000000800 */
[----:B-1----:R-:W-:Y:S01]  /*94e0*/  @!P4 FMUL R34, R34, R34 ;  /* 0x000000222222c220 */ /* 0x002fe20000400000 */
[----:B------:R-:W-:Y:S02]  /*94f0*/  FSETP.GEU.AND P4, PT, R42, -126, PT ;  /* 0xc2fc00002a00780b */ /* 0x000fe40003f8e000 */
[----:B------:R-:W-:-:S04]  /*9500*/  FMNMX R6, R68, R43, !PT ;  /* 0x0000002b44067209 */ /* 0x000fc80007800000 */
[----:B------:R-:W-:Y:S01]  /*9510*/  FMNMX R43, R69, R6, !PT ;  /* 0x00000006452b7209 */ /* 0x000fe20007800000 */
[----:B--2---:R-:W-:Y:S01]  /*9520*/  @!P3 FMUL R31, R31, R31 ;  /* 0x0000001f1f1fb220 */ /* 0x004fe20000400000 */
[----:B------:R-:W-:Y:S01]  /*9530*/  FSETP.GEU.AND P3, PT, R58, -126, PT ;  /* 0xc2fc00003a00780b */ /* 0x000fe20003f6e000 */
[----:B------:R-:W-:Y:S01]  /*9540*/  @!P5 FMUL R62, R62, 0.5 ;  /* 0x3f0000003e3ed820 */ /* 0x000fe20000400000 */
[----:B------:R-:W-:-:S03]  /*9550*/  FMNMX R6, R72, R43, !PT ;  /* 0x0000002b48067209 */ /* 0x000fc60007800000 */
[----:B------:R-:W1:Y:S01]  /*9560*/  MUFU.EX2 R43, R62 ;  /* 0x0000003e002b7308 */ /* 0x000e620000000800 */
[----:B------:R-:W-:Y:S01]  /*9570*/  @!P4 FMUL R42, R42, 0.5 ;  /* 0x3f0000002a2ac820 */ /* 0x000fe20000400000 */
[----:B---3--:R-:W-:Y:S01]  /*9580*/  @!P6 FMUL R38, R38, R38 ;  /* 0x000000262626e220 */ /* 0x008fe20000400000 */
[----:B------:R-:W-:Y:S02]  /*9590*/  FSETP.GEU.AND P6, PT, R46, -126, PT ;  /* 0xc2fc00002e00780b */ /* 0x000fe40003fce000 */
[----:B------:R-:W-:-:S03]  /*95a0*/  FMNMX R47, R73, R6, !PT ;  /* 0x00000006492f7209 */ /* 0x000fc60007800000 */
[----:B------:R-:W-:Y:S01]  /*95b0*/  @!P3 FMUL R58, R58, 0.5 ;  /* 0x3f0000003a3ab820 */ /* 0x000fe20000400000 */
[----:B------:R-:W2:Y:S01]  /*95c0*/  MUFU.EX2 R42, R42 ;  /* 0x0000002a002a7308 */ /* 0x000ea20000000800 */
[----:B------:R-:W-:-:S04]  /*95d0*/  FMNMX R6, R76, R47, !PT ;  /* 0x0000002f4c067209 */ /* 0x000fc80007800000 */
[----:B------:R-:W-:Y:S02]  /*95e0*/  FMNMX R47, R77, R6, !PT ;  /* 0x000000064d2f7209 */ /* 0x000fe40007800000 */
[----:B------:R-:W-:Y:S01]  /*95f0*/  @!P6 FMUL R46, R46, 0.5 ;  /* 0x3f0000002e2ee820 */ /* 0x000fe20000400000 */
[----:B------:R3:W4:Y:S01]  /*9600*/  MUFU.EX2 R39, R58 ;  /* 0x0000003a00277308 */ /* 0x0007220000000800 */
[----:B------:R-:W-:Y:S01]  /*9610*/  FMNMX R6, R80, R47, !PT ;  /* 0x0000002f50067209 */ /* 0x000fe20007800000 */
[----:B-1----:R-:W-:Y:S01]  /*9620*/  @!P5 FMUL R43, R43, R43 ;  /* 0x0000002b2b2bd220 */ /* 0x002fe20000400000 */
[----:B------:R-:W-:Y:S02]  /*9630*/  FSETP.GEU.AND P5, PT, R70, -126, PT ;  /* 0xc2fc00004600780b */ /* 0x000fe40003fae000 */
[----:B------:R-:W-:-:S03]  /*9640*/  FMNMX R51, R81, R6, !PT ;  /* 0x0000000651337209 */ /* 0x000fc60007800000 */
[----:B------:R-:W1:Y:S01]  /*9650*/  MUFU.EX2 R46, R46 ;  /* 0x0000002e002e7308 */ /* 0x000e620000000800 */
[----:B--2---:R-:W-:Y:S01]  /*9660*/  @!P4 FMUL R42, R42, R42 ;  /* 0x0000002a2a2ac220 */ /* 0x004fe20000400000 */
[----:B------:R-:W-:Y:S01]  /*9670*/  FMNMX R6, R84, R51, !PT ;  /* 0x0000003354067209 */ /* 0x000fe20007800000 */
[----:B---3--:R-:W-:-:S01]  /*9680*/  FFMA R58, R78, UR25, -R152 ;  /* 0x000000194e3a7c23 */ /* 0x008fc20008000898 */
[----:B------:R-:W-:Y:S02]  /*9690*/  FSETP.GEU.AND P4, PT, R50, -126, PT ;  /* 0xc2fc00003200780b */ /* 0x000fe40003f8e000 */
[----:B------:R-:W-:Y:S02]  /*96a0*/  FMNMX R6, R85, R6, !PT ;  /* 0x0000000655067209 */ /* 0x000fe40007800000 */
[----:B------:R-:W-:Y:S01]  /*96b0*/  @!P5 FMUL R70, R70, 0.5 ;  /* 0x3f0000004646d820 */ /* 0x000fe20000400000 */
[----:B----4-:R-:W-:Y:S01]  /*96c0*/  @!P3 FMUL R39, R39, R39 ;  /* 0x000000272727b220 */ /* 0x010fe20000400000 */
[----:B------:R-:W-:Y:S01]  /*96d0*/  FSETP.GEU.AND P3, PT, R66, -126, PT ;  /* 0xc2fc00004200780b */ /* 0x000fe20003f6e000 */
[----:B------:R-:W2:Y:S01]  /*96e0*/  SHFL.BFLY PT, R55, R6, 0x1, 0x1f ;  /* 0x0c201f0006377f89 */ /* 0x000ea200000e0000 */
[----:B------:R-:W3:Y:S01]  /*96f0*/  MUFU.EX2 R51, R70 ;  /* 0x0000004600337308 */ /* 0x000ee20000000800 */
[----:B------:R-:W-:-:S01]  /*9700*/  FADD R13, R16, R39 ;  /* 0x00000027100d7221 */ /* 0x000fc20000000000 */
[----:B------:R-:W-:-:S02]  /*9710*/  F2FP.SATFINITE.E4M3.F32.PACK_AB_MERGE_C R16, RZ, R16, RZ ;  /* 0x00000010ff10723e */ /* 0x000fc400048070ff */
[----:B------:R-:W-:Y:S01]  /*9720*/  F2FP.SATFINITE.E4M3.F32.PACK_AB_MERGE_C R39, RZ, R39, RZ ;  /* 0x00000027ff27723e */ /* 0x000fe200048070ff */
[----:B-1----:R-:W-:Y:S01]  /*9730*/  @!P6 FMUL R46, R46, R46 ;  /* 0x0000002e2e2ee220 */ /* 0x002fe20000400000 */
[----:B------:R-:W-:Y:S01]  /*9740*/  FSETP.GEU.AND P6, PT, R54, -126, PT ;  /* 0xc2fc00003600780b */ /* 0x000fe20003fce000 */
[----:B------:R-:W-:Y:S01]  /*9750*/  @!P4 FMUL R50, R50, 0.5 ;  /* 0x3f0000003232c820 */ /* 0x000fe20000400000 */
[----:B------:R-:W-:Y:S02]  /*9760*/  IMAD.U32 R16, R16, 0x10000, RZ ;  /* 0x0001000010107824 */ /* 0x000fe400078e00ff */
[----:B------:R-:W-:Y:S02]  /*9770*/  IMAD.U32 R39, R39, 0x10000, RZ ;  /* 0x0001000027277824 */ /* 0x000fe400078e00ff */
[----:B------:R-:W-:Y:S01]  /*9780*/  @!P3 FMUL R66, R66, 0.5 ;  /* 0x3f0000004242b820 */ /* 0x000fe20000400000 */
[----:B------:R-:W1:Y:S01]  /*9790*/  MUFU.EX2 R50, R50 ;  /* 0x0000003200327308 */ /* 0x000e620000000800 */
[----:B---3--:R-:W-:Y:S01]  /*97a0*/  @!P5 FMUL R51, R51, R51 ;  /* 0x000000333333d220 */ /* 0x008fe20000400000 */
[----:B------:R-:W-:-:S04]  /*97b0*/  FSETP.GEU.AND P5, PT, R58, -126, PT ;  /* 0xc2fc00003a00780b */ /* 0x000fc80003fae000 */
[----:B------:R-:W-:Y:S02]  /*97c0*/  @!P6 FMUL R54, R54, 0.5 ;  /* 0x3f0000003636e820 */ /* 0x000fe40000400000 */
[----:B------:R-:W3:Y:S01]  /*97d0*/  MUFU.EX2 R47, R66 ;  /* 0x00000042002f7308 */ /* 0x000ee20000000800 */
[----:B--2---:R-:W-:-:S05]  /*97e0*/  FMNMX R6, R6, R55, !PT ;  /* 0x0000003706067209 */ /* 0x004fca0007800000 */
[----:B------:R-:W2:Y:S02]  /*97f0*/  SHFL.BFLY PT, R67, R6, 0x2, 0x1f ;  /* 0x0c401f0006437f89 */ /* 0x000ea400000e0000 */
[----:B------:R-:W4:Y:S01]  /*9800*/  MUFU.EX2 R54, R54 ;  /* 0x0000003600367308 */ /* 0x000f220000000800 */
[----:B-1----:R-:W-:Y:S01]  /*9810*/  @!P4 FMUL R50, R50, R50 ;  /* 0x000000323232c220 */ /* 0x002fe20000400000 */
[----:B------:R-:W-:Y:S01]  /*9820*/  FSETP.GEU.AND P4, PT, R75, -126, PT ;  /* 0xc2fc00004b00780b */ /* 0x000fe20003f8e000 */
[----:B------:R-:W-:Y:S01]  /*9830*/  @!P5 FMUL R58, R58, 0.5 ;  /* 0x3f0000003a3ad820 */ /* 0x000fe20000400000 */
[----:B---3--:R-:W-:Y:S01]  /*9840*/  @!P3 FMUL R47, R47, R47 ;  /* 0x0000002f2f2fb220 */ /* 0x008fe20000400000 */
[----:B------:R-:W-:-:S04]  /*9850*/  FSETP.GEU.AND P3, PT, R59, -126, PT ;  /* 0xc2fc00003b00780b */ /* 0x000fc80003f6e000 */
[----:B------:R-:W1:Y:S06]  /*9860*/  MUFU.EX2 R58, R58 ;  /* 0x0000003a003a7308 */ /* 0x000e6c0000000800 */
[----:B------:R-:W-:Y:S01]  /*9870*/  @!P4 FMUL R75, R75, 0.5 ;  /* 0x3f0000004b4bc820 */ /* 0x000fe20000400000 */
[----:B----4-:R-:W-:Y:S01]  /*9880*/  @!P6 FMUL R54, R54, R54 ;  /* 0x000000363636e220 */ /* 0x010fe20000400000 */
[----:B------:R-:W-:Y:S02]  /*9890*/  FSETP.GEU.AND P6, PT, R63, -126, PT ;  /* 0xc2fc00003f00780b */ /* 0x000fe40003fce000 */
[----:B------:R3:W4:Y:S01]  /*98a0*/  MUFU.EX2 R55, R75 ;  /* 0x0000004b00377308 */ /* 0x0007220000000800 */
[----:B------:R-:W-:Y:S01]  /*98b0*/  @!P3 FMUL R59, R59, 0.5 ;  /* 0x3f0000003b3bb820 */ /* 0x000fe20000400000 */
[----:B--2---:R-:W-:Y:S01]  /*98c0*/  FMNMX R6, R6, R67, !PT ;  /* 0x0000004306067209 */ /* 0x004fe20007800000 */
[----:B-1----:R-:W-:-:S05]  /*98d0*/  @!P5 FMUL R58, R58, R58 ;  /* 0x0000003a3a3ad220 */ /* 0x002fca0000400000 */
[----:B------:R-:W1:Y:S01]  /*98e0*/  MUFU.EX2 R59, R59 ;  /* 0x0000003b003b7308 */ /* 0x000e620000000800 */
[C---:B------:R-:W-:Y:S02]  /*98f0*/  FSETP.NEU.AND P5, PT, R6.reuse, -INF , PT ;  /* 0xff8000000600780b */ /* 0x040fe40003fad000 */
[----:B------:R-:W-:Y:S02]  /*9900*/  @!P6 FMUL R63, R63, 0.5 ;  /* 0x3f0000003f3fe820 */ /* 0x000fe40000400000 */
[----:B---3--:R-:W-:Y:S02]  /*9910*/  FSEL R75, R6, RZ, P5 ;  /* 0x000000ff064b7208 */ /* 0x008fe40002800000 */
[----:B------:R-:W-:Y:S02]  /*9920*/  FSETP.GEU.AND P5, PT, R87, -126, PT ;  /* 0xc2fc00005700780b */ /* 0x000fe40003fae000 */
[----:B------:R-:W2:Y:S01]  /*9930*/  MUFU.EX2 R63, R63 ;  /* 0x0000003f003f7308 */ /* 0x000ea20000000800 */
[----:B----4-:R-:W-:Y:S01]  /*9940*/  @!P4 FMUL R55, R55, R55 ;  /* 0x000000373737c220 */ /* 0x010fe20000400000 */
[----:B------:R-:W-:Y:S01]  /*9950*/  FSETP.GEU.AND P4, PT, R83, -126, PT ;  /* 0xc2fc00005300780b */ /* 0x000fe20003f8e000 */
[C---:B------:R-:W-:Y:S01]  /*9960*/  FMUL R78, R75.reuse, UR25 ;  /* 0x000000194b4e7c20 */ /* 0x040fe20008400000 */
[----:B------:R-:W-:-:S03]  /*9970*/  FADD R12, -R75, R12 ;  /* 0x0000000c4b0c7221 */ /* 0x000fc60000000100 */
[--C-:B------:R-:W-:Y:S01]  /*9980*/  FFMA R71, R15, UR25, -R78.reuse ;  /* 0x000000190f477c23 */ /* 0x100fe2000800084e */
[----:B------:R-:W-:-:S01]  /*9990*/  FFMA R74, R25, UR25, -R78 ;  /* 0x00000019194a7c23 */ /* 0x000fc2000800084e */
[----:B-1----:R-:W-:Y:S01]  /*99a0*/  @!P3 FMUL R59, R59, R59 ;  /* 0x0000003b3b3bb220 */ /* 0x002fe20000400000 */
[----:B------:R-:W-:Y:S01]  /*99b0*/  FSETP.GEU.AND P3, PT, R82, -126, PT ;  /* 0xc2fc00005200780b */ /* 0x000fe20003f6e000 */
[--C-:B------:R-:W-:Y:S01]  /*99c0*/  FFMA R79, R28, UR25, -R78.reuse ;  /* 0x000000191c4f7c23 */ /* 0x100fe2000800084e */
[----:B------:R-:W-:Y:S01]  /*99d0*/  @!P5 FMUL R87, R87, 0.5 ;  /* 0x3f0000005757d820 */ /* 0x000fe20000400000 */
[----:B------:R-:W-:Y:S01]  /*99e0*/  FFMA R75, R84, UR25, -R78 ;  /* 0x00000019544b7c23 */ /* 0x000fe2000800084e */
[----:B------:R-:W-:-:S01]  /*99f0*/  FADD R84, R27, R58 ;  /* 0x0000003a1b547221 */ /* 0x000fc20000000000 */
[----:B------:R-:W-:Y:S01]  /*9a00*/  @!P4 FMUL R83, R83, 0.5 ;  /* 0x3f0000005353c820 */ /* 0x000fe20000400000 */
[----:B------:R-:W1:Y:S01]  /*9a10*/  MUFU.EX2 R15, R87 ;  /* 0x00000057000f7308 */ /* 0x000e620000000800 */
[----:B--2---:R-:W-:Y:S01]  /*9a20*/  @!P6 FMUL R63, R63, R63 ;  /* 0x0000003f3f3fe220 */ /* 0x004fe20000400000 */
[----:B------:R-:W-:Y:S01]  /*9a30*/  FSETP.GEU.AND P6, PT, R86, -126, PT ;  /* 0xc2fc00005600780b */ /* 0x000fe20003fce000 */
[----:B------:R-:W-:Y:S01]  /*9a40*/  FMUL R12, R12, UR25 ;  /* 0x000000190c0c7c20 */ /* 0x000fe20008400000 */
[----:B------:R-:W-:-:S02]  /*9a50*/  F2FP.SATFINITE.E4M3.F32.PACK_AB_MERGE_C R27, RZ, R27, RZ ;  /* 0x0000001bff1b723e */ /* 0x000fc400048070ff */
[----:B------:R-:W-:Y:S01]  /*9a60*/  F2FP.SATFINITE.E4M3.F32.PACK_AB_MERGE_C R58, RZ, R58, RZ ;  /* 0x0000003aff3a723e */ /* 0x000fe200048070ff */
[----:B------:R-:W-:Y:S01]  /*9a70*/  @!P3 FMUL R82, R82, 0.5 ;  /* 0x3f0000005252b820 */ /* 0x000fe20000400000 */
[----:B------:R2:W3:Y:S01]  /*9a80*/  MUFU.EX2 R67, R83 ;  /* 0x0000005300437308 */ /* 0x0004e20000000800 */
[----:B------:R-:W-:-:S06]  /*9a90*/  IMAD.U32 R27, R27, 0x10000, RZ ;  /* 0x000100001b1b7824 */ /* 0x000fcc00078e00ff */
[----:B------:R-:W-:Y:S01]  /*9aa0*/  @!P6 FMUL R86, R86, 0.5 ;  /* 0x3f0000005656e820 */ /* 0x000fe20000400000 */
[----:B------:R4:W5:Y:S01]  /*9ab0*/  MUFU.EX2 R62, R82 ;  /* 0x00000052003e7308 */ /* 0x0009620000000800 */
[----:B-1----:R-:W-:Y:S01]  /*9ac0*/  @!P5 FMUL R15, R15, R15 ;  /* 0x0000000f0f0fd220 */ /* 0x002fe20000400000 */
[----:B--2---:R-:W-:-:S06]  /*9ad0*/  FFMA R83, R32, UR25, -R78 ;  /* 0x0000001920537c23 */ /* 0x004fcc000800084e */
[----:B------:R1:W2:Y:S01]  /*9ae0*/  MUFU.EX2 R66, R86 ;  /* 0x0000005600427308 */ /* 0x0002a20000000800 */
[----:B----4-:R-:W-:-:S01]  /*9af0*/  FFMA R82, R29, UR25, -R78 ;  /* 0x000000191d527c23 */ /* 0x010fc2000800084e */
[----:B---3--:R-:W-:Y:S01]  /*9b00*/  @!P4 FMUL R67, R67, R67 ;  /* 0x000000434343c220 */ /* 0x008fe20000400000 */
[----:B------:R-:W-:-:S03]  /*9b10*/  FSETP.GEU.AND P4, PT, R74, -126, PT ;  /* 0xc2fc00004a00780b */ /* 0x000fc60003f8e000 */
[----:B------:R-:W-:Y:S01]  /*9b20*/  FSETP.GEU.AND P5, PT, R82, -126, PT ;  /* 0xc2fc00005200780b */ /* 0x000fe20003fae000 */
[----:B-----5:R-:W-:Y:S01]  /*9b30*/  @!P3 FMUL R62, R62, R62 ;  /* 0x0000003e3e3eb220 */ /* 0x020fe20000400000 */
[----:B------:R-:W-:Y:S01]  /*9b40*/  FSETP.GEU.AND P3, PT, R71, -126, PT ;  /* 0xc2fc00004700780b */ /* 0x000fe20003f6e000 */
[----:B-1----:R-:W-:-:S01]  /*9b50*/  FFMA R86, R73, UR25, -R78 ;  /* 0x0000001949567c23 */ /* 0x002fc2000800084e */
[----:B------:R-:W-:Y:S01]  /*9b60*/  FFMA R73, R80, UR25, -R78 ;  /* 0x0000001950497c23 */ /* 0x000fe2000800084e */
[----:B------:R-:W-:-:S01]  /*9b70*/  FADD R80, R24, R59 ;  /* 0x0000003b18507221 */ /* 0x000fc20000000000 */
[----:B------:R-:W-:-:S04]  /*9b80*/  F2FP.SATFINITE.E4M3.F32.PACK_AB_MERGE_C R59, RZ, R59, RZ ;  /* 0x0000003bff3b723e */ /* 0x000fc800048070ff */
[----:B------:R-:W-:Y:S01]  /*9b90*/  @!P4 FMUL R74, R74, 0.5 ;  /* 0x3f0000004a4ac820 */ /* 0x000fe20000400000 */
[----:B--2---:R-:W-:Y:S01]  /*9ba0*/  @!P6 FMUL R66, R66, R66 ;  /* 0x000000424242e220 */ /* 0x004fe20000400000 */
[----:B------:R-:W-:Y:S01]  /*9bb0*/  FSETP.GEU.AND P6, PT, R79, -126, PT ;  /* 0xc2fc00004f00780b */ /* 0x000fe20003fce000 */
[----:B------:R-:W-:Y:S01]  /*9bc0*/  @!P5 FMUL R82, R82, 0.5 ;  /* 0x3f0000005252d820 */ /* 0x000fe20000400000 */
[----:B------:R1:W2:Y:S01]  /*9bd0*/  MUFU.EX2 R70, R74 ;  /* 0x0000004a00467308 */ /* 0x0002a20000000800 */
[----:B------:R-:W-:-:S01]  /*9be0*/  FADD R153, R13, R80 ;  /* 0x000000500d997221 */ /* 0x000fc20000000000 */
[----:B------:R-:W-:Y:S01]  /*9bf0*/  FADD R80, R31, R62 ;  /* 0x0000003e1f507221 */ /* 0x000fe20000000000 */
[----:B------:R-:W-:Y:S01]  /*9c00*/  @!P3 FMUL R71, R71, 0.5 ;  /* 0x3f0000004747b820 */ /* 0x000fe20000400000 */
[----:B------:R-:W-:Y:S02]  /*9c10*/  F2FP.SATFINITE.E4M3.F32.PACK_AB_MERGE_C R24, RZ, R24, RZ ;  /* 0x00000018ff18723e */ /* 0x000fe400048070ff */
[----:B------:R-:W-:-:S02]  /*9c20*/  F2FP.SATFINITE.E4M3.F32.PACK_AB_MERGE_C R31, RZ, R31, RZ ;  /* 0x0000001fff1f723e */ /* 0x000fc400048070ff */
[----:B------:R3:W4:Y:S01]  /*9c30*/  MUFU.EX2 R29, R82 ;  /* 0x00000052001d7308 */ /* 0x0007220000000800 */
[----:B-1----:R-:W-:-:S01]  /*9c40*/  FFMA R74, R36, UR25, -R78 ;  /* 0x00000019244a7c23 */ /* 0x002fc2000800084e */
[----:B------:R-:W-:Y:S01]  /*9c50*/  F2FP.SATFINITE.E4M3.F32.PACK_AB_MERGE_C R62, RZ, R62, RZ ;  /* 0x0000003eff3e723e */ /* 0x000fe200048070ff */
[----:B------:R-:W-:Y:S01]  /*9c60*/  @!P6 FMUL R79, R79, 0.5 ;  /* 0x3f0000004f4fe820 */ /* 0x000fe20000400000 */
[----:B------:R-:W-:-:S03]  /*9c70*/  IMAD.U32 R31, R31, 0x10000, RZ ;  /* 0x000100001f1f7824 */ /* 0x000fc600078e00ff */
[----:B------:R-:W-:Y:S01]  /*9c80*/  IMAD.U32 R62, R62, 0x10000, RZ ;  /* 0x000100003e3e7824 */ /* 0x000fe200078e00ff */
[----:B------:R1:W5:Y:S01]  /*9c90*/  MUFU.EX2 R25, R71 ;  /* 0x0000004700197308 */ /* 0x0003620000000800 */
[----:B--2---:R-:W-:Y:S01]  /*9ca0*/  @!P4 FMUL R70, R70, R70 ;  /* 0x000000464646c220 */ /* 0x004fe20000400000 */
[----:B---3--:R-:W-:-:S06]  /*9cb0*/  FFMA R82, R40, UR25, -R78 ;  /* 0x0000001928527c23 */ /* 0x008fcc000800084e */
[----:B------:R2:W3:Y:S01]  /*9cc0*/  MUFU.EX2 R28, R79 ;  /* 0x0000004f001c7308 */ /* 0x0004e20000000800 */
[----:B-1----:R-:W-:-:S01]  /*9cd0*/  FFMA R71, R33, UR25, -R78 ;  /* 0x0000001921477c23 */ /* 0x002fc2000800084e */
[----:B----4-:R-:W-:-:S04]  /*9ce0*/  @!P5 FMUL R29, R29, R29 ;  /* 0x0000001d1d1dd220 */ /* 0x010fc80000400000 */
[----:B------:R-:W-:Y:S01]  /*9cf0*/  FSETP.GEU.AND P4, PT, R71, -126, PT ;  /* 0xc2fc00004700780b */ /* 0x000fe20003f8e000 */
[----:B--2---:R-:W-:-:S01]  /*9d00*/  FFMA R79, R37, UR25, -R78 ;  /* 0x00000019254f7c23 */ /* 0x004fc2000800084e */
[----:B-----5:R-:W-:Y:S01]  /*9d10*/  @!P3 FMUL R25, R25, R25 ;  /* 0x000000191919b220 */ /* 0x020fe20000400000 */
[----:B------:R-:W-:-:S03]  /*9d20*/  FSETP.GEU.AND P3, PT, R83, -126, PT ;  /* 0xc2fc00005300780b */ /* 0x000fc60003f6e000 */
[----:B------:R-:W-:Y:S01]  /*9d30*/  FSETP.GEU.AND P5, PT, R79, -126, PT ;  /* 0xc2fc00004f00780b */ /* 0x000fe20003fae000 */
[----:B---3--:R-:W-:Y:S01]  /*9d40*/  @!P6 FMUL R28, R28, R28 ;  /* 0x0000001c1c1ce220 */ /* 0x008fe20000400000 */
[----:B------:R-:W-:-:S05]  /*9d50*/  FSETP.GEU.AND P6, PT, R74, -126, PT ;  /* 0xc2fc00004a00780b */ /* 0x000fca0003fce000 */
[----:B------:R-:W-:-:S04]  /*9d60*/  @!P4 FMUL R71, R71, 0.5 ;  /* 0x3f0000004747c820 */ /* 0x000fc80000400000 */
[----:B------:R1:W2:Y:S01]  /*9d70*/  MUFU.EX2 R33, R71 ;  /* 0x0000004700217308 */ /* 0x0002a20000000800 */
[----:B------:R-:W-:Y:S01]  /*9d80*/  @!P3 FMUL R83, R83, 0.5 ;  /* 0x3f0000005353b820 */ /* 0x000fe20000400000 */
[----:B------:R-:W-:-:S06]  /*9d90*/  @!P5 FMUL R79, R79, 0.5 ;  /* 0x3f0000004f4fd820 */ /* 0x000fcc0000400000 */
[----:B------:R3:W4:Y:S01]  /*9da0*/  MUFU.EX2 R37, R79 ;  /* 0x0000004f00257308 */ /* 0x0007220000000800 */
[----:B------:R-:W-:Y:S01]  /*9db0*/  @!P6 FMUL R74, R74, 0.5 ;  /* 0x3f0000004a4ae820 */ /* 0x000fe20000400000 */
[----:B-1----:R-:W-:-:S06]  /*9dc0*/  FFMA R71, R44, UR25, -R78 ;  /* 0x000000192c477c23 */ /* 0x002fcc000800084e */
        /* <DEDUP_REMOVED lines=79> */
[----:B-1----:R-:W-:Y:S01]  /*a2c0*/  FFMA R74, R81, UR25, -R78 ;  /* 0x00000019514a7c23 */ /* 0x002fe2000800084e */
[----:B------:R-:W-:-:S01]  /*a2d0*/  FADD R81, R34, R67 ;  /* 0x0000004322517221 */ /* 0x000fc20000000000 */
[----:B------:R-:W-:Y:S02]  /*a2e0*/  F2FP.SATFINITE.E4M3.F32.PACK_AB_MERGE_C R34, RZ, R34, RZ ;  /* 0x00000022ff22723e */ /* 0x000fe400048070ff */
[----:B------:R-:W-:Y:S02]  /*a2f0*/  F2FP.SATFINITE.E4M3.F32.PACK_AB_MERGE_C R67, RZ, R67, RZ ;  /* 0x00000043ff43723e */ /* 0x000fe400048070ff */
[----:B------:R-:W1:Y:S01]  /*a300*/  MUFU.EX2 R65, R71 ;  /* 0x0000004700417308 */ /* 0x000e620000000800 */
[----:B--2---:R-:W-:Y:S01]  /*a310*/  @!P4 FMUL R64, R64, R64 ;  /* 0x000000404040c220 */ /* 0x004fe20000400000 */
[----:B------:R-:W-:Y:S01]  /*a320*/  FSETP.GEU.AND P4, PT, R86, -126, PT ;  /* 0xc2fc00005600780b */ /* 0x000fe20003f8e000 */
[----:B---3--:R-:W-:-:S01]  /*a330*/  FADD R82, R26, R55 ;  /* 0x000000371a527221 */ /* 0x008fc20000000000 */
[----:B------:R-:W-:-:S02]  /*a340*/  F2FP.SATFINITE.E4M3.F32.PACK_AB_MERGE_C R26, RZ, R26, RZ ;  /* 0x0000001aff1a723e */ /* 0x000fc400048070ff */
[----:B------:R-:W-:Y:S02]  /*a350*/  F2FP.SATFINITE.E4M3.F32.PACK_AB_MERGE_C R55, RZ, R55, RZ ;  /* 0x00000037ff37723e */ /* 0x000fe400048070ff */
[----:B------:R2:W3:Y:S01]  /*a360*/  MUFU.EX2 R69, R79 ;  /* 0x0000004f00457308 */ /* 0x0004e20000000800 */
[----:B----4-:R-:W-:Y:S01]  /*a370*/  @!P5 FMUL R68, R68, R68 ;  /* 0x000000444444d220 */ /* 0x010fe20000400000 */
[----:B------:R-:W-:Y:S02]  /*a380*/  FSETP.GEU.AND P5, PT, R74, -126, PT ;  /* 0xc2fc00004a00780b */ /* 0x000fe40003fae000 */
[----:B------:R-:W-:Y:S02]  /*a390*/  LOP3.LUT R26, R26, 0xffff, RZ, 0xc0, !PT ;  /* 0x0000ffff1a1a7812 */ /* 0x000fe400078ec0ff */
[----:B------:R-:W-:Y:S01]  /*a3a0*/  LOP3.LUT R34, R34, 0xffff, RZ, 0xc0, !PT ;  /* 0x0000ffff22227812 */ /* 0x000fe200078ec0ff */
[----:B------:R-:W-:Y:S01]  /*a3b0*/  @!P4 FMUL R86, R86, 0.5 ;  /* 0x3f0000005656c820 */ /* 0x000fe20000400000 */
[----:B------:R-:W-:Y:S01]  /*a3c0*/  LOP3.LUT R55, R55, 0xffff, RZ, 0xc0, !PT ;  /* 0x0000ffff37377812 */ /* 0x000fe200078ec0ff */
[----:B-1----:R-:W-:Y:S01]  /*a3d0*/  @!P3 FMUL R65, R65, R65 ;  /* 0x000000414141b220 */ /* 0x002fe20000400000 */
[----:B------:R-:W-:Y:S01]  /*a3e0*/  FSETP.GEU.AND P3, PT, R83, -126, PT ;  /* 0xc2fc00005300780b */ /* 0x000fe20003f6e000 */
[----:B------:R-:W1:Y:S01]  /*a3f0*/  MUFU.EX2 R72, R86 ;  /* 0x0000005600487308 */ /* 0x000e620000000800 */
[----:B--2---:R-:W-:-:S01]  /*a400*/  FFMA R79, R76, UR25, -R78 ;  /* 0x000000194c4f7c23 */ /* 0x004fc2000800084e */
[--C-:B------:R-:W-:Y:S01]  /*a410*/  FFMA R76, R77, UR25, -R78.reuse ;  /* 0x000000194d4c7c23 */ /* 0x100fe2000800084e */
[----:B------:R-:W-:-:S01]  /*a420*/  FFMA R78, R85, UR25, -R78 ;  /* 0x00000019554e7c23 */ /* 0x000fc2000800084e */
[----:B------:R-:W-:Y:S01]  /*a430*/  @!P5 FMUL R74, R74, 0.5 ;  /* 0x3f0000004a4ad820 */ /* 0x000fe20000400000 */
[----:B------:R-:W-:-:S01]  /*a440*/  FADD R77, R20, R47 ;  /* 0x0000002f144d7221 */ /* 0x000fc20000000000 */
[----:B---3--:R-:W-:Y:S01]  /*a450*/  @!P6 FMUL R69, R69, R69 ;  /* 0x000000454545e220 */ /* 0x008fe20000400000 */
[----:B------:R-:W-:Y:S01]  /*a460*/  FSETP.GEU.AND P6, PT, R73, -126, PT ;  /* 0xc2fc00004900780b */ /* 0x000fe20003fce000 */
[----:B------:R-:W-:-:S02]  /*a470*/  IMAD.SHL.U32 R26, R26, 0x1000000, RZ ;  /* 0x010000001a1a7824 */ /* 0x000fc400078e00ff */
[----:B------:R-:W-:-:S01]  /*a480*/  FADD R158, R77, R80 ;  /* 0x000000504d9e7221 */ /* 0x000fc20000000000 */
[----:B------:R-:W2:Y:S01]  /*a490*/  MUFU.EX2 R74, R74 ;  /* 0x0000004a004a7308 */ /* 0x000ea20000000800 */
[----:B------:R-:W-:-:S01]  /*a4a0*/  FADD R77, R17, R42 ;  /* 0x0000002a114d7221 */ /* 0x000fc20000000000 */
[----:B------:R-:W-:Y:S01]  /*a4b0*/  @!P3 FMUL R83, R83, 0.5 ;  /* 0x3f0000005353b820 */ /* 0x000fe20000400000 */
[----:B------:R-:W-:-:S01]  /*a4c0*/  FADD R80, R21, R50 ;  /* 0x0000003215507221 */ /* 0x000fc20000000000 */
[----:B------:R-:W-:Y:S01]  /*a4d0*/  F2FP.SATFINITE.E4M3.F32.PACK_AB_MERGE_C R17, RZ, R17, RZ ;  /* 0x00000011ff11723e */ /* 0x000fe200048070ff */
[----:B------:R-:W-:-:S01]  /*a4e0*/  FADD R155, R77, R82 ;  /* 0x000000524d9b7221 */ /* 0x000fc20000000000 */
[----:B------:R-:W-:Y:S01]  /*a4f0*/  FADD R77, R19, R46 ;  /* 0x0000002e134d7221 */ /* 0x000fe20000000000 */
[----:B-1----:R-:W-:Y:S01]  /*a500*/  @!P4 FMUL R72, R72, R72 ;  /* 0x000000484848c220 */ /* 0x002fe20000400000 */
[----:B------:R-:W1:Y:S01]  /*a510*/  MUFU.EX2 R71, R83 ;  /* 0x0000005300477308 */ /* 0x000e620000000800 */
[----:B------:R-:W-:Y:S01]  /*a520*/  FSETP.GEU.AND P4, PT, R76, -126, PT ;  /* 0xc2fc00004c00780b */ /* 0x000fe20003f8e000 */
[----:B------:R-:W-:Y:S01]  /*a530*/  @!P6 FMUL R73, R73, 0.5 ;  /* 0x3f0000004949e820 */ /* 0x000fe20000400000 */
[----:B------:R-:W-:-:S01]  /*a540*/  FADD R160, R80, R81 ;  /* 0x0000005150a07221 */ /* 0x000fc20000000000 */
[----:B------:R-:W-:Y:S01]  /*a550*/  FADD R82, R30, R63 ;  /* 0x0000003f1e527221 */ /* 0x000fe20000000000 */
[----:B------:R-:W-:-:S01]  /*a560*/  FADD R80, R23, R54 ;  /* 0x0000003617507221 */ /* 0x000fc20000000000 */
[----:B------:R-:W-:Y:S01]  /*a570*/  FADD R81, R38, R15 ;  /* 0x0000000f26517221 */ /* 0x000fe20000000000 */
[----:B------:R-:W-:Y:S01]  /*a580*/  F2FP.SATFINITE.E4M3.F32.PACK_AB_MERGE_C R19, RZ, R19, RZ ;  /* 0x00000013ff13723e */ /* 0x000fe200048070ff */
[----:B------:R-:W3:Y:S01]  /*a590*/  MUFU.EX2 R73, R73 ;  /* 0x0000004900497308 */ /* 0x000ee20000000800 */
[----:B--2---:R-:W-:Y:S01]  /*a5a0*/  @!P5 FMUL R74, R74, R74 ;  /* 0x0000004a4a4ad220 */ /* 0x004fe20000400000 */
[----:B------:R-:W-:Y:S01]  /*a5b0*/  FSETP.GEU.AND P5, PT, R78, -126, PT ;  /* 0xc2fc00004e00780b */ /* 0x000fe20003fae000 */
[----:B------:R-:W-:-:S01]  /*a5c0*/  FADD R157, R77, R82 ;  /* 0x000000524d9d7221 */ /* 0x000fc20000000000 */
[----:B------:R-:W-:Y:S01]  /*a5d0*/  FADD R162, R80, R81 ;  /* 0x0000005150a27221 */ /* 0x000fe20000000000 */
[----:B------:R-:W-:-:S01]  /*a5e0*/  FADD R77, R25, R56 ;  /* 0x00000038194d7221 */ /* 0x000fc20000000000 */
[----:B------:R-:W-:Y:S01]  /*a5f0*/  @!P4 FMUL R76, R76, 0.5 ;  /* 0x3f0000004c4cc820 */ /* 0x000fe20000400000 */
[----:B------:R-:W-:-:S01]  /*a600*/  FADD R81, R33, R64 ;  /* 0x0000004021517221 */ /* 0x000fc20000000000 */
[----:B------:R-:W-:Y:S01]  /*a610*/  FADD R86, R49, R74 ;  /* 0x0000004a31567221 */ /* 0x000fe20000000000 */
[----:B-1----:R-:W-:Y:S01]  /*a620*/  @!P3 FMUL R71, R71, R71 ;  /* 0x000000474747b220 */ /* 0x002fe20000400000 */
[----:B------:R-:W-:Y:S01]  /*a630*/  FSETP.GEU.AND P3, PT, R79, -126, PT ;  /* 0xc2fc00004f00780b */ /* 0x000fe20003f6e000 */
[----:B------:R-:W-:-:S01]  /*a640*/  FADD R80, R32, R65 ;  /* 0x0000004120507221 */ /* 0x000fc20000000000 */
[----:B------:R-:W1:Y:S01]  /*a650*/  MUFU.EX2 R76, R76 ;  /* 0x0000004c004c7308 */ /* 0x000e620000000800 */
[----:B------:R-:W-:-:S01]  /*a660*/  FADD R82, R40, R71 ;  /* 0x0000004728527221 */ /* 0x000fc20000000000 */
[----:B------:R-:W-:Y:S01]  /*a670*/  FADD R154, R81, R86 ;  /* 0x00000056519a7221 */ /* 0x000fe20000000000 */
[----:B------:R-:W-:Y:S01]  /*a680*/  @!P5 FMUL R78, R78, 0.5 ;  /* 0x3f0000004e4ed820 */ /* 0x000fe20000400000 */
[----:B------:R-:W-:Y:S01]  /*a690*/  FADD R81, R37, R68 ;  /* 0x0000004425517221 */ /* 0x000fe20000000000 */
[----:B---3--:R-:W-:Y:S01]  /*a6a0*/  @!P6 FMUL R73, R73, R73 ;  /* 0x000000494949e220 */ /* 0x008fe20000400000 */
[----:B------:R-:W-:Y:S01]  /*a6b0*/  FSETP.GEU.AND P6, PT, R75, -126, PT ;  /* 0xc2fc00004b00780b */ /* 0x000fe20003fce000 */
[----:B------:R-:W-:-:S01]  /*a6c0*/  FADD R85, R77, R82 ;  /* 0x000000524d557221 */ /* 0x000fc20000000000 */
[----:B------:R-:W-:Y:S01]  /*a6d0*/  F2FP.SATFINITE.E4M3.F32.PACK_AB_MERGE_C R71, RZ, R71, RZ ;  /* 0x00000047ff47723e */ /* 0x000fe200048070ff */
[----:B------:R-:W2:Y:S01]  /*a6e0*/  MUFU.EX2 R78, R78 ;  /* 0x0000004e004e7308 */ /* 0x000ea20000000800 */
[----:B------:R-:W-:-:S01]  /*a6f0*/  FADD R83, R48, R73 ;  /* 0x0000004930537221 */ /* 0x000fc20000000000 */
[----:B------:R-:W-:Y:S01]  /*a700*/  @!P3 FMUL R79, R79, 0.5 ;  /* 0x3f0000004f4fb820 */ /* 0x000fe20000400000 */
[----:B------:R-:W-:-:S01]  /*a710*/  FADD R77, R28, R61 ;  /* 0x0000003d1c4d7221 */ /* 0x000fc20000000000 */
[----:B------:R-:W-:Y:S01]  /*a720*/  F2FP.SATFINITE.E4M3.F32.PACK_AB_MERGE_C R28, RZ, R28, RZ ;  /* 0x0000001cff1c723e */ /* 0x000fe200048070ff */
[----:B------:R-:W-:-:S01]  /*a730*/  FADD R152, R80, R83 ;  /* 0x0000005350987221 */ /* 0x000fc20000000000 */
[----:B------:R-:W-:Y:S01]  /*a740*/  LOP3.LUT R71, R71, 0xff, RZ, 0xc0, !PT ;  /* 0x000000ff47477812 */ /* 0x000fe200078ec0ff */
[----:B------:R-:W-:-:S01]  /*a750*/  FADD R80, R36, R69 ;  /* 0x0000004524507221 */ /* 0x000fc20000000000 */
[----:B------:R3:W4:Y:S01]  /*a760*/  MUFU.EX2 R13, R79 ;  /* 0x0000004f000d7308 */ /* 0x0007220000000800 */
[----:B-1----:R-:W-:Y:S01]  /*a770*/  @!P4 FMUL R76, R76, R76 ;  /* 0x0000004c4c4cc220 */ /* 0x002fe20000400000 */
[----:B------:R-:W-:Y:S01]  /*a780*/  @!P6 FMUL R75, R75, 0.5 ;  /* 0x3f0000004b4be820 */ /* 0x000fe20000400000 */
[----:B------:R-:W-:Y:S01]  /*a790*/  FSETP.GEU.AND P4, PT, R14, -126, PT ;  /* 0xc2fc00000e00780b */ /* 0x000fe20003f8e000 */
[----:B------:R-:W-:Y:S01]  /*a7a0*/  IMAD.SHL.U32 R34, R34, 0x1000000, RZ ;  /* 0x0100000022227824 */ /* 0x000fe200078e00ff */
[----:B------:R-:W-:Y:S01]  /*a7b0*/  F2FP.SATFINITE.E4M3.F32.PACK_AB_MERGE_C R32, RZ, R32, RZ ;  /* 0x00000020ff20723e */ /* 0x000fe200048070ff */
[----:B------:R-:W-:Y:S01]  /*a7c0*/  FADD R162, R157, R162 ;  /* 0x000000a29da27221 */ /* 0x000fe20000000000 */
[----:B------:R-:W-:Y:S01]  /*a7d0*/  F2FP.SATFINITE.E4M3.F32.PACK_AB_MERGE_C R33, RZ, R33, RZ ;  /* 0x00000021ff21723e */ /* 0x000fe200048070ff */
[----:B------:R-:W1:Y:S01]  /*a7e0*/  MUFU.EX2 R75, R75 ;  /* 0x0000004b004b7308 */ /* 0x000e620000000800 */
[----:B---3--:R-:W-:-:S01]  /*a7f0*/  FADD R79, R18, R43 ;  /* 0x0000002b124f7221 */ /* 0x008fc20000000000 */
[----:B--2---:R-:W-:Y:S01]  /*a800*/  @!P5 FMUL R78, R78, R78 ;  /* 0x0000004e4e4ed220 */ /* 0x004fe20000400000 */
[----:B------:R-:W-:-:S02]  /*a810*/  F2FP.SATFINITE.E4M3.F32.PACK_AB_MERGE_C R18, RZ, R18, RZ ;  /* 0x00000012ff12723e */ /* 0x000fc400048070ff */
[----:B------:R-:W-:Y:S01]  /*a820*/  FADD R156, R79, R84 ;  /* 0x000000544f9c7221 */ /* 0x000fe20000000000 */
[----:B------:R-:W-:-:S01]  /*a830*/  FADD R79, R22, R51 ;  /* 0x00000033164f7221 */ /* 0x000fc20000000000 */
[----:B------:R-:W-:Y:S01]  /*a840*/  FADD R84, R35, R66 ;  /* 0x0000004223547221 */ /* 0x000fe20000000000 */
[----:B------:R-:W-:-:S01]  /*a850*/  FADD R86, R53, R78 ;  /* 0x0000004e35567221 */ /* 0x000fc20000000000 */
[----:B----4-:R-:W-:Y:S01]  /*a860*/  @!P3 FMUL R13, R13, R13 ;  /* 0x0000000d0d0db220 */ /* 0x010fe20000400000 */
[----:B------:R-:W-:Y:S01]  /*a870*/  LOP3.LUT R28, R28, 0xff, RZ, 0xc0, !PT ;  /* 0x000000ff1c1c7812 */ /* 0x000fe200078ec0ff */
[----:B------:R-:W-:Y:S01]  /*a880*/  FADD R159, R79, R84 ;  /* 0x000000544f9f7221 */ /* 0x000fe20000000000 */
[----:B------:R-:W-:-:S01]  /*a890*/  FADD R79, R70, R57 ;  /* 0x00000039464f7221 */ /* 0x000fc20000000000 */
[----:B------:R-:W-:Y:S01]  /*a8a0*/  FADD R84, R41, R72 ;  /* 0x0000004829547221 */ /* 0x000fe20000000000 */
[----:B------:R-:W-:-:S01]  /*a8b0*/  FADD R82, R44, R13 ;  /* 0x0000000d2c527221 */ /* 0x000fc20000000000 */
[----:B------:R-:W-:Y:S01]  /*a8c0*/  F2FP.SATFINITE.E4M3.F32.PACK_AB_MERGE_C R13, RZ, R13, RZ ;  /* 0x0000000dff0d723e */ /* 0x000fe200048070ff */
[----:B------:R-:W-:-:S01]  /*a8d0*/  FADD R81, R81, R86 ;  /* 0x0000005651517221 */ /* 0x000fc20000000000 */
[----:B------:R-:W-:Y:S01]  /*a8e0*/  FADD R87, R79, R84 ;  /* 0x000000544f577221 */ /* 0x000fe20000000000 */
[----:B------:R-:W-:-:S01]  /*a8f0*/  FADD R84, R45, R76 ;  /* 0x0000004c2d547221 */ /* 0x000fc20000000000 */
[----:B------:R-:W-:Y:S01]  /*a900*/  F2FP.SATFINITE.E4M3.F32.PACK_AB_MERGE_C R76, RZ, R76, RZ ;  /* 0x0000004cff4c723e */ /* 0x000fe200048070ff */
[----:B------:R-:W-:-:S01]  /*a910*/  FADD R79, R29, R60 ;  /* 0x0000003c1d4f7221 */ /* 0x000fc20000000000 */
[----:B------:R-:W-:Y:S01]  /*a920*/  F2FP.SATFINITE.E4M3.F32.PACK_AB_MERGE_C R72, RZ, R72, RZ ;  /* 0x00000048ff48723e */ /* 0x000fe200048070ff */
[----:B-1----:R-:W-:Y:S01]  /*a930*/  @!P6 FMUL R75, R75, R75 ;  /* 0x0000004b4b4be220 */ /* 0x002fe20000400000 */
[----:B------:R-:W-:Y:S01]  /*a940*/  F2FP.SATFINITE.E4M3.F32.PACK_AB_MERGE_C R86, RZ, R25, RZ ;  /* 0x00000019ff56723e */ /* 0x000fe200048070ff */
[----:B------:R-:W-:-:S01]  /*a950*/  FADD R25, R85, R152 ;  /* 0x0000009855197221 */ /* 0x000fc20000000000 */
[----:B------:R-:W-:Y:S01]  /*a960*/  F2FP.SATFINITE.E4M3.F32.PACK_AB_MERGE_C R70, RZ, R70, RZ ;  /* 0x00000046ff46723e */ /* 0x000fe200048070ff */
[----:B------:R-:W-:-:S01]  /*a970*/  FADD R83, R52, R75 ;  /* 0x0000004b34537221 */ /* 0x000fc20000000000 */
[----:B------:R-:W-:Y:S01]  /*a980*/  LOP3.LUT R13, R13, 0xff, RZ, 0xc0, !PT ;  /* 0x000000ff0d0d7812 */ /* 0x000fe200078ec0ff */
[----:B------:R-:W-:Y:S01]  /*a990*/  @!P4 FMUL R14, R14, 0.5 ;  /* 0x3f0000000e0ec820 */ /* 0x000fe20000400000 */
[----:B------:R-:W-:Y:S01]  /*a9a0*/  LOP3.LUT R76, R76, 0xffff, RZ, 0xc0, !PT ;  /* 0x0000ffff4c4c7812 */ /* 0x000fe200078ec0ff */
[----:B------:R-:W-:-:S01]  /*a9b0*/  FADD R82, R77, R82 ;  /* 0x000000524d527221 */ /* 0x000fc20000000000 */
[----:B------:R-:W-:Y:S01]  /*a9c0*/  F2FP.SATFINITE.E4M3.F32.PACK_AB_MERGE_C R29, RZ, R29, RZ ;  /* 0x0000001dff1d723e */ /* 0x000fe200048070ff */
[----:B------:R-:W-:-:S01]  /*a9d0*/  FADD R83, R80, R83 ;  /* 0x0000005350537221 */ /* 0x000fc20000000000 */
[----:B------:R-:W-:Y:S01]  /*a9e0*/  LOP3.LUT R72, R72, 0xffff, RZ, 0xc0, !PT ;  /* 0x0000ffff48487812 */ /* 0x000fe200078ec0ff */
[----:B------:R-:W1:Y:S01]  /*a9f0*/  MUFU.EX2 R14, R14 ;  /* 0x0000000e000e7308 */ /* 0x000e620000000800 */
[----:B------:R-:W-:Y:S01]  /*aa00*/  LOP3.LUT R86, R86, 0xff, RZ, 0xc0, !PT ;  /* 0x000000ff56567812 */ /* 0x000fe200078ec0ff */
[----:B------:R-:W-:Y:S01]  /*aa10*/  FADD R84, R79, R84 ;  /* 0x000000544f547221 */ /* 0x000fe20000000000 */
[----:B------:R-:W-:Y:S01]  /*aa20*/  LOP3.LUT R85, R70, 0xffff, RZ, 0xc0, !PT ;  /* 0x0000ffff46557812 */ /* 0x000fe200078ec0ff */
[----:B------:R-:W-:Y:S01]  /*aa30*/  FADD R87, R87, R154 ;  /* 0x0000009a57577221 */ /* 0x000fe20000000000 */
[----:B------:R-:W-:Y:S01]  /*aa40*/  PRMT R76, R76, 0x7604, R13 ;  /* 0x000076044c4c7816 */ /* 0x000fe2000000000d */
[----:B------:R-:W-:Y:S01]  /*aa50*/  IMAD.U32 R13, R18, 0x10000, RZ ;  /* 0x00010000120d7824 */ /* 0x000fe200078e00ff */
[----:B------:R-:W-:Y:S01]  /*aa60*/  LOP3.LUT R29, R29, 0xffff, RZ, 0xc0, !PT ;  /* 0x0000ffff1d1d7812 */ /* 0x000fe200078ec0ff */
[----:B------:R-:W-:Y:S01]  /*aa70*/  IMAD.U32 R18, R59, 0x10000, RZ ;  /* 0x000100003b127824 */ /* 0x000fe200078e00ff */
[----:B------:R-:W-:Y:S01]  /*aa80*/  FSETP.GEU.AND P3, PT, R12, -126, PT ;  /* 0xc2fc00000c00780b */ /* 0x000fe20003f6e000 */
[----:B------:R-:W-:Y:S01]  /*aa90*/  FADD R82, R82, R83 ;  /* 0x0000005352527221 */ /* 0x000fe20000000000 */
[----:B------:R-:W-:Y:S01]  /*aaa0*/  LOP3.LUT R17, R17, 0xffff, RZ, 0xc0, !PT ;  /* 0x0000ffff11117812 */ /* 0x000fe200078ec0ff */
[----:B------:R-:W-:Y:S01]  /*aab0*/  FADD R84, R84, R81 ;  /* 0x0000005154547221 */ /* 0x000fe20000000000 */
[----:B------:R-:W-:Y:S01]  /*aac0*/  F2FP.SATFINITE.E4M3.F32.PACK_AB_MERGE_C R36, RZ, R36, RZ ;  /* 0x00000024ff24723e */ /* 0x000fe200048070ff */
[----:B------:R-:W-:Y:S01]  /*aad0*/  FADD R77, R153, R158 ;  /* 0x0000009e994d7221 */ /* 0x000fe20000000000 */
[----:B------:R-:W-:Y:S01]  /*aae0*/  F2FP.SATFINITE.E4M3.F32.PACK_AB_MERGE_C R37, RZ, R37, RZ ;  /* 0x00000025ff25723e */ /* 0x000fe200048070ff */
[----:B------:R-:W-:Y:S01]  /*aaf0*/  IMAD.SHL.U32 R17, R17, 0x1000000, RZ ;  /* 0x0100000011117824 */ /* 0x000fe200078e00ff */
[----:B------:R-:W-:Y:S01]  /*ab00*/  PRMT R71, R72, 0x7604, R71 ;  /* 0x0000760448477816 */ /* 0x000fe20000000047 */
[----:B------:R-:W-:Y:S01]  /*ab10*/  FADD R79, R155, R160 ;  /* 0x000000a09b4f7221 */ /* 0x000fe20000000000 */
[----:B------:R-:W-:Y:S01]  /*ab20*/  LOP3.LUT R19, R19, 0xffff, RZ, 0xc0, !PT ;  /* 0x0000ffff13137812 */ /* 0x000fe200078ec0ff */
[----:B------:R-:W-:Y:S01]  /*ab30*/  FADD R80, R156, R159 ;  /* 0x0000009f9c507221 */ /* 0x000fe20000000000 */
[----:B------:R-:W-:Y:S01]  /*ab40*/  PRMT R85, R85, 0x7604, R86 ;  /* 0x0000760455557816 */ /* 0x000fe20000000056 */
[----:B------:R-:W-:Y:S01]  /*ab50*/  @!P3 FMUL R12, R12, 0.5 ;  /* 0x3f0000000c0cb820 */ /* 0x000fe20000400000 */
[----:B------:R-:W-:Y:S01]  /*ab60*/  LOP3.LUT R32, R32, 0xff, RZ, 0xc0, !PT ;  /* 0x000000ff20207812 */ /* 0x000fe200078ec0ff */
[----:B------:R-:W-:Y:S01]  /*ab70*/  FADD R84, R87, R84 ;  /* 0x0000005457547221 */ /* 0x000fe20000000000 */
[----:B------:R-:W-:Y:S01]  /*ab80*/  LOP3.LUT R33, R33, 0xffff, RZ, 0xc0, !PT ;  /* 0x0000ffff21217812 */ /* 0x000fe200078ec0ff */
[----:B------:R-:W-:Y:S01]  /*ab90*/  FADD R25, R25, R82 ;  /* 0x0000005219197221 */ /* 0x000fe20000000000 */
[----:B------:R-:W-:Y:S01]  /*aba0*/  PRMT R28, R29, 0x7604, R28 ;  /* 0x000076041d1c7816 */ /* 0x000fe2000000001c */
[----:B------:R-:W-:Y:S01]  /*abb0*/  FADD R77, R77, R80 ;  /* 0x000000504d4d7221 */ /* 0x000fe20000000000 */
[----:B------:R-:W-:Y:S01]  /*abc0*/  F2FP.SATFINITE.E4M3.F32.PACK_AB_MERGE_C R22, RZ, R22, RZ ;  /* 0x00000016ff16723e */ /* 0x000fe200048070ff */
[----:B------:R-:W-:Y:S01]  /*abd0*/  FADD R162, R79, R162 ;  /* 0x000000a24fa27221 */ /* 0x000fe20000000000 */
[----:B------:R-:W-:Y:S01]  /*abe0*/  F2FP.SATFINITE.E4M3.F32.PACK_AB_MERGE_C R23, RZ, R23, RZ ;  /* 0x00000017ff17723e */ /* 0x000fe200048070ff */
[----:B------:R-:W-:Y:S01]  /*abf0*/  FADD R84, R25, R84 ;  /* 0x0000005419547221 */ /* 0x000fe20000000000 */
[----:B------:R-:W-:Y:S01]  /*ac00*/  F2FP.SATFINITE.E4M3.F32.PACK_AB_MERGE_C R40, RZ, R40, RZ ;  /* 0x00000028ff28723e */ /* 0x000fe200048070ff */
[----:B-1----:R-:W-:Y:S01]  /*ac10*/  @!P4 FMUL R14, R14, R14 ;  /* 0x0000000e0e0ec220 */ /* 0x002fe20000400000 */
[----:B------:R-:W-:Y:S01]  /*ac20*/  F2FP.SATFINITE.E4M3.F32.PACK_AB_MERGE_C R41, RZ, R41, RZ ;  /* 0x00000029ff29723e */ /* 0x000fe200048070ff */
[----:B------:R-:W-:Y:S01]  /*ac30*/  FADD R77, R77, R162 ;  /* 0x000000a24d4d7221 */ /* 0x000fe20000000000 */
[----:B------:R-:W-:Y:S01]  /*ac40*/  LOP3.LUT R36, R36, 0xff, RZ, 0xc0, !PT ;  /* 0x000000ff24247812 */ /* 0x000fe200078ec0ff */
[----:B------:R-:W-:Y:S01]  /*ac50*/  FMUL R90, R90, R14 ;  /* 0x0000000e5a5a7220 */ /* 0x000fe20000400000 */
[----:B------:R-:W-:Y:S01]  /*ac60*/  LOP3.LUT R37, R37, 0xffff, RZ, 0xc0, !PT ;  /* 0x0000ffff25257812 */ /* 0x000fe200078ec0ff */
[----:B------:R-:W-:Y:S01]  /*ac70*/  FFMA R3, R14, R3, R77 ;  /* 0x000000030e037223 */ /* 0x000fe2000000004d */
[----:B------:R-:W-:Y:S01]  /*ac80*/  F2FP.SATFINITE.E4M3.F32.PACK_AB_MERGE_C R44, RZ, R44, RZ ;  /* 0x0000002cff2c723e */ /* 0x000fe200048070ff */
[-C--:B------:R-:W-:Y:S01]  /*ac90*/  FMUL R91, R91, R14.reuse ;  /* 0x0000000e5b5b7220 */ /* 0x080fe20000400000 */
[----:B------:R-:W-:Y:S01]  /*aca0*/  F2FP.SATFINITE.E4M3.F32.PACK_AB_MERGE_C R45, RZ, R45, RZ ;  /* 0x0000002dff2d723e */ /* 0x000fe200048070ff */
[----:B------:R-:W-:Y:S01]  /*acb0*/  FMUL R94, R94, R14 ;  /* 0x0000000e5e5e7220 */ /* 0x000fe20000400000 */
[----:B------:R-:W-:Y:S01]  /*acc0*/  F2FP.SATFINITE.E4M3.F32.PACK_AB_MERGE_C R48, RZ, R48, RZ ;  /* 0x00000030ff30723e */ /* 0x000fe200048070ff */
[-C--:B------:R-:W-:Y:S01]  /*acd0*/  FMUL R95, R95, R14.reuse ;  /* 0x0000000e5f5f7220 */ /* 0x080fe20000400000 */
[----:B------:R-:W-:Y:S01]  /*ace0*/  F2FP.SATFINITE.E4M3.F32.PACK_AB_MERGE_C R49, RZ, R49, RZ ;  /* 0x00000031ff31723e */ /* 0x000fe200048070ff */
[----:B------:R-:W-:Y:S01]  /*acf0*/  FMUL R98, R98, R14 ;  /* 0x0000000e62627220 */ /* 0x000fe20000400000 */
[----:B------:R-:W-:Y:S01]  /*ad00*/  F2FP.SATFINITE.E4M3.F32.PACK_AB_MERGE_C R52, RZ, R52, RZ ;  /* 0x00000034ff34723e */ /* 0x000fe200048070ff */
[-C--:B------:R-:W-:Y:S01]  /*ad10*/  FMUL R99, R99, R14.reuse ;  /* 0x0000000e63637220 */ /* 0x080fe20000400000 */
[----:B------:R-:W-:Y:S01]  /*ad20*/  F2FP.SATFINITE.E4M3.F32.PACK_AB_MERGE_C R53, RZ, R53, RZ ;  /* 0x00000035ff35723e */ /* 0x000fe200048070ff */
[-C--:B------:R-:W-:Y:S01]  /*ad30*/  FMUL R102, R102, R14.reuse ;  /* 0x0000000e66667220 */ /* 0x080fe20000400000 */
[----:B------:R-:W-:Y:S01]  /*ad40*/  LOP3.LUT R71, R71, 0xff0000, R18, 0xf8, !PT ;  /* 0x00ff000047477812 */ /* 0x000fe200078ef812 */
[----:B------:R-:W-:Y:S01]  /*ad50*/  IMAD.SHL.U32 R18, R19, 0x1000000, RZ ;  /* 0x0100000013127824 */ /* 0x000fe200078e00ff */
[----:B------:R-:W-:Y:S01]  /*ad60*/  LOP3.LUT R16, R85, 0xff0000, R16, 0xf8, !PT ;  /* 0x00ff000055107812 */ /* 0x000fe200078ef810 */
[----:B------:R-:W-:Y:S01]  /*ad70*/  FMUL R103, R103, R14 ;  /* 0x0000000e67677220 */ /* 0x000fe20000400000 */
[----:B------:R-:W-:Y:S01]  /*ad80*/  PRMT R32, R33, 0x7604, R32 ;  /* 0x0000760421207816 */ /* 0x000fe20000000020 */
[----:B------:R-:W-:Y:S01]  /*ad90*/  IMAD.U32 R33, R22, 0x10000, RZ ;  /* 0x0001000016217824 */ /* 0x000fe200078e00ff */
[----:B------:R-:W-:Y:S01]  /*ada0*/  F2FP.SATFINITE.E4M3.F32.PACK_AB_MERGE_C R56, RZ, R56, RZ ;  /* 0x00000038ff38723e */ /* 0x000fe200048070ff */
[-C--:B------:R-:W-:Y:S01]  /*adb0*/  FMUL R106, R106, R14.reuse ;  /* 0x0000000e6a6a7220 */ /* 0x080fe20000400000 */
        /* <DEDUP_REMOVED lines=22> */
[----:B------:R-:W-:Y:S01]  /*af20*/  LOP3.LUT R13, R28, 0xff0000, R13, 0xf8, !PT ;  /* 0x00ff00001c0d7812 */ /* 0x000fe200078ef80d */
[-C--:B------:R-:W-:Y:S01]  /*af30*/  FMUL R130, R130, R14.reuse ;  /* 0x0000000e82827220 */ /* 0x080fe20000400000 */
[----:B------:R-:W-:Y:S01]  /*af40*/  F2FP.SATFINITE.E4M3.F32.PACK_AB_MERGE_C R35, RZ, R35, RZ ;  /* 0x00000023ff23723e */ /* 0x000fe200048070ff */
[-C--:B------:R-:W-:Y:S01]  /*af50*/  FMUL R131, R131, R14.reuse ;  /* 0x0000000e83837220 */ /* 0x080fe20000400000 */
[----:B------:R-:W-:Y:S01]  /*af60*/  LOP3.LUT R23, R23, 0xffff, RZ, 0xc0, !PT ;  /* 0x0000ffff17177812 */ /* 0x000fe200078ec0ff */
[----:B------:R-:W-:Y:S01]  /*af70*/  FMUL R134, R134, R14 ;  /* 0x0000000e86867220 */ /* 0x000fe20000400000 */
[----:B------:R-:W-:Y:S01]  /*af80*/  F2FP.SATFINITE.E4M3.F32.PACK_AB_MERGE_C R30, RZ, R30, RZ ;  /* 0x0000001eff1e723e */ /* 0x000fe200048070ff */
[----:B------:R-:W-:Y:S01]  /*af90*/  IMAD.U32 R35, R35, 0x10000, RZ ;  /* 0x0001000023237824 */ /* 0x000fe200078e00ff */
[----:B------:R-:W-:Y:S01]  /*afa0*/  F2FP.SATFINITE.E4M3.F32.PACK_AB_MERGE_C R38, RZ, R38, RZ ;  /* 0x00000026ff26723e */ /* 0x000fe200048070ff */
[-C--:B------:R-:W-:Y:S01]  /*afb0*/  FMUL R135, R135, R14.reuse ;  /* 0x0000000e87877220 */ /* 0x080fe20000400000 */
[----:B------:R-:W-:Y:S01]  /*afc0*/  LOP3.LUT R40, R40, 0xff, RZ, 0xc0, !PT ;  /* 0x000000ff28287812 */ /* 0x000fe200078ec0ff */
[-C--:B------:R-:W-:Y:S01]  /*afd0*/  FMUL R138, R138, R14.reuse ;  /* 0x0000000e8a8a7220 */ /* 0x080fe20000400000 */
[----:B------:R-:W-:Y:S01]  /*afe0*/  LOP3.LUT R41, R41, 0xffff, RZ, 0xc0, !PT ;  /* 0x0000ffff29297812 */ /* 0x000fe200078ec0ff */
[-C--:B------:R-:W-:Y:S01]  /*aff0*/  FMUL R139, R139, R14.reuse ;  /* 0x0000000e8b8b7220 */ /* 0x080fe20000400000 */
[----:B------:R-:W-:Y:S01]  /*b000*/  PRMT R36, R37, 0x7604, R36 ;  /* 0x0000760425247816 */ /* 0x000fe20000000024 */
[----:B------:R-:W-:Y:S01]  /*b010*/  IMAD.U32 R37, R24, 0x10000, RZ ;  /* 0x0001000018257824 */ /* 0x000fe200078e00ff */
[----:B------:R-:W-:Y:S01]  /*b020*/  LOP3.LUT R44, R44, 0xff, RZ, 0xc0, !PT ;  /* 0x000000ff2c2c7812 */ /* 0x000fe200078ec0ff */
[-C--:B------:R-:W-:Y:S01]  /*b030*/  FMUL R142, R142, R14.reuse ;  /* 0x0000000e8e8e7220 */ /* 0x080fe20000400000 */
        /* <DEDUP_REMOVED lines=9> */
[----:B------:R-:W-:Y:S01]  /*b0d0*/  FMUL R151, R151, R14 ;  /* 0x0000000e97977220 */ /* 0x000fe20000400000 */
[----:B------:R-:W-:-:S02]  /*b0e0*/  F2FP.SATFINITE.E4M3.F32.PACK_AB_MERGE_C R20, RZ, R20, RZ ;  /* 0x00000014ff14723e */ /* 0x000fc400048070ff */
[----:B------:R-:W-:Y:S02]  /*b0f0*/  F2FP.SATFINITE.E4M3.F32.PACK_AB_MERGE_C R43, RZ, R43, RZ ;  /* 0x0000002bff2b723e */ /* 0x000fe400048070ff */
[----:B------:R-:W-:Y:S01]  /*b100*/  F2FP.SATFINITE.E4M3.F32.PACK_AB_MERGE_C R47, RZ, R47, RZ ;  /* 0x0000002fff2f723e */ /* 0x000fe200048070ff */
[----:B------:R-:W-:Y:S01]  /*b110*/  IMAD.U32 R29, R20, 0x10000, RZ ;  /* 0x00010000141d7824 */ /* 0x000fe200078e00ff */
        /* <DEDUP_REMOVED lines=8> */
[----:B------:R-:W-:-:S02]  /*b1a0*/  F2FP.SATFINITE.E4M3.F32.PACK_AB_MERGE_C R46, RZ, R46, RZ ;  /* 0x0000002eff2e723e */ /* 0x000fc400048070ff */
[----:B------:R-:W-:Y:S02]  /*b1b0*/  F2FP.SATFINITE.E4M3.F32.PACK_AB_MERGE_C R50, RZ, R50, RZ ;  /* 0x00000032ff32723e */ /* 0x000fe400048070ff */
[----:B------:R-:W-:Y:S02]  /*b1c0*/  F2FP.SATFINITE.E4M3.F32.PACK_AB_MERGE_C R54, RZ, R54, RZ ;  /* 0x00000036ff36723e */ /* 0x000fe400048070ff */
[----:B------:R-:W-:Y:S02]  /*b1d0*/  F2FP.SATFINITE.E4M3.F32.PACK_AB_MERGE_C R63, RZ, R63, RZ ;  /* 0x0000003fff3f723e */ /* 0x000fe400048070ff */
[----:B------:R-:W-:Y:S02]  /*b1e0*/  F2FP.SATFINITE.E4M3.F32.PACK_AB_MERGE_C R15, RZ, R15, RZ ;  /* 0x0000000fff0f723e */ /* 0x000fe400048070ff */
[----:B------:R-:W-:Y:S02]  /*b1f0*/  LOP3.LUT R16, R16, R17, RZ, 0xfc, !PT ;  /* 0x0000001110107212 */ /* 0x000fe400078efcff */
[----:B------:R-:W-:-:S02]  /*b200*/  LOP3.LUT R56, R56, 0xff, RZ, 0xc0, !PT ;  /* 0x000000ff38387812 */ /* 0x000fc400078ec0ff */
[----:B------:R-:W-:Y:S02]  /*b210*/  LOP3.LUT R57, R57, 0xffff, RZ, 0xc0, !PT ;  /* 0x0000ffff39397812 */ /* 0x000fe400078ec0ff */
[----:B------:R-:W-:Y:S02]  /*b220*/  LOP3.LUT R61, R61, 0xff, RZ, 0xc0, !PT ;  /* 0x000000ff3d3d7812 */ /* 0x000fe400078ec0ff */
[----:B------:R-:W-:Y:S02]  /*b230*/  LOP3.LUT R60, R60, 0xffff, RZ, 0xc0, !PT ;  /* 0x0000ffff3c3c7812 */ /* 0x000fe400078ec0ff */
[----:B------:R-:W-:Y:S02]  /*b240*/  LOP3.LUT R65, R65, 0xff, RZ, 0xc0, !PT ;  /* 0x000000ff41417812 */ /* 0x000fe400078ec0ff */
[----:B------:R-:W-:Y:S02]  /*b250*/  LOP3.LUT R64, R64, 0xffff, RZ, 0xc0, !PT ;  /* 0x0000ffff40407812 */ /* 0x000fe400078ec0ff */
[----:B------:R-:W-:-:S02]  /*b260*/  LOP3.LUT R69, R69, 0xff, RZ, 0xc0, !PT ;  /* 0x000000ff45457812 */ /* 0x000fc400078ec0ff */
[----:B------:R-:W-:Y:S02]  /*b270*/  LOP3.LUT R68, R68, 0xffff, RZ, 0xc0, !PT ;  /* 0x0000ffff44447812 */ /* 0x000fe400078ec0ff */
[----:B------:R-:W-:Y:S02]  /*b280*/  LOP3.LUT R73, R73, 0xff, RZ, 0xc0, !PT ;  /* 0x000000ff49497812 */ /* 0x000fe400078ec0ff */
[----:B------:R-:W-:Y:S02]  /*b290*/  LOP3.LUT R74, R74, 0xffff, RZ, 0xc0, !PT ;  /* 0x0000ffff4a4a7812 */ /* 0x000fe400078ec0ff */
[----:B------:R-:W-:Y:S02]  /*b2a0*/  LOP3.LUT R75, R75, 0xff, RZ, 0xc0, !PT ;  /* 0x000000ff4b4b7812 */ /* 0x000fe400078ec0ff */
[----:B------:R-:W-:Y:S02]  /*b2b0*/  LOP3.LUT R78, R78, 0xffff, RZ, 0xc0, !PT ;  /* 0x0000ffff4e4e7812 */ /* 0x000fe400078ec0ff */
[----:B------:R-:W-:Y:S01]  /*b2c0*/  LOP3.LUT R17, R13, R18, RZ, 0xfc, !PT ;  /* 0x000000120d117212 */ /* 0x000fe200078efcff */
[----:B------:R-:W-:Y:S01]  /*b2d0*/  IMAD.SHL.U32 R18, R23, 0x1000000, RZ ;  /* 0x0100000017127824 */ /* 0x000fe200078e00ff */
[----:B------:R-:W-:Y:S01]  /*b2e0*/  LOP3.LUT R30, R30, 0xffff, RZ, 0xc0, !PT ;  /* 0x0000ffff1e1e7812 */ /* 0x000fe200078ec0ff */
[----:B------:R1:W2:Y:S01]  /*b2f0*/  MUFU.EX2 R13, R12 ;  /* 0x0000000c000d7308 */ /* 0x0002a20000000800 */
[----:B------:R-:W-:-:S02]  /*b300*/  LOP3.LUT R38, R38, 0xffff, RZ, 0xc0, !PT ;  /* 0x0000ffff26267812 */ /* 0x000fc400078ec0ff */
[----:B------:R-:W-:Y:S01]  /*b310*/  PRMT R40, R41, 0x7604, R40 ;  /* 0x0000760429287816 */ /* 0x000fe20000000028 */
[----:B------:R-:W-:Y:S01]  /*b320*/  IMAD.U32 R41, R58, 0x10000, RZ ;  /* 0x000100003a297824 */ /* 0x000fe200078e00ff */
[----:B------:R-:W-:Y:S01]  /*b330*/  PRMT R44, R45, 0x7604, R44 ;  /* 0x000076042d2c7816 */ /* 0x000fe2000000002c */
[----:B------:R-:W-:Y:S01]  /*b340*/  IMAD.SHL.U32 R30, R30, 0x1000000, RZ ;  /* 0x010000001e1e7824 */ /* 0x000fe200078e00ff */
[----:B------:R-:W-:Y:S01]  /*b350*/  PRMT R48, R49, 0x7604, R48 ;  /* 0x0000760431307816 */ /* 0x000fe20000000030 */
[----:B------:R-:W-:Y:S01]  /*b360*/  IMAD.SHL.U32 R38, R38, 0x1000000, RZ ;  /* 0x0100000026267824 */ /* 0x000fe200078e00ff */
[----:B------:R-:W-:Y:S01]  /*b370*/  PRMT R52, R53, 0x7604, R52 ;  /* 0x0000760435347816 */ /* 0x000fe20000000034 */
[----:B-1----:R-:W-:Y:S01]  /*b380*/  IMAD.SHL.U32 R12, R55, 0x1000000, RZ ;  /* 0x01000000370c7824 */ /* 0x002fe200078e00ff */
[----:B------:R-:W-:Y:S02]  /*b390*/  LOP3.LUT R33, R36, 0xff0000, R33, 0xf8, !PT ;  /* 0x00ff000024217812 */ /* 0x000fe400078ef821 */
[----:B------:R-:W-:-:S02]  /*b3a0*/  LOP3.LUT R21, R21, 0xffff, RZ, 0xc0, !PT ;  /* 0x0000ffff15157812 */ /* 0x000fc400078ec0ff */
[----:B------:R-:W-:Y:S02]  /*b3b0*/  LOP3.LUT R42, R42, 0xffff, RZ, 0xc0, !PT ;  /* 0x0000ffff2a2a7812 */ /* 0x000fe400078ec0ff */
        /* <DEDUP_REMOVED lines=11> */
[----:B--2---:R-:W-:Y:S01]  /*b470*/  @!P3 FMUL R13, R13, R13 ;  /* 0x0000000d0d0db220 */ /* 0x004fe20000400000 */
[----:B------:R-:W-:Y:S01]  /*b480*/  PRMT R56, R57, 0x7604, R56 ;  /* 0x0000760439387816 */ /* 0x000fe20000000038 */
[----:B------:R-:W-:Y:S01]  /*b490*/  IMAD.SHL.U32 R67, R67, 0x1000000, RZ ;  /* 0x0100000043437824 */ /* 0x000fe200078e00ff */
[----:B------:R-:W-:Y:S01]  /*b4a0*/  PRMT R60, R60, 0x7604, R61 ;  /* 0x000076043c3c7816 */ /* 0x000fe2000000003d */
[----:B------:R-:W-:Y:S01]  /*b4b0*/  IMAD.SHL.U32 R15, R15, 0x1000000, RZ ;  /* 0x010000000f0f7824 */ /* 0x000fe200078e00ff */
[----:B------:R-:W-:Y:S01]  /*b4c0*/  PRMT R64, R64, 0x7604, R65 ;  /* 0x0000760440407816 */ /* 0x000fe20000000041 */
[----:B------:R-:W-:Y:S01]  /*b4d0*/  FFMA R4, R13, R4, R84 ;  /* 0x000000040d047223 */ /* 0x000fe20000000054 */
[----:B------:R-:W-:Y:S01]  /*b4e0*/  PRMT R68, R68, 0x7604, R69 ;  /* 0x0000760444447816 */ /* 0x000fe20000000045 */
[-C--:B------:R-:W-:Y:S01]  /*b4f0*/  FMUL R88, R88, R13.reuse ;  /* 0x0000000d58587220 */ /* 0x080fe20000400000 */
[----:B------:R-:W-:Y:S01]  /*b500*/  PRMT R73, R74, 0x7604, R73 ;  /* 0x000076044a497816 */ /* 0x000fe20000000049 */
[-C--:B------:R-:W-:Y:S01]  /*b510*/  FMUL R89, R89, R13.reuse ;  /* 0x0000000d59597220 */ /* 0x080fe20000400000 */
[----:B------:R-:W-:Y:S01]  /*b520*/  PRMT R75, R78, 0x7604, R75 ;  /* 0x000076044e4b7816 */ /* 0x000fe2000000004b */
[-C--:B------:R-:W-:Y:S01]  /*b530*/  FMUL R92, R92, R13.reuse ;  /* 0x0000000d5c5c7220 */ /* 0x080fe20000400000 */
[----:B------:R-:W-:Y:S01]  /*b540*/  LOP3.LUT R37, R40, 0xff0000, R37, 0xf8, !PT ;  /* 0x00ff000028257812 */ /* 0x000fe200078ef825 */
[-C--:B------:R-:W-:Y:S01]  /*b550*/  FMUL R93, R93, R13.reuse ;  /* 0x0000000d5d5d7220 */ /* 0x080fe20000400000 */
[----:B------:R-:W-:Y:S01]  /*b560*/  LOP3.LUT R27, R44, 0xff0000, R27, 0xf8, !PT ;  /* 0x00ff00002c1b7812 */ /* 0x000fe200078ef81b */
[-C--:B------:R-:W-:Y:S01]  /*b570*/  FMUL R96, R96, R13.reuse ;  /* 0x0000000d60607220 */ /* 0x080fe20000400000 */
[----:B------:R-:W-:Y:S01]  /*b580*/  LOP3.LUT R31, R48, 0xff0000, R31, 0xf8, !PT ;  /* 0x00ff0000301f7812 */ /* 0x000fe200078ef81f */
[-C--:B------:R-:W-:Y:S01]  /*b590*/  FMUL R97, R97, R13.reuse ;  /* 0x0000000d61617220 */ /* 0x080fe20000400000 */
[----:B------:R-:W-:Y:S01]  /*b5a0*/  LOP3.LUT R35, R52, 0xff0000, R35, 0xf8, !PT ;  /* 0x00ff000034237812 */ /* 0x000fe200078ef823 */
[-C--:B------:R-:W-:Y:S01]  /*b5b0*/  FMUL R100, R100, R13.reuse ;  /* 0x0000000d64647220 */ /* 0x080fe20000400000 */
[----:B------:R-:W-:Y:S01]  /*b5c0*/  LOP3.LUT R33, R33, R18, RZ, 0xfc, !PT ;  /* 0x0000001221217212 */ /* 0x000fe200078efcff */
[----:B------:R-:W-:Y:S01]  /*b5d0*/  IMAD.SHL.U32 R18, R63, 0x1000000, RZ ;  /* 0x010000003f127824 */ /* 0x000fe200078e00ff */
        /* <DEDUP_REMOVED lines=37> */
[----:B------:R-:W-:Y:S01]  /*b830*/  FMUL R137, R137, R13 ;  /* 0x0000000d89897220 */ /* 0x000fe20000400000 */
[----:B------:R-:W-:Y:S01]  /*b840*/  LOP3.LUT R62, R62, R67, RZ, 0xfc, !PT ;  /* 0x000000433e3e7212 */ /* 0x000fe200078efcff */
[----:B------:R-:W-:Y:S01]  /*b850*/  FMUL R140, R140, R13 ;  /* 0x0000000d8c8c7220 */ /* 0x000fe20000400000 */
[----:B------:R-:W-:Y:S01]  /*b860*/  LOP3.LUT R15, R66, R15, RZ, 0xfc, !PT ;  /* 0x0000000f420f7212 */ /* 0x000fe200078efcff */
[-C--:B------:R-:W-:Y:S01]  /*b870*/  FMUL R141, R141, R13.reuse ;  /* 0x0000000d8d8d7220 */ /* 0x080fe20000400000 */
[----:B------:R-:W-:Y:S01]  /*b880*/  SEL R19, R17, R16, P1 ;  /* 0x0000001011137207 */ /* 0x000fe20000800000 */
[-C--:B------:R-:W-:Y:S01]  /*b890*/  FMUL R144, R144, R13.reuse ;  /* 0x0000000d90907220 */ /* 0x080fe20000400000 */
[----:B------:R-:W-:Y:S01]  /*b8a0*/  SEL R21, R27, R26, P1 ;  /* 0x0000001a1b157207 */ /* 0x000fe20000800000 */
[----:B------:R-:W-:Y:S01]  /*b8b0*/  FMUL R145, R145, R13 ;  /* 0x0000000d91917220 */ /* 0x000fe20000400000 */
[----:B------:R-:W-:Y:S01]  /*b8c0*/  SEL R23, R38, R31, P1 ;  /* 0x0000001f26177207 */ /* 0x000fe20000800000 */
[----:B------:R-:W-:Y:S01]  /*b8d0*/  FMUL R148, R148, R13 ;  /* 0x0000000d94947220 */ /* 0x000fe20000400000 */
[----:B------:R-:W-:Y:S01]  /*b8e0*/  SEL R16, R16, R17, P1 ;  /* 0x0000001110107207 */ /* 0x000fe20000800000 */
[----:B------:R1:W2:Y:S01]  /*b8f0*/  SHFL.IDX PT, R19, R19, R8, 0x1c1f ;  /* 0x001c1f0813137589 */ /* 0x0002a200000e0000 */
[----:B------:R-:W-:Y:S01]  /*b900*/  SEL R26, R26, R27, P1 ;  /* 0x0000001b1a1a7207 */ /* 0x000fe20000800000 */
[----:B------:R-:W-:Y:S01]  /*b910*/  FMUL R149, R149, R13 ;  /* 0x0000000d95957220 */ /* 0x000fe20000400000 */
[----:B------:R-:W-:Y:S01]  /*b920*/  SEL R38, R31, R38, P1 ;  /* 0x000000261f267207 */ /* 0x000fe20000800000 */
[----:B------:R1:W3:Y:S01]  /*b930*/  SHFL.IDX PT, R21, R21, R8, 0x1c1f ;  /* 0x001c1f0815157589 */ /* 0x0002e200000e0000 */
[----:B------:R-:W-:-:S02]  /*b940*/  SEL R17, R33, R20, P1 ;  /* 0x0000001421117207 */ /* 0x000fc40000800000 */
[----:B------:R-:W-:Y:S01]  /*b950*/  SEL R25, R46, R39, P1 ;  /* 0x000000272e197207 */ /* 0x000fe20000800000 */
[----:B------:R1:W4:Y:S01]  /*b960*/  SHFL.IDX PT, R16, R16, R9, 0x1c1f ;  /* 0x001c1f0910107589 */ /* 0x00032200000e0000 */
[----:B------:R-:W-:Y:S02]  /*b970*/  SEL R27, R54, R47, P1 ;  /* 0x0000002f361b7207 */ /* 0x000fe40000800000 */
[----:B------:R-:W-:Y:S01]  /*b980*/  SEL R29, R41, R12, P1 ;  /* 0x0000000c291d7207 */ /* 0x000fe20000800000 */
[----:B------:R1:W1:Y:S01]  /*b990*/  SHFL.IDX PT, R17, R17, R8, 0x1c1f ;  /* 0x001c1f0811117589 */ /* 0x00026200000e0000 */
[----:B------:R-:W-:Y:S02]  /*b9a0*/  SEL R31, R15, R62, P1 ;  /* 0x0000003e0f1f7207 */ /* 0x000fe40000800000 */
[----:B------:R-:W-:Y:S01]  /*b9b0*/  SEL R20, R20, R33, P1 ;  /* 0x0000002114147207 */ /* 0x000fe20000800000 */
[----:B------:R1:W1:Y:S01]  /*b9c0*/  SHFL.IDX PT, R14, R26, R9, 0x1c1f ;  /* 0x001c1f091a0e7589 */ /* 0x00026200000e0000 */
[----:B------:R-:W-:-:S02]  /*b9d0*/  SEL R46, R39, R46, P1 ;  /* 0x0000002e272e7207 */ /* 0x000fc40000800000 */
[----:B------:R-:W-:Y:S01]  /*b9e0*/  SEL R54, R47, R54, P1 ;  /* 0x000000362f367207 */ /* 0x000fe20000800000 */
[----:B------:R1:W1:Y:S01]  /*b9f0*/  SHFL.IDX PT, R23, R23, R8, 0x1c1f ;  /* 0x001c1f0817177589 */ /* 0x00026200000e0000 */
[----:B------:R-:W-:Y:S02]  /*ba00*/  SEL R12, R12, R41, P1 ;  /* 0x000000290c0c7207 */ /* 0x000fe40000800000 */
[----:B------:R-:W-:Y:S01]  /*ba10*/  SEL R62, R62, R15, P1 ;  /* 0x0000000f3e3e7207 */ /* 0x000fe20000800000 */
[----:B------:R1:W1:Y:S01]  /*ba20*/  SHFL.IDX PT, R20, R20, R9, 0x1c1f ;  /* 0x001c1f0914147589 */ /* 0x00026200000e0000 */
[----:B------:R-:W-:-:S03]  /*ba30*/  SHF.L.U32 R15, R11, 0x1f, RZ ;  /* 0x0000001f0b0f7819 */ /* 0x000fc600000006ff */
[----:B------:R1:W1:Y:S01]  /*ba40*/  SHFL.IDX PT, R38, R38, R9, 0x1c1f ;  /* 0x001c1f0926267589 */ /* 0x00026200000e0000 */
[----:B------:R1:W1:Y:S03]  /*ba50*/  SYNCS.PHASECHK.TRANS64.TRYWAIT P3, [UR6+0x18000], R15 ;  /* 0x0180000fff0075a7 */ /* 0x0002660008060146 */
[----:B------:R1:W1:Y:S04]  /*ba60*/  SHFL.IDX PT, R33, R25, R8, 0x1c1f ;  /* 0x001c1f0819217589 */ /* 0x00026800000e0000 */
[----:B------:R1:W1:Y:S04]  /*ba70*/  SHFL.IDX PT, R46, R46, R9, 0x1c1f ;  /* 0x001c1f092e2e7589 */ /* 0x00026800000e0000 */
[----:B------:R1:W1:Y:S04]  /*ba80*/  SHFL.IDX PT, R35, R27, R8, 0x1c1f ;  /* 0x001c1f081b237589 */ /* 0x00026800000e0000 */
[----:B------:R1:W1:Y:S04]  /*ba90*/  SHFL.IDX PT, R54, R54, R9, 0x1c1f ;  /* 0x001c1f0936367589 */ /* 0x00026800000e0000 */
[----:B------:R1:W1:Y:S04]  /*baa0*/  SHFL.IDX PT, R45, R29, R8, 0x1c1f ;  /* 0x001c1f081d2d7589 */ /* 0x00026800000e0000 */
[----:B------:R1:W1:Y:S04]  /*bab0*/  SHFL.IDX PT, R12, R12, R9, 0x1c1f ;  /* 0x001c1f090c0c7589 */ /* 0x00026800000e0000 */
[----:B------:R1:W1:Y:S04]  /*bac0*/  SHFL.IDX PT, R47, R31, R8, 0x1c1f ;  /* 0x001c1f081f2f7589 */ /* 0x00026800000e0000 */
[----:B------:R1:W1:Y:S01]  /*bad0*/  SHFL.IDX PT, R62, R62, R9, 0x1c1f ;  /* 0x001c1f093e3e7589 */ /* 0x00026200000e0000 */
[----:B--234-:R-:W-:Y:S05]  /*bae0*/  @!P0 BRA `(.L_x_39) ;  /* 0x0000000000048947 */ /* 0x01cfea0003800000 */
[----:B------:R-:W-:Y:S01]  /*baf0*/  BPT.TRAP 0x1 ;  /* 0x000000040000795c */ /* 0x000fe20000300000 */
.L_x_39:
[----:B-1----:R-:W-:Y:S05]  /*bb00*/  @P3 BRA `(.L_x_40) ;  /* 0x0000000000083947 */ /* 0x002fea0003800000 */
[----:B------:R-:W1:Y:S02]  /*bb10*/  SYNCS.PHASECHK.TRANS64.TRYWAIT P3, [UR6+0x18000], R15 ;  /* 0x0180000fff0075a7 */ /* 0x000e640008060146 */
[----:B-1----:R-:W-:Y:S05]  /*bb20*/  @!P3 BRA `(.L_x_41) ;  /* 0x000000300084b947 */ /* 0x002fea0003800000 */
.L_x_40:
[C-C-:B------:R-:W-:Y:S01]  /*bb30*/  PRMT R24, R19.reuse, R0, R16.reuse ;  /* 0x0000000013187216 */ /* 0x140fe20000000010 */
[----:B------:R-:W-:Y:S01]  /*bb40*/  ULEA UR6, UR23, UR20, 0xa ;  /* 0x0000001417067291 */ /* 0x000fe2000f8e503f */
[----:B------:R-:W-:Y:S01]  /*bb50*/  PRMT R25, R19, R2, R16 ;  /* 0x0000000213197216 */ /* 0x000fe20000000010 */
[----:B------:R-:W-:Y:S01]  /*bb60*/  UMOV UR7, 0x40000040 ;  /* 0x4000004000077882 */ /* 0x000fe20000000000 */
[C-C-:B------:R-:W-:Y:S01]  /*bb70*/  PRMT R26, R17.reuse, R0, R20.reuse ;  /* 0x00000000111a7216 */ /* 0x140fe20000000014 */
[----:B------:R-:W-:Y:S01]  /*bb80*/  UIADD3 UR10, UR6, 0x2, URZ ;  /* 0x00000002060a7890 */ /* 0x000fe2000fffe03f */
[----:B------:R-:W-:Y:S01]  /*bb90*/  PRMT R27, R17, R2, R20 ;  /* 0x00000002111b7216 */ /* 0x000fe20000000014 */
[----:B------:R-:W-:Y:S01]  /*bba0*/  UMOV UR11, 0x40000040 ;  /* 0x40000040000b7882 */ /* 0x000fe20000000000 */
[C-C-:B------:R-:W-:Y:S02]  /*bbb0*/  PRMT R28, R21.reuse, R0, R14.reuse ;  /* 0x00000000151c7216 */ /* 0x140fe4000000000e */
[----:B------:R-:W-:Y:S01]  /*bbc0*/  WARPGROUP.ARRIVE ;  /* 0x00000000000079c5 */ /* 0x000fe20000000000 */
[----:B------:R-:W-:-:S02]  /*bbd0*/  PRMT R29, R21, R2, R14 ;  /* 0x00000002151d7216 */ /* 0x000fc4000000000e */
[C-C-:B------:R-:W-:Y:S02]  /*bbe0*/  PRMT R30, R23.reuse, R0, R38.reuse ;  /* 0x00000000171e7216 */ /* 0x140fe40000000026 */
[----:B------:R-:W-:Y:S01]  /*bbf0*/  PRMT R31, R23, R2, R38 ;  /* 0x00000002171f7216 */ /* 0x000fe20000000026 */
[----:B------:R-:W-:Y:S01]  /*bc00*/  QGMMA.64x128x32.F32.E4M3.E4M3 R88, R24, gdesc[UR4], R88, gsb0 ;  /* 0x01e0000418587df3 */ /* 0x000fe20008000858 */
[-C--:B------:R-:W-:Y:S01]  /*bc10*/  PRMT R32, R33, R0.reuse, R46 ;  /* 0x0000000021207216 */ /* 0x080fe2000000002e */
[----:B------:R-:W-:Y:S01]  /*bc20*/  UMOV UR7, 0x40000040 ;  /* 0x4000004000077882 */ /* 0x000fe20000000000 */
[----:B------:R-:W-:Y:S02]  /*bc30*/  PRMT R34, R35, R0, R54 ;  /* 0x0000000023227216 */ /* 0x000fe40000000036 */
[-C--:B------:R-:W-:Y:S02]  /*bc40*/  PRMT R33, R33, R2.reuse, R46 ;  /* 0x0000000221217216 */ /* 0x080fe4000000002e */
[----:B------:R-:W-:-:S02]  /*bc50*/  PRMT R35, R35, R2, R54 ;  /* 0x0000000223237216 */ /* 0x000fc40000000036 */
[-C--:B------:R-:W-:Y:S02]  /*bc60*/  PRMT R44, R45, R0.reuse, R12 ;  /* 0x000000002d2c7216 */ /* 0x080fe4000000000c */
[----:B------:R-:W-:Y:S02]  /*bc70*/  PRMT R46, R47, R0, R62 ;  /* 0x000000002f2e7216 */ /* 0x000fe4000000003e */
[-C--:B------:R-:W-:Y:S02]  /*bc80*/  PRMT R45, R45, R2.reuse, R12 ;  /* 0x000000022d2d7216 */ /* 0x080fe4000000000c */
[----:B------:R-:W-:Y:S01]  /*bc90*/  PRMT R47, R47, R2, R62 ;  /* 0x000000022f2f7216 */ /* 0x000fe2000000003e */
[----:B------:R-:W-:Y:S02]  /*bca0*/  WARPGROUP.DEPBAR.LE gsb0, 0x0 ;  /* 0x00008000000079c5 */ /* 0x000fe40000010000 */
[----:B------:R-:W-:-:S06]  /*bcb0*/  WARPGROUP.ARRIVE ;  /* 0x00000000000079c5 */ /* 0x000fcc0000000000 */
        /* <DEDUP_REMOVED lines=13> */
.L_x_42:
[----:B------:R-:W-:-:S04]  /*bd90*/  ULEA UR6, UR21, UR36, 0x3 ;  /* 0x0000002415067291 */ /* 0x000fc8000f8e183f */
[----:B------:R-:W-:-:S04]  /*bda0*/  UIADD3 UR6, UR6, 0x18028, URZ ;  /* 0x0001802806067890 */ /* 0x000fc8000fffe03f */
[----:B------:R-:W-:-:S09]  /*bdb0*/  UPRMT UR6, URZ, 0x654, UR6 ;  /* 0x000006543f067896 */ /* 0x000fd20008000006 */
[----:B------:R-:W-:Y:S01]  /*bdc0*/  SYNCS.ARRIVE.TRANS64.RED.A1T0 RZ, [UR6], RZ ;  /* 0x000000ffffff79a7 */ /* 0x000fe20008100406 */
[----:B------:R-:W-:Y:S05]  /*bdd0*/  @P2 BRA `(.L_x_43) ;  /* 0x0000000000042947 */ /* 0x000fea0003800000 */
[----:B------:R-:W-:Y:S01]  /*bde0*/  BPT.TRAP 0x1 ;  /* 0x000000040000795c */ /* 0x000fe20000300000 */
.L_x_43:
[----:B------:R-:W-:-:S04]  /*bdf0*/  UIADD3 UR21, UR21, 0x1, URZ ;  /* 0x0000000115157890 */ /* 0x000fc8000fffe03f */
[----:B------:R-:W-:-:S04]  /*be00*/  UISETP.NE.AND UP0, UPT, UR21, 0x5, UPT ;  /* 0x000000051500788c */ /* 0x000fc8000bf05270 */
[----:B------:R-:W-:Y:S01]  /*be10*/  USEL UR21, UR21, URZ, UP0 ;  /* 0x0000003f15157287 */ /* 0x000fe20008000000 */
[----:B------:R-:W-:Y:S11]  /*be20*/  @!P0 BRA `(.L_x_44) ;  /* 0x0000000000048947 */ /* 0x000ff60003800000 */
[----:B------:R-:W-:Y:S01]  /*be30*/  BPT.TRAP 0x1 ;  /* 0x000000040000795c */ /* 0x000fe20000300000 */
.L_x_44:
[----:B------:R-:W-:-:S04]  /*be40*/  ULEA UR6, UR21, UR36, 0x3 ;  /* 0x0000002415067291 */ /* 0x000fc8000f8e183f */
[----:B------:R-:W-:-:S04]  /*be50*/  UIADD3 UR6, UR6, 0x18028, URZ ;  /* 0x0001802806067890 */ /* 0x000fc8000fffe03f */
[----:B------:R-:W-:-:S09]  /*be60*/  UPRMT UR6, URZ, 0x654, UR6 ;  /* 0x000006543f067896 */ /* 0x000fd20008000006 */
[----:B------:R-:W-:Y:S01]  /*be70*/  SYNCS.ARRIVE.TRANS64.RED.A1T0 RZ, [UR6], RZ ;  /* 0x000000ffffff79a7 */ /* 0x000fe20008100406 */
[----:B------:R-:W-:Y:S05]  /*be80*/  @P2 BRA `(.L_x_45) ;  /* 0x0000000000042947 */ /* 0x000fea0003800000 */
[----:B------:R-:W-:Y:S01]  /*be90*/  BPT.TRAP 0x1 ;  /* 0x000000040000795c */ /* 0x000fe20000300000 */
.L_x_45:
        /* <DEDUP_REMOVED lines=9> */
[----:B------:R-:W-:Y:S01]  /*bf30*/  IMAD.MOV.U32 R13, RZ, RZ, R7 ;  /* 0x000000ffff0d7224 */ /* 0x000fe200078e0007 */
[----:B------:R-:W-:-:S02]  /*bf40*/  USEL UR21, UR21, URZ, UP0 ;  /* 0x0000003f15157287 */ /* 0x000fc40008000000 */
[----:B------:R-:W-:Y:S02]  /*bf50*/  USEL UR23, UR23, URZ, UP1 ;  /* 0x0000003f17177287 */ /* 0x000fe40008800000 */
[----:B------:R-:W-:Y:S01]  /*bf60*/  LOP3.LUT R11, R11, UR6, RZ, 0x3c, !PT ;  /* 0x000000060b0b7c12 */ /* 0x000fe2000f8e3cff */
[----:B------:R-:W-:Y:S09]  /*bf70*/  @P3 BRA `(.L_x_46) ;  /* 0xffffffc000383947 */ /* 0x000ff2000383ffff */
.L_x_35:
[----:B------:R-:W2:Y:S01]  /*bf80*/  SHFL.BFLY PT, R5, R4, 0x1, 0x1f ;  /* 0x0c201f0004057f89 */ /* 0x000ea200000e0000 */
[----:B------:R-:W-:Y:S01]  /*bf90*/  BSSY B0, `(.L_x_47) ;  /* 0x0000024000007945 */ /* 0x000fe20003800000 */
[----:B------:R-:W-:Y:S02]  /*bfa0*/  IMAD.MOV.U32 R9, RZ, RZ, 0x7f800000 ;  /* 0x7f800000ff097424 */ /* 0x000fe400078e00ff */
[----:B------:R-:W3:Y:S01]  /*bfb0*/  SHFL.BFLY PT, R0, R3, 0x1, 0x1f ;  /* 0x0c201f0003007f89 */ /* 0x000ee200000e0000 */
[----:B------:R-:W-:Y:S02]  /*bfc0*/  IMAD.MOV.U32 R10, RZ, RZ, 0x3f800000 ;  /* 0x3f800000ff0a7424 */ /* 0x000fe400078e00ff */
[----:B------:R-:W-:Y:S02]  /*bfd0*/  IMAD.MOV.U32 R11, RZ, RZ, 0x7f800000 ;  /* 0x7f800000ff0b7424 */ /* 0x000fe400078e00ff */
[----:B--2---:R-:W-:Y:S01]  /*bfe0*/  FADD R5, R5, R4 ;  /* 0x0000000405057221 */ /* 0x004fe20000000000 */
[----:B---3--:R-:W-:-:S04]  /*bff0*/  FADD R16, R0, R3 ;  /* 0x0000000300107221 */ /* 0x008fc80000000000 */
[----:B------:R-:W2:Y:S01]  /*c000*/  SHFL.BFLY PT, R2, R5, 0x2, 0x1f ;  /* 0x0c401f0005027f89 */ /* 0x000ea200000e0000 */
[----:B------:R-:W-:-:S03]  /*c010*/  IMAD.MOV.U32 R0, RZ, RZ, 0x3f800000 ;  /* 0x3f800000ff007424 */ /* 0x000fc600078e00ff */
[----:B------:R-:W3:Y:S01]  /*c020*/  SHFL.BFLY PT, R17, R16, 0x2, 0x1f ;  /* 0x0c401f0010117f89 */ /* 0x000ee200000e0000 */
[C---:B--2---:R-:W-:Y:S01]  /*c030*/  FSETP.NE.AND P0, PT, R5.reuse, -R2, PT ;  /* 0x800000020500720b */ /* 0x044fe20003f05000 */
[----:B------:R-:W-:Y:S01]  /*c040*/  FADD R2, R5, R2 ;  /* 0x0000000205027221 */ /* 0x000fe20000000000 */
[----:B---3--:R-:W-:-:S11]  /*c050*/  FADD R8, R16, R17 ;  /* 0x0000001110087221 */ /* 0x008fd60000000000 */
[----:B------:R-:W-:Y:S05]  /*c060*/  @!P0 BRA `(.L_x_48) ;  /* 0x0000000000588947 */ /* 0x000fea0003800000 */
[----:B------:R-:W-:Y:S01]  /*c070*/  IMAD.MOV.U32 R4, RZ, RZ, R2 ;  /* 0x000000ffff047224 */ /* 0x000fe200078e0002 */
[----:B------:R-:W-:Y:S03]  /*c080*/  BSSY B1, `(.L_x_49) ;  /* 0x000000d000017945 */ /* 0x000fe60003800000 */
[----:B------:R-:W-:-:S05]  /*c090*/  VIADD R0, R4, 0x1800000 ;  /* 0x0180000004007836 */ /* 0x000fca0000000000 */
[----:B------:R-:W-:-:S04]  /*c0a0*/  LOP3.LUT R0, R0, 0x7f800000, RZ, 0xc0, !PT ;  /* 0x7f80000000007812 */ /* 0x000fc800078ec0ff */
[----:B------:R-:W-:-:S13]  /*c0b0*/  ISETP.GT.U32.AND P0, PT, R0, 0x1ffffff, PT ;  /* 0x01ffffff0000780c */ /* 0x000fda0003f04070 */
[----:B------:R-:W-:Y:S05]  /*c0c0*/  @P0 BRA `(.L_x_50) ;  /* 0x0000000000100947 */ /* 0x000fea0003800000 */
[----:B------:R-:W-:Y:S01]  /*c0d0*/  IMAD.MOV.U32 R2, RZ, RZ, R4 ;  /* 0x000000ffff027224 */ /* 0x000fe200078e0004 */
[----:B-1----:R-:W-:-:S07]  /*c0e0*/  MOV R15, 0xc100 ;  /* 0x0000c100000f7802 */ /* 0x002fce0000000f00 */
[----:B------:R-:W-:Y:S05]  /*c0f0*/  CALL.REL.NOINC `($__internal_0_$__cuda_sm20_rcp_rn_f32_slowpath) ;  /* 0x0000002c00b87944 */ /* 0x000fea0003c00000 */
[----:B------:R-:W-:Y:S05]  /*c100*/  BRA `(.L_x_51) ;  /* 0x0000000000107947 */ /* 0x000fea0003800000 */
.L_x_50:
[----:B------:R-:W2:Y:S02]  /*c110*/  MUFU.RCP R3, R4 ;  /* 0x0000000400037308 */ /* 0x000ea40000001000 */
[----:B--2---:R-:W-:-:S04]  /*c120*/  FFMA R0, R4, R3, -1 ;  /* 0xbf80000004007423 */ /* 0x004fc80000000003 */
[----:B------:R-:W-:-:S04]  /*c130*/  FADD.FTZ R0, -R0, -RZ ;  /* 0x800000ff00007221 */ /* 0x000fc80000010100 */
[----:B------:R-:W-:-:S07]  /*c140*/  FFMA R0, R3, R0, R3 ;  /* 0x0000000003007223 */ /* 0x000fce0000000003 */
.L_x_51:
[----:B------:R-:W-:Y:S05]  /*c150*/  BSYNC B1 ;  /* 0x0000000000017941 */ /* 0x000fea0003800000 */
.L_x_49:
[----:B------:R-:W-:Y:S01]  /*c160*/  FSETP.GEU.AND P0, PT, |R4|, 1.175494350822287508e-38, PT ;  /* 0x008000000400780b */ /* 0x000fe20003f0e200 */
[----:B------:R-:W-:-:S12]  /*c170*/  ULDC UR4, c[0x0][0x600] ;  /* 0x0001800000047ab9 */ /* 0x000fd80000000800 */
[----:B------:R-:W-:-:S04]  /*c180*/  @!P0 FMUL R4, R4, 16777216 ;  /* 0x4b80000004048820 */ /* 0x000fc80000400000 */
[----:B------:R-:W2:Y:S02]  /*c190*/  MUFU.LG2 R2, R4 ;  /* 0x0000000400027308 */ /* 0x000ea40000000c00 */
[----:B--2---:R-:W-:-:S04]  /*c1a0*/  @!P0 FADD R2, R2, -24 ;  /* 0xc1c0000002028421 */ /* 0x004fc80000000000 */
[----:B------:R-:W-:-:S04]  /*c1b0*/  FMUL R11, R2, 0.69314718246459960938 ;  /* 0x3f317218020b7820 */ /* 0x000fc80000400000 */
[----:B------:R-:W-:-:S07]  /*c1c0*/  FFMA R11, R6, UR4, R11 ;  /* 0x00000004060b7c23 */ /* 0x000fce000800000b */
.L_x_48:
[----:B------:R-:W-:Y:S05]  /*c1d0*/  BSYNC B0 ;  /* 0x0000000000007941 */ /* 0x000fea0003800000 */
.L_x_47:
[----:B------:R-:W-:Y:S01]  /*c1e0*/  FSETP.NE.AND P0, PT, R16, -R17, PT ;  /* 0x800000111000720b */ /* 0x000fe20003f05000 */
[----:B------:R-:W-:Y:S01]  /*c1f0*/  ULDC UR4, c[0x0][0x608] ;  /* 0x0001820000047ab9 */ /* 0x000fe20000000800 */
[----:B------:R-:W-:Y:S01]  /*c200*/  BSSY B0, `(.L_x_52) ;  /* 0x0000039000007945 */ /* 0x000fe20003800000 */
[----:B------:R-:W-:-:S04]  /*c210*/  FMUL R0, R0, UR4 ;  /* 0x0000000400007c20 */ /* 0x000fc80008400000 */
        /* <DEDUP_REMOVED lines=32> */
[----:B------:R-:W-:Y:S06]  /*c420*/  @!P0 BRA `(.L_x_53) ;  /* 0x0000000000588947 */ /* 0x000fec0003800000 */
[----:B------:R-:W-:Y:S01]  /*c430*/  VIADD R0, R8, 0x1800000 ;  /* 0x0180000008007836 */ /* 0x000fe20000000000 */
[----:B------:R-:W-:Y:S04]  /*c440*/  BSSY B1, `(.L_x_54) ;  /* 0x000000d000017945 */ /* 0x000fe80003800000 */
[----:B------:R-:W-:-:S04]  /*c450*/  LOP3.LUT R0, R0, 0x7f800000, RZ, 0xc0, !PT ;  /* 0x7f80000000007812 */ /* 0x000fc800078ec0ff */
[----:B------:R-:W-:-:S13]  /*c460*/  ISETP.GT.U32.AND P0, PT, R0, 0x1ffffff, PT ;  /* 0x01ffffff0000780c */ /* 0x000fda0003f04070 */
[----:B------:R-:W-:Y:S05]  /*c470*/  @P0 BRA `(.L_x_55) ;  /* 0x0000000000140947 */ /* 0x000fea0003800000 */
[----:B------:R-:W-:Y:S01]  /*c480*/  IMAD.MOV.U32 R2, RZ, RZ, R8 ;  /* 0x000000ffff027224 */ /* 0x000fe200078e0008 */
[----:B-1----:R-:W-:-:S07]  /*c490*/  MOV R15, 0xc4b0 ;  /* 0x0000c4b0000f7802 */ /* 0x002fce0000000f00 */
[----:B------:R-:W-:Y:S05]  /*c4a0*/  CALL.REL.NOINC `($__internal_0_$__cuda_sm20_rcp_rn_f32_slowpath) ;  /* 0x0000002800cc7944 */ /* 0x000fea0003c00000 */
[----:B------:R-:W-:Y:S01]  /*c4b0*/  IMAD.MOV.U32 R10, RZ, RZ, R0 ;  /* 0x000000ffff0a7224 */ /* 0x000fe200078e0000 */
[----:B------:R-:W-:Y:S06]  /*c4c0*/  BRA `(.L_x_56) ;  /* 0x0000000000107947 */ /* 0x000fec0003800000 */
.L_x_55:
[----:B------:R-:W2:Y:S02]  /*c4d0*/  MUFU.RCP R3, R8 ;  /* 0x0000000800037308 */ /* 0x000ea40000001000 */
[----:B--2---:R-:W-:-:S04]  /*c4e0*/  FFMA R0, R8, R3, -1 ;  /* 0xbf80000008007423 */ /* 0x004fc80000000003 */
[----:B------:R-:W-:-:S04]  /*c4f0*/  FADD.FTZ R0, -R0, -RZ ;  /* 0x800000ff00007221 */ /* 0x000fc80000010100 */
[----:B------:R-:W-:-:S07]  /*c500*/  FFMA R10, R3, R0, R3 ;  /* 0x00000000030a7223 */ /* 0x000fce0000000003 */
.L_x_56:
[----:B------:R-:W-:Y:S05]  /*c510*/  BSYNC B1 ;  /* 0x0000000000017941 */ /* 0x000fea0003800000 */
.L_x_54:
[----:B------:R-:W-:Y:S01]  /*c520*/  FSETP.GEU.AND P0, PT, |R8|, 1.175494350822287508e-38, PT ;  /* 0x008000000800780b */ /* 0x000fe20003f0e200 */
[----:B------:R-:W-:-:S12]  /*c530*/  ULDC UR4, c[0x0][0x600] ;  /* 0x0001800000047ab9 */ /* 0x000fd80000000800 */
[----:B------:R-:W-:-:S04]  /*c540*/  @!P0 FMUL R8, R8, 16777216 ;  /* 0x4b80000008088820 */ /* 0x000fc80000400000 */
[----:B------:R-:W2:Y:S02]  /*c550*/  MUFU.LG2 R0, R8 ;  /* 0x0000000800007308 */ /* 0x000ea40000000c00 */
[----:B--2---:R-:W-:-:S04]  /*c560*/  @!P0 FADD R0, R0, -24 ;  /* 0xc1c0000000008421 */ /* 0x004fc80000000000 */
[----:B------:R-:W-:-:S04]  /*c570*/  FMUL R0, R0, 0.69314718246459960938 ;  /* 0x3f31721800007820 */ /* 0x000fc80000400000 */
[----:B------:R-:W-:-:S07]  /*c580*/  FFMA R9, R7, UR4, R0 ;  /* 0x0000000407097c23 */ /* 0x000fce0008000000 */
.L_x_53:
[----:B------:R-:W-:Y:S05]  /*c590*/  BSYNC B0 ;  /* 0x0000000000007941 */ /* 0x000fea0003800000 */
.L_x_52:
[----:B------:R-:W-:Y:S01]  /*c5a0*/  UISETP.NE.AND UP0, UPT, UR37, 0x1, UPT ;  /* 0x000000012500788c */ /* 0x000fe2000bf05270 */
[----:B------:R-:W2:Y:S01]  /*c5b0*/  S2R R17, SR_TID.X ;  /* 0x0000000000117919 */ /* 0x000ea20000002100 */
[----:B------:R-:W-:Y:S02]  /*c5c0*/  ULDC.64 UR8, c[0x0][0x208] ;  /* 0x0000820000087ab9 */ /* 0x000fe40000000a00 */
[----:B------:R-:W-:-:S06]  /*c5d0*/  USEL UR4, URZ, 0x1, UP0 ;  /* 0x000000013f047887 */ /* 0x000fcc0008000000 */
[----:B------:R-:W-:Y:S01]  /*c5e0*/  IMAD.U32 R0, RZ, RZ, UR4 ;  /* 0x00000004ff007e24 */ /* 0x000fe2000f8e00ff */
[----:B------:R-:W-:Y:S02]  /*c5f0*/  ULDC UR4, c[0x0][0x608] ;  /* 0x0001820000047ab9 */ /* 0x000fe40000000800 */
[----:B------:R-:W-:Y:S02]  /*c600*/  FMUL R10, R10, UR4 ;  /* 0x000000040a0a7c20 */ /* 0x000fe40008400000 */
[----:B------:R-:W-:-:S04]  /*c610*/  SHF.L.U32 R0, R0, 0x1f, RZ ;  /* 0x0000001f00007819 */ /* 0x000fc800000006ff */
[----:B------:R-:W3:Y:S01]  /*c620*/  SYNCS.PHASECHK.TRANS64.TRYWAIT P0, [UR22+0x8], R0 ;  /* 0x00000800ff0075a7 */ /* 0x000ee20008000156 */
[C---:B--2---:R-:W-:Y:S02]  /*c630*/  LOP3.LUT P1, RZ, R17.reuse, 0x3, RZ, 0xc0, !PT ;  /* 0x0000000311ff7812 */ /* 0x044fe4000782c0ff */
[----:B------:R-:W-:Y:S01]  /*c640*/  LOP3.LUT R16, R17, 0x7f, RZ, 0xc0, !PT ;  /* 0x0000007f11107812 */ /* 0x000fe200078ec0ff */
[----:B---3--:R-:W-:Y:S10]  /*c650*/  @!P0 BRA `(.L_x_57) ;  /* 0x0000002400d08947 */ /* 0x008ff40003800000 */
.L_x_108:
[----:B------:R-:W-:Y:S01]  /*c660*/  USHF.L.U32 UR42, UR42, 0x6, URZ ;  /* 0x000000062a2a7899 */ /* 0x000fe2000800063f */
[----:B------:R-:W-:Y:S01]  /*c670*/  BSSY B0, `(.L_x_58) ;  /* 0x0000018000007945 */ /* 0x000fe20003800000 */
[----:B------:R-:W-:Y:S02]  /*c680*/  SHF.R.U32.HI R17, RZ, 0x2, R17 ;  /* 0x00000002ff117819 */ /* 0x000fe40000011611 */
[----:B-1----:R-:W-:Y:S01]  /*c690*/  SHF.R.U32.HI R18, RZ, 0x5, R16 ;  /* 0x00000005ff127819 */ /* 0x002fe20000011610 */
[----:B------:R-:W-:Y:S07]  /*c6a0*/  @P1 BRA `(.L_x_59) ;  /* 0x0000000000501947 */ /* 0x000fee0003800000 */
[----:B------:R-:W1:Y:S01]  /*c6b0*/  S2UR UR4, SR_CTAID.Y ;  /* 0x00000000000479c3 */ /* 0x000e620000002600 */
[----:B--2---:R-:W-:Y:S01]  /*c6c0*/  IMAD.SHL.U32 R3, R18, 0x10, RZ ;  /* 0x0000001012037824 */ /* 0x004fe200078e00ff */
[----:B------:R-:W-:Y:S01]  /*c6d0*/  LOP3.LUT R0, R17, 0x7, RZ, 0xc0, !PT ;  /* 0x0000000711007812 */ /* 0x000fe200078ec0ff */
[----:B------:R-:W-:-:S03]  /*c6e0*/  ULDC.64 UR6, c[0x0][0x688] ;  /* 0x0001a20000067ab9 */ /* 0x000fc60000000a00 */
[----:B------:R-:W-:Y:S02]  /*c6f0*/  LOP3.LUT R0, R3, 0xfffffff0, R0, 0xe2, !PT ;  /* 0xfffffff003007812 */ /* 0x000fe400078ee200 */
[----:B------:R-:W2:Y:S03]  /*c700*/  S2UR UR5, SR_CTAID.Z ;  /* 0x00000000000579c3 */ /* 0x000ea60000002700 */
[----:B------:R-:W-:-:S04]  /*c710*/  VIADD R3, R0, UR42 ;  /* 0x0000002a00037c36 */ /* 0x000fc80008000000 */
[----:B------:R-:W-:Y:S01]  /*c720*/  VIADD R2, R3, 0x8 ;  /* 0x0000000803027836 */ /* 0x000fe20000000000 */
[----:B-1----:R-:W-:-:S04]  /*c730*/  UIMAD UR4, UR4, UR6, UR42 ;  /* 0x00000006040472a4 */ /* 0x002fc8000f8e022a */
[----:B--2---:R-:W-:-:S03]  /*c740*/  UIMAD UR4, UR5, UR7, UR4 ;  /* 0x00000007050472a4 */ /* 0x004fc6000f8e0204 */
[----:B------:R-:W-:Y:S02]  /*c750*/  ULDC UR5, c[0x0][0x288] ;  /* 0x0000a20000057ab9 */ /* 0x000fe40000000800 */
[----:B------:R-:W-:Y:S02]  /*c760*/  ISETP.GE.U32.AND P0, PT, R3, UR5, PT ;  /* 0x0000000503007c0c */ /* 0x000fe4000bf06070 */
[----:B------:R-:W-:Y:S02]  /*c770*/  IADD3 R0, P2, R0, UR4, RZ ;  /* 0x0000000400007c10 */ /* 0x000fe4000ff5e0ff */
[----:B------:R-:W-:Y:S01]  /*c780*/  ISETP.GE.U32.AND P1, PT, R2, UR5, PT ;  /* 0x0000000502007c0c */ /* 0x000fe2000bf26070 */
[----:B------:R-:W-:Y:S02]  /*c790*/  ULDC.64 UR4, c[0x0][0x680] ;  /* 0x0001a00000047ab9 */ /* 0x000fe40000000a00 */
[----:B------:R-:W-:Y:S01]  /*c7a0*/  IMAD.X R3, RZ, RZ, RZ, P2 ;  /* 0x000000ffff037224 */ /* 0x000fe200010e06ff */
[----:B------:R-:W-:-:S04]  /*c7b0*/  LEA R2, P2, R0, UR4, 0x2 ;  /* 0x0000000400027c11 */ /* 0x000fc8000f8410ff */
[----:B------:R-:W-:-:S05]  /*c7c0*/  LEA.HI.X R3, R0, UR5, R3, 0x2, P2 ;  /* 0x0000000500037c11 */ /* 0x000fca00090f1403 */
[----:B------:R1:W-:Y:S04]  /*c7d0*/  @!P0 STG.E desc[UR8][R2.64], R11 ;  /* 0x0000000b02008986 */ /* 0x0003e8000c101908 */
[----:B------:R1:W-:Y:S02]  /*c7e0*/  @!P1 STG.E desc[UR8][R2.64+0x20], R9 ;  /* 0x0000200902009986 */ /* 0x0003e4000c101908 */
.L_x_59:
[----:B------:R-:W-:Y:S05]  /*c7f0*/  BSYNC B0 ;  /* 0x0000000000007941 */ /* 0x000fea0003800000 */
.L_x_58:
[----:B------:R-:W-:Y:S01]  /*c800*/  ULDC.64 UR4, c[0x0][0x730] ;  /* 0x0001cc0000047ab9 */ /* 0x000fe20000000a00 */
[-C--:B------:R-:W-:Y:S01]  /*c810*/  FMUL R23, R90, R10.reuse ;  /* 0x0000000a5a177220 */ /* 0x080fe20000400000 */
[----:B------:R-:W-:Y:S01]  /*c820*/  ISETP.NE.U32.AND P0, PT, RZ, UR4, PT ;  /* 0x00000004ff007c0c */ /* 0x000fe2000bf05070 */
[-C--:B------:R-:W-:Y:S01]  /*c830*/  FMUL R91, R91, R10.reuse ;  /* 0x0000000a5b5b7220 */ /* 0x080fe20000400000 */
[-C--:B------:R-:W-:Y:S01]  /*c840*/  FMUL R25, R94, R10.reuse ;  /* 0x0000000a5e197220 */ /* 0x080fe20000400000 */
[-C--:B------:R-:W-:Y:S01]  /*c850*/  FMUL R95, R95, R10.reuse ;  /* 0x0000000a5f5f7220 */ /* 0x080fe20000400000 */
[----:B------:R-:W-:Y:S01]  /*c860*/  ISETP.NE.AND.EX P0, PT, RZ, UR5, PT, P0 ;  /* 0x00000005ff007c0c */ /* 0x000fe2000bf05300 */
        /* <DEDUP_REMOVED lines=28> */
[----:B------:R-:W-:Y:S06]  /*ca30*/  @P0 BRA `(.L_x_60) ;  /* 0x0000000000200947 */ /* 0x000fec0003800000 */
[----:B------:R-:W-:Y:S02]  /*ca40*/  ULDC.64 UR4, c[0x0][0x728] ;  /* 0x0001ca0000047ab9 */ /* 0x000fe40000000a00 */
[----:B------:R-:W-:-:S04]  /*ca50*/  ISETP.NE.U32.AND P0, PT, RZ, UR4, PT ;  /* 0x00000004ff007c0c */ /* 0x000fc8000bf05070 */
[----:B------:R-:W-:-:S13]  /*ca60*/  ISETP.NE.AND.EX P0, PT, RZ, UR5, PT, P0 ;  /* 0x00000005ff007c0c */ /* 0x000fda000bf05300 */
[----:B------:R-:W-:Y:S05]  /*ca70*/  @!P0 BRA `(.L_x_61) ;  /* 0x00000000000c8947 */ /* 0x000fea0003800000 */
[----:B-12---:R-:W1:Y:S02]  /*ca80*/  LDC.64 R2, c[0x0][0x728] ;  /* 0x0001ca00ff027b82 */ /* 0x006e640000000a00 */
[----:B-1----:R4:W5:Y:S01]  /*ca90*/  LDG.E R2, desc[UR8][R2.64] ;  /* 0x0000000802027981 */ /* 0x002962000c1e1900 */
[----:B------:R-:W-:Y:S05]  /*caa0*/  BRA `(.L_x_60) ;  /* 0x0000000000047947 */ /* 0x000fea0003800000 */
.L_x_61:
[----:B-1----:R-:W3:Y:S02]  /*cab0*/  LDC R2, c[0x0][0x720] ;  /* 0x0001c800ff027b82 */ /* 0x002ee40000000800 */
.L_x_60:
[----:B--2---:R-:W-:Y:S01]  /*cac0*/  MOV R0, RZ ;  /* 0x000000ff00007202 */ /* 0x004fe20000000f00 */
[----:B---3-5:R-:W-:-:S03]  /*cad0*/  IMAD.MOV.U32 R32, RZ, RZ, R2 ;  /* 0x000000ffff207224 */ /* 0x028fc600078e0002 */
[----:B------:R-:W-:-:S13]  /*cae0*/  LOP3.LUT P0, RZ, R0, 0x1bf, RZ, 0xc0, !PT ;  /* 0x000001bf00ff7812 */ /* 0x000fda000780c0ff */
[----:B------:R-:W-:Y:S05]  /*caf0*/  @!P0 BRA `(.L_x_62) ;  /* 0x0000000000408947 */ /* 0x000fea0003800000 */
[----:B------:R-:W-:Y:S01]  /*cb00*/  MOV R0, 0x0 ;  /* 0x0000000000007802 */ /* 0x000fe20000000f00 */
[----:B------:R-:W-:Y:S01]  /*cb10*/  ULDC.64 UR4, c[0x4][0x68] ;  /* 0x01001a0000047ab9 */ /* 0x000fe20000000a00 */
[----:B------:R-:W-:Y:S01]  /*cb20*/  ULDC.64 UR6, c[0x4][0x8] ;  /* 0x0100020000067ab9 */ /* 0x000fe20000000a00 */
[----:B------:R-:W-:Y:S01]  /*cb30*/  IMAD.U32 R4, RZ, RZ, UR4 ;  /* 0x00000004ff047e24 */ /* 0x000fe2000f8e00ff */
[----:B-1--4-:R1:W2:Y:S01]  /*cb40*/  LDC.64 R2, c[0x4][R0] ;  /* 0x0100000000027b82 */ /* 0x0122a20000000a00 */
[----:B------:R-:W-:Y:S01]  /*cb50*/  IMAD.U32 R5, RZ, RZ, UR5 ;  /* 0x00000005ff057e24 */ /* 0x000fe2000f8e00ff */
[----:B------:R-:W-:Y:S01]  /*cb60*/  ULDC.64 UR4, c[0x4][0x70] ;  /* 0x01001c0000047ab9 */ /* 0x000fe20000000a00 */
[----:B------:R-:W-:Y:S02]  /*cb70*/  IMAD.U32 R10, RZ, RZ, UR6 ;  /* 0x00000006ff0a7e24 */ /* 0x000fe4000f8e00ff */
[----:B------:R-:W-:Y:S02]  /*cb80*/  IMAD.U32 R6, RZ, RZ, UR4 ;  /* 0x00000004ff067e24 */ /* 0x000fe4000f8e00ff */
[----:B------:R-:W-:-:S02]  /*cb90*/  IMAD.U32 R7, RZ, RZ, UR5 ;  /* 0x00000005ff077e24 */ /* 0x000fc4000f8e00ff */
[----:B------:R-:W-:Y:S02]  /*cba0*/  IMAD.U32 R11, RZ, RZ, UR7 ;  /* 0x00000007ff0b7e24 */ /* 0x000fe4000f8e00ff */
[----:B------:R-:W-:Y:S02]  /*cbb0*/  IMAD.MOV.U32 R8, RZ, RZ, 0x70 ;  /* 0x00000070ff087424 */ /* 0x000fe400078e00ff */
[----:B------:R-:W-:Y:S02]  /*cbc0*/  IMAD.MOV.U32 R12, RZ, RZ, 0x1 ;  /* 0x00000001ff0c7424 */ /* 0x000fe400078e00ff */
[----:B-1----:R-:W-:-:S07]  /*cbd0*/  IMAD.MOV.U32 R13, RZ, RZ, RZ ;  /* 0x000000ffff0d7224 */ /* 0x002fce00078e00ff */
[----:B------:R-:W-:-:S07]  /*cbe0*/  LEPC R20, `(.L_x_62) ;  /* 0x000000001014794e */ /* 0x000fce0000000000 */
[----:B--2---:R-:W-:Y:S05]  /*cbf0*/  CALL.ABS.NOINC R2 ;  /* 0x0000000002007343 */ /* 0x004fea0003c00000 */
.L_x_62:
[----:B------:R-:W-:Y:S02]  /*cc00*/  IMAD.U32 R19, RZ, RZ, UR36 ;  /* 0x00000024ff137e24 */ /* 0x000fe4000f8e00ff */
[----:B------:R-:W-:-:S04]  /*cc10*/  IMAD.U32 R0, RZ, RZ, UR37 ;  /* 0x00000025ff007e24 */ /* 0x000fc8000f8e00ff */
[----:B------:R-:W-:-:S04]  /*cc20*/  IMAD R19, R0, 0x2200, R19 ;  /* 0x0000220000137824 */ /* 0x000fc800078e0213 */
[----:B------:R-:W-:-:S05]  /*cc30*/  VIADD R0, R19, 0xffffde00 ;  /* 0xffffde0013007836 */ /* 0x000fca0000000000 */
        /* <DEDUP_REMOVED lines=18> */
.L_x_63:
[----:B------:R-:W2:Y:S01]  /*cd60*/  S2R R4, SR_TID.X ;  /* 0x0000000000047919 */ /* 0x000ea20000002100 */
[----:B------:R-:W-:Y:S01]  /*cd70*/  ULDC.64 UR4, c[0x0][0x730] ;  /* 0x0001cc0000047ab9 */ /* 0x000fe20000000a00 */
[----:B------:R-:W-:Y:S01]  /*cd80*/  VIADD R16, R16, 0x1f ;  /* 0x0000001f10107836 */ /* 0x000fe20000000000 */
[----:B------:R-:W-:Y:S01]  /*cd90*/  ISETP.NE.U32.AND P0, PT, RZ, UR4, PT ;  /* 0x00000004ff007c0c */ /* 0x000fe2000bf05070 */
[----:B------:R-:W-:Y:S01]  /*cda0*/  IMAD.SHL.U32 R17, R17, 0x40, RZ ;  /* 0x0000004011117824 */ /* 0x000fe200078e00ff */
[----:B------:R-:W-:Y:S02]  /*cdb0*/  BSSY B0, `(.L_x_64) ;  /* 0x000000e000007945 */ /* 0x000fe40003800000 */
[----:B------:R-:W-:-:S13]  /*cdc0*/  ISETP.NE.AND.EX P0, PT, RZ, UR5, PT, P0 ;  /* 0x00000005ff007c0c */ /* 0x000fda000bf05300 */
[----:B------:R-:W3:Y:S01]  /*cdd0*/  @P0 LDC R32, c[0x0][0x720] ;  /* 0x0001c800ff200b82 */ /* 0x000ee20000000800 */
[----:B------:R-:W-:Y:S01]  /*cde0*/  ISETP.GT.U32.AND P0, PT, R16, 0x3e, PT ;  /* 0x0000003e1000780c */ /* 0x000fe20003f04070 */
[C---:B--2---:R-:W-:Y:S02]  /*cdf0*/  IMAD.SHL.U32 R0, R4.reuse, 0x2, RZ ;  /* 0x0000000204007824 */ /* 0x044fe400078e00ff */
[----:B-1----:R-:W-:-:S03]  /*ce00*/  IMAD.SHL.U32 R2, R4, 0x10, RZ ;  /* 0x0000001004027824 */ /* 0x002fc600078e00ff */
[----:B----4-:R-:W-:Y:S02]  /*ce10*/  LOP3.LUT R3, R0, 0x6, RZ, 0xc0, !PT ;  /* 0x0000000600037812 */ /* 0x010fe400078ec0ff */
[----:B------:R-:W-:-:S03]  /*ce20*/  LOP3.LUT R5, R2, 0x180, RZ, 0xc0, !PT ;  /* 0x0000018002057812 */ /* 0x000fc600078ec0ff */
[----:B------:R-:W-:Y:S01]  /*ce30*/  IMAD R3, R18, 0x400, R3 ;  /* 0x0000040012037824 */ /* 0x000fe200078e0203 */
[----:B------:R-:W-:Y:S02]  /*ce40*/  LOP3.LUT R5, R5, 0x30, R0, 0xf8, !PT ;  /* 0x0000003005057812 */ /* 0x000fe400078ef800 */
[----:B------:R-:W-:-:S04]  /*ce50*/  LOP3.LUT R0, R17, 0x40, RZ, 0xc0, !PT ;  /* 0x0000004011007812 */ /* 0x000fc800078ec0ff */
[----:B------:R-:W-:Y:S01]  /*ce60*/  IADD3 R0, R5, R3, R0 ;  /* 0x0000000305007210 */ /* 0x000fe20007ffe000 */
[----:B------:R-:W-:Y:S06]  /*ce70*/  @P0 BRA `(.L_x_65) ;  /* 0x0000000000040947 */ /* 0x000fec0003800000 */
[----:B------:R-:W-:-:S04]  /*ce80*/  DEPBAR.LE SB0, 0x1 ;  /* 0x000080400000791a */ /* 0x000fc80000000000 */
.L_x_65:
[----:B------:R-:W-:Y:S05]  /*ce90*/  BSYNC B0 ;  /* 0x0000000000007941 */ /* 0x000fea0003800000 */
.L_x_64:
[----:B------:R-:W-:Y:S01]  /*cea0*/  R2P PR, R4, 0x18 ;  /* 0x0000001804007804 */ /* 0x000fe20000000000 */
[----:B------:R-:W-:Y:S01]  /*ceb0*/  IMAD.IADD R39, R19, 0x1, R0 ;  /* 0x0000000113277824 */ /* 0x000fe200078e0200 */
[----:B------:R-:W-:Y:S05]  /*cec0*/  WARPSYNC.ALL ;  /* 0x0000000000007948 */ /* 0x000fea0003800000 */
[C---:B------:R-:W-:Y:S01]  /*ced0*/  VIADD R0, R39.reuse, 0xffffde00 ;  /* 0xffffde0027007836 */ /* 0x040fe20000000000 */
[----:B------:R-:W-:Y:S01]  /*cee0*/  BAR.SYNC.DEFER_BLOCKING 0x1, 0x80 ;  /* 0x0042000000007b1d */ /* 0x000fe20000010000 */
[----:B------:R-:W-:Y:S02]  /*cef0*/  VIADD R21, R39, 0xffffde20 ;  /* 0xffffde2027157836 */ /* 0x000fe40000000000 */
[-C--:B---3--:R-:W-:Y:S01]  /*cf00*/  FMUL R3, R91, R32.reuse ;  /* 0x000000205b037220 */ /* 0x088fe20000400000 */
[-C--:B------:R-:W-:Y:S01]  /*cf10*/  FMUL R2, R25, R32.reuse ;  /* 0x0000002019027220 */ /* 0x080fe20000400000 */
[----:B------:R-:W-:Y:S01]  /*cf20*/  FMUL R4, R27, R32 ;  /* 0x000000201b047220 */ /* 0x000fe20000400000 */
[----:B------:R-:W-:-:S02]  /*cf30*/  @P4 VIADD R21, R0, 0xffffffe0 ;  /* 0xffffffe000154836 */ /* 0x000fc40000000000 */
        /* <DEDUP_REMOVED lines=61> */
[----:B------:R-:W-:Y:S01]  /*d310*/  F2FP.SATFINITE.E4M3.F32.PACK_AB_MERGE_C R32, R3, R0, RZ ;  /* 0x000000000320723e */ /* 0x000fe200048070ff */
[----:B------:R-:W-:Y:S01]  /*d320*/  IMAD.MOV.U32 R0, RZ, RZ, 0x10 ;  /* 0x00000010ff007424 */ /* 0x000fe200078e00ff */
[----:B------:R-:W-:Y:S01]  /*d330*/  F2FP.SATFINITE.E4M3.F32.PACK_AB_MERGE_C R88, R89, R88, RZ ;  /* 0x000000585958723e */ /* 0x000fe200048070ff */
[----:B------:R-:W-:Y:S01]  /*d340*/  BSSY B0, `(.L_x_66) ;  /* 0x0000045000007945 */ /* 0x000fe20003800000 */
[----:B------:R-:W-:Y:S01]  /*d350*/  F2FP.SATFINITE.E4M3.F32.PACK_AB_MERGE_C R92, R93, R92, RZ ;  /* 0x0000005c5d5c723e */ /* 0x000fe200048070ff */
[----:B------:R1:W-:Y:S01]  /*d360*/  STS.U16 [R39+-0x2000], R32 ;  /* 0xffe0002027007388 */ /* 0x0003e20000000400 */
[----:B------:R-:W-:-:S02]  /*d370*/  SEL R0, R0, 0xfffffff0, !P3 ;  /* 0xfffffff000007807 */ /* 0x000fc40005800000 */
[----:B------:R-:W-:Y:S01]  /*d380*/  F2FP.SATFINITE.E4M3.F32.PACK_AB_MERGE_C R34, R5, R2, RZ ;  /* 0x000000020522723e */ /* 0x000fe200048070ff */
[----:B------:R1:W-:Y:S01]  /*d390*/  STS.U16 [R39+-0x2200], R88 ;  /* 0xffde005827007388 */ /* 0x0003e20000000400 */
[----:B------:R-:W-:Y:S01]  /*d3a0*/  F2FP.SATFINITE.E4M3.F32.PACK_AB_MERGE_C R97, R97, R96, RZ ;  /* 0x000000606161723e */ /* 0x000fe200048070ff */
[C---:B------:R-:W-:Y:S01]  /*d3b0*/  IMAD.IADD R2, R0.reuse, 0x1, R39 ;  /* 0x0000000100027824 */ /* 0x040fe200078e0227 */
[----:B------:R-:W-:Y:S01]  /*d3c0*/  F2FP.SATFINITE.E4M3.F32.PACK_AB_MERGE_C R7, R7, R4, RZ ;  /* 0x000000040707723e */ /* 0x000fe200048070ff */
[----:B------:R-:W-:Y:S01]  /*d3d0*/  IMAD.IADD R3, R0, 0x1, R21 ;  /* 0x0000000100037824 */ /* 0x000fe200078e0215 */
[----:B------:R-:W-:Y:S01]  /*d3e0*/  F2FP.SATFINITE.E4M3.F32.PACK_AB_MERGE_C R101, R101, R100, RZ ;  /* 0x000000646565723e */ /* 0x000fe200048070ff */
[----:B------:R1:W-:Y:S01]  /*d3f0*/  STS.U16 [R39+-0x21f8], R92 ;  /* 0xffde085c27007388 */ /* 0x0003e20000000400 */
[----:B------:R-:W-:Y:S02]  /*d400*/  F2FP.SATFINITE.E4M3.F32.PACK_AB_MERGE_C R9, R9, R6, RZ ;  /* 0x000000060909723e */ /* 0x000fe400048070ff */
[----:B------:R-:W-:Y:S01]  /*d410*/  F2FP.SATFINITE.E4M3.F32.PACK_AB_MERGE_C R104, R105, R104, RZ ;  /* 0x000000686968723e */ /* 0x000fe200048070ff */
[----:B------:R1:W-:Y:S01]  /*d420*/  STS.U16 [R39+-0x1ff8], R34 ;  /* 0xffe0082227007388 */ /* 0x0003e20000000400 */
[----:B------:R-:W-:-:S02]  /*d430*/  F2FP.SATFINITE.E4M3.F32.PACK_AB_MERGE_C R8, R11, R8, RZ ;  /* 0x000000080b08723e */ /* 0x000fc400048070ff */
[----:B------:R-:W-:Y:S01]  /*d440*/  F2FP.SATFINITE.E4M3.F32.PACK_AB_MERGE_C R108, R109, R108, RZ ;  /* 0x0000006c6d6c723e */ /* 0x000fe200048070ff */
[----:B------:R1:W-:Y:S01]  /*d450*/  STS.U16 [R2+-0x2200], R97 ;  /* 0xffde006102007388 */ /* 0x0003e20000000400 */
[----:B------:R-:W-:Y:S02]  /*d460*/  F2FP.SATFINITE.E4M3.F32.PACK_AB_MERGE_C R10, R13, R10, RZ ;  /* 0x0000000a0d0a723e */ /* 0x000fe400048070ff */
        /* <DEDUP_REMOVED lines=10> */
[----:B------:R1:W-:Y:S01]  /*d510*/  STS.U16 [R21], R104 ;  /* 0x0000006815007388 */ /* 0x0003e20000000400 */
[----:B------:R-:W-:Y:S02]  /*d520*/  F2FP.SATFINITE.E4M3.F32.PACK_AB_MERGE_C R18, R18, R25, RZ ;  /* 0x000000191212723e */ /* 0x000fe400048070ff */
[----:B------:R-:W-:Y:S01]  /*d530*/  F2FP.SATFINITE.E4M3.F32.PACK_AB_MERGE_C R129, R129, R128, RZ ;  /* 0x000000808181723e */ /* 0x000fe200048070ff */
[----:B------:R1:W-:Y:S01]  /*d540*/  STS.U16 [R21+0x200], R8 ;  /* 0x0002000815007388 */ /* 0x0003e20000000400 */
[----:B------:R-:W-:-:S02]  /*d550*/  F2FP.SATFINITE.E4M3.F32.PACK_AB_MERGE_C R27, R20, R27, RZ ;  /* 0x0000001b141b723e */ /* 0x000fc400048070ff */
[----:B------:R-:W-:Y:S01]  /*d560*/  F2FP.SATFINITE.E4M3.F32.PACK_AB_MERGE_C R133, R133, R132, RZ ;  /* 0x000000848585723e */ /* 0x000fe200048070ff */
[----:B------:R1:W-:Y:S01]  /*d570*/  STS.U16 [R21+0x8], R108 ;  /* 0x0000086c15007388 */ /* 0x0003e20000000400 */
[----:B------:R-:W-:Y:S02]  /*d580*/  F2FP.SATFINITE.E4M3.F32.PACK_AB_MERGE_C R29, R22, R29, RZ ;  /* 0x0000001d161d723e */ /* 0x000fe400048070ff */
[----:B------:R-:W-:Y:S01]  /*d590*/  F2FP.SATFINITE.E4M3.F32.PACK_AB_MERGE_C R136, R137, R136, RZ ;  /* 0x000000888988723e */ /* 0x000fe200048070ff */
[----:B------:R1:W-:Y:S01]  /*d5a0*/  STS.U16 [R21+0x208], R10 ;  /* 0x0002080a15007388 */ /* 0x0003e20000000400 */
[----:B------:R-:W-:Y:S02]  /*d5b0*/  F2FP.SATFINITE.E4M3.F32.PACK_AB_MERGE_C R24, R24, R31, RZ ;  /* 0x0000001f1818723e */ /* 0x000fe400048070ff */
[----:B------:R-:W-:Y:S01]  /*d5c0*/  F2FP.SATFINITE.E4M3.F32.PACK_AB_MERGE_C R140, R141, R140, RZ ;  /* 0x0000008c8d8c723e */ /* 0x000fe200048070ff */
[----:B------:R1:W-:Y:S01]  /*d5d0*/  STS.U16 [R3], R112 ;  /* 0x0000007003007388 */ /* 0x0003e20000000400 */
[----:B------:R-:W-:-:S02]  /*d5e0*/  F2FP.SATFINITE.E4M3.F32.PACK_AB_MERGE_C R26, R26, R33, RZ ;  /* 0x000000211a1a723e */ /* 0x000fc400048070ff */
[----:B------:R-:W-:Y:S01]  /*d5f0*/  F2FP.SATFINITE.E4M3.F32.PACK_AB_MERGE_C R144, R145, R144, RZ ;  /* 0x000000909190723e */ /* 0x000fe200048070ff */
[----:B------:R1:W-:Y:S01]  /*d600*/  STS.U16 [R3+0x200], R12 ;  /* 0x0002000c03007388 */ /* 0x0003e20000000400 */
[----:B------:R-:W-:Y:S02]  /*d610*/  F2FP.SATFINITE.E4M3.F32.PACK_AB_MERGE_C R28, R28, R35, RZ ;  /* 0x000000231c1c723e */ /* 0x000fe400048070ff */
[----:B------:R-:W-:Y:S01]  /*d620*/  F2FP.SATFINITE.E4M3.F32.PACK_AB_MERGE_C R148, R149, R148, RZ ;  /* 0x000000949594723e */ /* 0x000fe200048070ff */
[----:B------:R1:W-:Y:S01]  /*d630*/  STS.U16 [R3+0x8], R116 ;  /* 0x0000087403007388 */ /* 0x0003e20000000400 */
[----:B------:R-:W-:-:S03]  /*d640*/  F2FP.SATFINITE.E4M3.F32.PACK_AB_MERGE_C R30, R30, R37, RZ ;  /* 0x000000251e1e723e */ /* 0x000fc600048070ff */
[----:B------:R1:W-:Y:S01]  /*d650*/  STS.U16 [R3+0x208], R14 ;  /* 0x0002080e03007388 */ /* 0x0003e20000000400 */
[----:B------:R-:W-:Y:S01]  /*d660*/  @!PT LDS RZ, [RZ] ;  /* 0x00000000fffff984 */ /* 0x000fe20000000800 */
[----:B------:R-:W-:Y:S01]  /*d670*/  @!PT LDS RZ, [RZ] ;  /* 0x00000000fffff984 */ /* 0x000fe20000000800 */
[----:B------:R-:W-:Y:S01]  /*d680*/  @!PT LDS RZ, [RZ] ;  /* 0x00000000fffff984 */ /* 0x000fe20000000800 */
[----:B------:R-:W-:Y:S01]  /*d690*/  @!PT LDS RZ, [RZ] ;  /* 0x00000000fffff984 */ /* 0x000fe20000000800 */
[----:B------:R2:W-:Y:S06]  /*d6a0*/  MEMBAR.ALL.CTA ;  /* 0x0000000000007992 */ /* 0x0005ec0000008000 */
[----:B--2---:R-:W2:Y:S02]  /*d6b0*/  FENCE.VIEW.ASYNC.S ;  /* 0x00000000000073c6 */ /* 0x004ea40000000000 */
[----:B--2---:R-:W-:Y:S06]  /*d6c0*/  BAR.SYNC.DEFER_BLOCKING 0x1, 0x80 ;  /* 0x0042000000007b1d */ /* 0x004fec0000010000 */
[----:B-1----:R-:W-:Y:S05]  /*d6d0*/  @P0 BRA `(.L_x_67) ;  /* 0x00000000002c0947 */ /* 0x002fea0003800000 */
[----:B------:R-:W-:Y:S01]  /*d6e0*/  S2UR UR44, SR_CTAID.Z ;  /* 0x00000000002c79c3 */ /* 0x000fe20000002700 */
[----:B------:R-:W-:Y:S01]  /*d6f0*/  R2UR UR40, R19 ;  /* 0x00000000132872ca */ /* 0x000fe200000e0000 */
[----:B------:R-:W-:Y:S01]  /*d700*/  ULDC.64 UR4, c[0x0][0x198] ;  /* 0x0000660000047ab9 */ /* 0x000fe20000000a00 */
[----:B------:R-:W-:Y:S01]  /*d710*/  UMOV UR41, URZ ;  /* 0x0000003f00297c82 */ /* 0x000fe20008000000 */
[----:B------:R-:W-:-:S04]  /*d720*/  UIADD3 UR4, UP0, UR4, 0x670, URZ ;  /* 0x0000067004047890 */ /* 0x000fc8000ff1e03f */
[----:B------:R-:W1:Y:S01]  /*d730*/  S2UR UR43, SR_CTAID.Y ;  /* 0x00000000002b79c3 */ /* 0x000e620000002600 */
[----:B------:R-:W-:-:S05]  /*d740*/  UIADD3.X UR5, URZ, UR5, URZ, UP0, !UPT ;  /* 0x000000053f057290 */ /* 0x000fca00087fe43f */
[----:B------:R-:W-:-:S09]  /*d750*/  UIADD3 UR40, UR40, -0x2200, URZ ;  /* 0xffffde0028287890 */ /* 0x000fd2000fffe03f */
[----:B-1----:R1:W-:Y:S01]  /*d760*/  UTMASTG.4D [UR40], [UR4] ;  /* 0x00000028040073b5 */ /* 0x0023e20008018000 */
[----:B------:R0:W-:Y:S01]  /*d770*/  UTMACMDFLUSH ;  /* 0x00000000000079b7 */ /* 0x0001e20000000000 */
[----:B-1----:R-:W-:-:S04]  /*d780*/  DEPBAR.LE SB0, 0x1 ;  /* 0x000080400000791a */ /* 0x002fc80000000000 */
.L_x_67:
[----:B------:R-:W-:Y:S05]  /*d790*/  BSYNC B0 ;  /* 0x0000000000007941 */ /* 0x000fea0003800000 */
.L_x_66:
[----:B------:R-:W-:Y:S06]  /*d7a0*/  BAR.SYNC.DEFER_BLOCKING 0x1, 0x80 ;  /* 0x0042000000007b1d */ /* 0x000fec0000010000 */
[----:B------:R-:W-:Y:S01]  /*d7b0*/  BSSY B0, `(.L_x_68) ;  /* 0x0000023000007945 */ /* 0x000fe20003800000 */
[----:B------:R1:W-:Y:S04]  /*d7c0*/  STS.U16 [R39+-0x1200], R120 ;  /* 0xffee007827007388 */ /* 0x0003e80000000400 */
[----:B------:R1:W-:Y:S04]  /*d7d0*/  STS.U16 [R39+-0x1000], R16 ;  /* 0xfff0001027007388 */ /* 0x0003e80000000400 */
[----:B------:R1:W-:Y:S04]  /*d7e0*/  STS.U16 [R39+-0x11f8], R124 ;  /* 0xffee087c27007388 */ /* 0x0003e80000000400 */
[----:B------:R1:W-:Y:S04]  /*d7f0*/  STS.U16 [R39+-0xff8], R18 ;  /* 0xfff0081227007388 */ /* 0x0003e80000000400 */
[----:B------:R1:W-:Y:S04]  /*d800*/  STS.U16 [R2+-0x1200], R129 ;  /* 0xffee008102007388 */ /* 0x0003e80000000400 */
[----:B------:R1:W-:Y:S04]  /*d810*/  STS.U16 [R2+-0x1000], R27 ;  /* 0xfff0001b02007388 */ /* 0x0003e80000000400 */
[----:B------:R1:W-:Y:S04]  /*d820*/  STS.U16 [R2+-0x11f8], R133 ;  /* 0xffee088502007388 */ /* 0x0003e80000000400 */
[----:B------:R1:W-:Y:S04]  /*d830*/  STS.U16 [R2+-0xff8], R29 ;  /* 0xfff0081d02007388 */ /* 0x0003e80000000400 */
[----:B------:R1:W-:Y:S04]  /*d840*/  STS.U16 [R21+0x1000], R136 ;  /* 0x0010008815007388 */ /* 0x0003e80000000400 */
[----:B------:R1:W-:Y:S04]  /*d850*/  STS.U16 [R21+0x1200], R24 ;  /* 0x0012001815007388 */ /* 0x0003e80000000400 */
[----:B------:R1:W-:Y:S04]  /*d860*/  STS.U16 [R21+0x1008], R140 ;  /* 0x0010088c15007388 */ /* 0x0003e80000000400 */
[----:B------:R1:W-:Y:S04]  /*d870*/  STS.U16 [R21+0x1208], R26 ;  /* 0x0012081a15007388 */ /* 0x0003e80000000400 */
[----:B------:R1:W-:Y:S04]  /*d880*/  STS.U16 [R3+0x1000], R144 ;  /* 0x0010009003007388 */ /* 0x0003e80000000400 */
[----:B------:R1:W-:Y:S04]  /*d890*/  STS.U16 [R3+0x1200], R28 ;  /* 0x0012001c03007388 */ /* 0x0003e80000000400 */
[----:B------:R1:W-:Y:S04]  /*d8a0*/  STS.U16 [R3+0x1008], R148 ;  /* 0x0010089403007388 */ /* 0x0003e80000000400 */
        /* <DEDUP_REMOVED lines=12> */
[----:B------:R-:W-:Y:S01]  /*d970*/  UMOV UR41, 0x40 ;  /* 0x0000004000297882 */ /* 0x000fe20000000000 */
[----:B------:R-:W-:-:S04]  /*d980*/  UIADD3 UR4, UP0, UR4, 0x670, URZ ;  /* 0x0000067004047890 */ /* 0x000fc8000ff1e03f */
[----:B------:R-:W1:Y:S01]  /*d990*/  S2UR UR43, SR_CTAID.Y ;  /* 0x00000000002b79c3 */ /* 0x000e620000002600 */
[----:B------:R-:W-:-:S05]  /*d9a0*/  UIADD3.X UR5, URZ, UR5, URZ, UP0, !UPT ;  /* 0x000000053f057290 */ /* 0x000fca00087fe43f */
[----:B------:R-:W-:-:S09]  /*d9b0*/  UIADD3 UR40, UR40, -0x1200, URZ ;  /* 0xffffee0028287890 */ /* 0x000fd2000fffe03f */
[----:B-1----:R1:W-:Y:S02]  /*d9c0*/  UTMASTG.4D [UR40], [UR4] ;  /* 0x00000028040073b5 */ /* 0x0023e40008018000 */
[----:B-1----:R0:W-:Y:S02]  /*d9d0*/  UTMACMDFLUSH ;  /* 0x00000000000079b7 */ /* 0x0021e40000000000 */
.L_x_69:
[----:B------:R-:W-:Y:S05]  /*d9e0*/  BSYNC B0 ;  /* 0x0000000000007941 */ /* 0x000fea0003800000 */
.L_x_68:
[----:B------:R-:W-:Y:S01]  /*d9f0*/  UIADD3 UR37, UR37, -0x1, URZ ;  /* 0xffffffff25257890 */ /* 0x000fe2000fffe03f */
[----:B------:R-:W-:-:S04]  /*da00*/  DEPBAR.LE SB0, 0x0 ;  /* 0x000080000000791a */ /* 0x000fc80000000000 */
[----:B------:R-:W-:-:S04]  /*da10*/  USHF.L.U32 UR4, UR37, 0x3, URZ ;  /* 0x0000000325047899 */ /* 0x000fc8000800063f */
[----:B------:R-:W-:-:S04]  /*da20*/  ULOP3.LUT UR4, UR4, 0x8, URZ, 0xe2, !UPT ;  /* 0x0000000804047892 */ /* 0x000fc8000f8ee23f */
[----:B------:R-:W-:-:S06]  /*da30*/  ULOP3.LUT UR4, UR4, 0x18, URZ, 0x3c, !UPT ;  /* 0x0000001804047892 */ /* 0x000fcc000f8e3c3f */
[----:B------:R-:W-:-:S04]  /*da40*/  IMAD.U32 R0, RZ, RZ, UR4 ;  /* 0x00000004ff007e24 */ /* 0x000fc8000f8e00ff */
[----:B------:R-:W-:Y:S01]  /*da50*/  SYNCS.ARRIVE.TRANS64.A1T0 RZ, [R0+UR36+0x18090], RZ ;  /* 0x018090ff00ff79a7 */ /* 0x000fe20008100024 */
[----:B------:R-:W-:Y:S05]  /*da60*/  EXIT ;  /* 0x000000000000794d */ /* 0x000fea0003800000 */
.L_x_6:
[----:B------:R-:W-:-:S08]  /*da70*/  UISETP.NE.AND UP0, UPT, UR10, 0x1, UPT ;  /* 0x000000010a00788c */ /* 0x000fd0000bf05270 */
[----:B------:R-:W1:-:S00]  /*da80*/  USETMAXREG.DEALLOC.CTAPOOL 0x18 ;  /* 0x00000018000079c8 */ /* 0x000e4000080e0500 */
[----:B------:R-:W-:-:S13]  /*da90*/  PLOP3.LUT P0, PT, PT, PT, UP0, 0x80, 0x0 ;  /* 0x000000000000781c */ /* 0x000fda0003f0f008 */
[----:B------:R-:W-:Y:S05]  /*daa0*/  @P0 EXIT ;  /* 0x000000000000094d */ /* 0x000fea0003800000 */
[----:B------:R-:W2:Y:S01]  /*dab0*/  S2UR UR11, SR_CTAID.X ;  /* 0x00000000000b79c3 */ /* 0x000ea20000002500 */
[----:B------:R-:W-:Y:S01]  /*dac0*/  ELECT P3, URZ, PT ;  /* 0x00000000003f782f */ /* 0x000fe20003860000 */
[----:B------:R-:W-:Y:S01]  /*dad0*/  BSSY B0, `(.L_x_70) ;  /* 0x0000029000007945 */ /* 0x000fe20003800000 */
[----:B-1----:R-:W-:Y:S02]  /*dae0*/  IMAD.MOV.U32 R2, RZ, RZ, RZ ;  /* 0x000000ffff027224 */ /* 0x002fe400078e00ff */
[----:B------:R-:W-:Y:S02]  /*daf0*/  IMAD.MOV.U32 R8, RZ, RZ, RZ ;  /* 0x000000ffff087224 */ /* 0x000fe400078e00ff */
[----:B------:R-:W-:Y:S01]  /*db00*/  IMAD.MOV.U32 R4, RZ, RZ, RZ ;  /* 0x000000ffff047224 */ /* 0x000fe200078e00ff */
[----:B------:R-:W1:Y:S08]  /*db10*/  S2UR UR20, SR_CTAID.Y ;  /* 0x00000000001479c3 */ /* 0x000e700000002600 */
[----:B------:R-:W3:Y:S01]  /*db20*/  S2UR UR21, SR_CTAID.Z ;  /* 0x00000000001579c3 */ /* 0x000ee20000002700 */
[----:B--2---:R-:W-:Y:S01]  /*db30*/  USHF.L.U32 UR11, UR11, 0x7, URZ ;  /* 0x000000070b0b7899 */ /* 0x004fe2000800063f */
[----:B------:R-:W-:Y:S11]  /*db40*/  @!P3 BRA `(.L_x_71) ;  /* 0x000000000084b947 */ /* 0x000ff60003800000 */
[----:B------:R-:W2:Y:S01]  /*db50*/  S2R R4, SR_CgaCtaId ;  /* 0x0000000000047919 */ /* 0x000ea20000008800 */
[----:B------:R-:W-:Y:S01]  /*db60*/  MOV R3, 0x400 ;  /* 0x0000040000037802 */ /* 0x000fe20000000f00 */
[----:B------:R-:W-:-:S03]  /*db70*/  IMAD.MOV.U32 R5, RZ, RZ, 0x1 ;  /* 0x00000001ff057424 */ /* 0x000fc600078e00ff */
[----:B--2---:R-:W-:Y:S02]  /*db80*/  LEA R4, R4, R3, 0x18 ;  /* 0x0000000304047211 */ /* 0x004fe400078ec0ff */
[----:B------:R-:W-:-:S04]  /*db90*/  SHF.L.U32 R3, R5, 0x1f, RZ ;  /* 0x0000001f05037819 */ /* 0x000fc800000006ff */
[----:B------:R-:W2:Y:S02]  /*dba0*/  SYNCS.PHASECHK.TRANS64.TRYWAIT P0, [R4+URZ+0x18060], R3 ;  /* 0x01806003040075a7 */ /* 0x000ea4000800017f */
[----:B--2---:R-:W-:Y:S05]  /*dbb0*/  @!P0 BRA `(.L_x_72) ;  /* 0x0000001000908947 */ /* 0x004fea0003800000 */
.L_x_109:
[----:B------:R-:W-:Y:S01]  /*dbc0*/  ULOP3.LUT UR4, UR6, 0x2, URZ, 0xfc, !UPT ;  /* 0x0000000206047892 */ /* 0x000fe2000f8efc3f */
[----:B--2---:R-:W-:-:S03]  /*dbd0*/  @P2 IMAD.MOV.U32 R3, RZ, RZ, 0x2000 ;  /* 0x00002000ff032424 */ /* 0x004fc600078e00ff */
[----:B------:R-:W-:Y:S01]  /*dbe0*/  UPRMT UR4, UR4, 0x9910, URZ ;  /* 0x0000991004047896 */ /* 0x000fe2000800003f */
[----:B------:R2:W-:Y:S03]  /*dbf0*/  @P2 SYNCS.ARRIVE.TRANS64 RZ, [R4+URZ+0x18050], R3 ;  /* 0x0180500304ff29a7 */ /* 0x0005e6000800003f */
[----:B------:R-:W-:-:S06]  /*dc00*/  UISETP.NE.AND UP0, UPT, UR4, 0x2, UPT ;  /* 0x000000020400788c */ /* 0x000fcc000bf05270 */
[----:B------:R-:W-:-:S13]  /*dc10*/  PLOP3.LUT P0, PT, PT, PT, UP0, 0x80, 0x0 ;  /* 0x000000000000781c */ /* 0x000fda0003f0f008 */
[----:B--2---:R-:W-:Y:S05]  /*dc20*/  @P0 BRA `(.L_x_73) ;  /* 0x0000000000040947 */ /* 0x004fea0003800000 */
[----:B-1-3--:R-:W-:Y:S01]  /*dc30*/  BPT.TRAP 0x1 ;  /* 0x000000040000795c */ /* 0x00afe20000300000 */
.L_x_73:
[----:B------:R-:W-:-:S04]  /*dc40*/  LOP3.LUT P0, RZ, R0, 0x1f, RZ, 0xc0, !PT ;  /* 0x0000001f00ff7812 */ /* 0x000fc8000780c0ff */
[----:B------:R-:W-:-:S13]  /*dc50*/  PLOP3.LUT P0, PT, P0, P2, PT, 0x2a, 0x0 ;  /* 0x000000000000781c */ /* 0x000fda0000704572 */
[----:B------:R-:W-:Y:S05]  /*dc60*/  @P0 BRA `(.L_x_74) ;  /* 0x0000000000040947 */ /* 0x000fea0003800000 */
[----:B-1-3--:R-:W-:Y:S01]  /*dc70*/  BPT.TRAP 0x1 ;  /* 0x000000040000795c */ /* 0x00afe20000300000 */
.L_x_74:
[----:B------:R-:W-:Y:S01]  /*dc80*/  R2UR UR8, R4 ;  /* 0x00000000040872ca */ /* 0x000fe200000e0000 */
[----:B------:R-:W-:Y:S01]  /*dc90*/  ULDC.64 UR4, c[0x0][0x198] ;  /* 0x0000660000047ab9 */ /* 0x000fe20000000a00 */
[----:B------:R-:W-:Y:S01]  /*dca0*/  UMOV UR14, 0x0 ;  /* 0x00000000000e7882 */ /* 0x000fe20000000000 */
[----:B------:R-:W-:Y:S01]  /*dcb0*/  UIADD3 UR4, UP0, UR4, 0xf0, URZ ;  /* 0x000000f004047890 */ /* 0x000fe2000ff1e03f */
[----:B------:R-:W-:Y:S01]  /*dcc0*/  IMAD.MOV.U32 R4, RZ, RZ, 0x1 ;  /* 0x00000001ff047424 */ /* 0x000fe200078e00ff */
[----:B------:R-:W-:Y:S01]  /*dcd0*/  UMOV UR15, 0x10000000 ;  /* 0x10000000000f7882 */ /* 0x000fe20000000000 */
[----:B------:R-:W-:Y:S01]  /*dce0*/  UMOV UR10, URZ ;  /* 0x0000003f000a7c82 */ /* 0x000fe20008000000 */
[----:B------:R-:W-:Y:S01]  /*dcf0*/  UIADD3.X UR5, URZ, UR5, URZ, UP0, !UPT ;  /* 0x000000053f057290 */ /* 0x000fe200087fe43f */
[----:B------:R-:W-:Y:S01]  /*dd00*/  IMAD.MOV.U32 R8, RZ, RZ, 0x40 ;  /* 0x00000040ff087424 */ /* 0x000fe200078e00ff */
[----:B-1----:R-:W-:Y:S01]  /*dd10*/  UMOV UR12, UR20 ;  /* 0x00000014000c7c82 */ /* 0x002fe20008000000 */
[----:B---3--:R-:W-:-:S03]  /*dd20*/  UMOV UR13, UR21 ;  /* 0x00000015000d7c82 */ /* 0x008fc60008000000 */
[----:B------:R-:W-:-:S09]  /*dd30*/  UIADD3 UR9, UR8, 0x18050, URZ ;  /* 0x0001805008097890 */ /* 0x000fd2000fffe03f */
[----:B------:R2:W-:Y:S02]  /*dd40*/  UTMALDG.4D [UR8], [UR4], desc[UR14] ;  /* 0x00000e08040075b4 */ /* 0x0005e40008019000 */
[----:B--2---:R-:W-:Y:S01]  /*dd50*/  NOP ;  /* 0x0000000000007918 */ /* 0x004fe20000000000 */
.L_x_71:
[----:B-1-3--:R-:W-:Y:S05]  /*dd60*/  BSYNC B0 ;  /* 0x0000000000007941 */ /* 0x00afea0003800000 */
.L_x_70:
[----:B------:R-:W1:Y:S01]  /*dd70*/  LDC R3, c[0x0][0x28c] ;  /* 0x0000a300ff037b82 */ /* 0x000e620000000800 */
[----:B------:R-:W-:Y:S01]  /*dd80*/  BSSY B0, `(.L_x_75) ;  /* 0x0000023000007945 */ /* 0x000fe20003800000 */
[----:B-1----:R-:W-:-:S13]  /*dd90*/  ISETP.GT.AND P4, PT, R3, RZ, P3 ;  /* 0x000000ff0300720c */ /* 0x002fda0001f84270 */
[----:B------:R-:W-:Y:S05]  /*dda0*/  @!P4 BRA `(.L_x_76) ;  /* 0x000000000080c947 */ /* 0x000fea0003800000 */
[----:B------:R-:W1:Y:S01]  /*ddb0*/  S2R R5, SR_CgaCtaId ;  /* 0x0000000000057919 */ /* 0x000e620000008800 */
[----:B------:R-:W-:-:S04]  /*ddc0*/  MOV R2, 0x400 ;  /* 0x0000040000027802 */ /* 0x000fc80000000f00 */
[----:B-1----:R-:W-:Y:S01]  /*ddd0*/  LEA R5, R5, R2, 0x18 ;  /* 0x0000000205057211 */ /* 0x002fe200078ec0ff */
[----:B------:R-:W-:-:S05]  /*dde0*/  IMAD.MOV.U32 R2, RZ, RZ, 0x1 ;  /* 0x00000001ff027424 */ /* 0x000fca00078e00ff */
[----:B------:R-:W-:-:S04]  /*ddf0*/  SHF.L.U32 R2, R2, 0x1f, RZ ;  /* 0x0000001f02027819 */ /* 0x000fc800000006ff */
[----:B------:R-:W1:Y:S02]  /*de00*/  SYNCS.PHASECHK.TRANS64.TRYWAIT P0, [R5+URZ+0x18028], R2 ;  /* 0x01802802050075a7 */ /* 0x000e64000800017f */
[----:B-1----:R-:W-:Y:S05]  /*de10*/  @!P0 BRA `(.L_x_77) ;  /* 0x00000010000c8947 */ /* 0x002fea0003800000 */
.L_x_110:
[----:B------:R-:W-:Y:S01]  /*de20*/  ULOP3.LUT UR4, UR6, 0x2, URZ, 0xfc, !UPT ;  /* 0x0000000206047892 */ /* 0x000fe2000f8efc3f */
[----:B-1----:R-:W-:-:S03]  /*de30*/  @P2 IMAD.MOV.U32 R2, RZ, RZ, 0x4000 ;  /* 0x00004000ff022424 */ /* 0x002fc600078e00ff */
[----:B------:R-:W-:Y:S01]  /*de40*/  UPRMT UR4, UR4, 0x9910, URZ ;  /* 0x0000991004047896 */ /* 0x000fe2000800003f */
[----:B------:R1:W-:Y:S03]  /*de50*/  @P2 SYNCS.ARRIVE.TRANS64 RZ, [R5+URZ+0x18000], R2 ;  /* 0x0180000205ff29a7 */ /* 0x0003e6000800003f */
[----:B------:R-:W-:-:S06]  /*de60*/  UISETP.NE.AND UP0, UPT, UR4, 0x2, UPT ;  /* 0x000000020400788c */ /* 0x000fcc000bf05270 */
[----:B------:R-:W-:-:S13]  /*de70*/  PLOP3.LUT P0, PT, PT, PT, UP0, 0x80, 0x0 ;  /* 0x000000000000781c */ /* 0x000fda0003f0f008 */
[----:B-1----:R-:W-:Y:S05]  /*de80*/  @P0 BRA `(.L_x_78) ;  /* 0x0000000000040947 */ /* 0x002fea0003800000 */
[----:B------:R-:W-:Y:S01]  /*de90*/  BPT.TRAP 0x1 ;  /* 0x000000040000795c */ /* 0x000fe20000300000 */
.L_x_78:
[----:B------:R-:W-:-:S04]  /*dea0*/  LOP3.LUT P0, RZ, R0, 0x1f, RZ, 0xc0, !PT ;  /* 0x0000001f00ff7812 */ /* 0x000fc8000780c0ff */
[----:B------:R-:W-:-:S13]  /*deb0*/  PLOP3.LUT P0, PT, P0, P2, PT, 0x2a, 0x0 ;  /* 0x000000000000781c */ /* 0x000fda0000704572 */
[----:B------:R-:W-:Y:S05]  /*dec0*/  @P0 BRA `(.L_x_79) ;  /* 0x0000000000040947 */ /* 0x000fea0003800000 */
[----:B------:R-:W-:Y:S01]  /*ded0*/  BPT.TRAP 0x1 ;  /* 0x000000040000795c */ /* 0x000fe20000300000 */
.L_x_79:
        /* <DEDUP_REMOVED lines=8> */
[----:B------:R-:W-:-:S05]  /*df60*/  UMOV UR19, URZ ;  /* 0x0000003f00137c82 */ /* 0x000fca0008000000 */
[----:B------:R-:W-:Y:S02]  /*df70*/  UIADD3 UR16, UR17, 0x4000, URZ ;  /* 0x0000400011107890 */ /* 0x000fe4000fffe03f */
[----:B------:R-:W-:-:S09]  /*df80*/  UIADD3 UR17, UR17, 0x18000, URZ ;  /* 0x0001800011117890 */ /* 0x000fd2000fffe03f */
[----:B------:R1:W-:Y:S02]  /*df90*/  UTMALDG.4D [UR16], [UR4], desc[UR8] ;  /* 0x00000810040075b4 */ /* 0x0003e40008019000 */
[----:B-1----:R-:W-:Y:S01]  /*dfa0*/  NOP ;  /* 0x0000000000007918 */ /* 0x002fe20000000000 */
.L_x_76:
[----:B------:R-:W-:Y:S05]  /*dfb0*/  BSYNC B0 ;  /* 0x0000000000007941 */ /* 0x000fea0003800000 */
.L_x_75:
[----:B------:R-:W-:Y:S04]  /*dfc0*/  BSSY B0, `(.L_x_80) ;  /* 0x0000025000007945 */ /* 0x000fe80003800000 */
[----:B------:R-:W-:Y:S05]  /*dfd0*/  @!P3 BRA `(.L_x_81) ;  /* 0x00000000008cb947 */ /* 0x000fea0003800000 */
[----:B------:R-:W1:Y:S01]  /*dfe0*/  S2R R6, SR_CgaCtaId ;  /* 0x0000000000067919 */ /* 0x000e620000008800 */
[----:B------:R-:W-:-:S04]  /*dff0*/  MOV R5, 0x400 ;  /* 0x0000040000057802 */ /* 0x000fc80000000f00 */
[----:B-1----:R-:W-:Y:S01]  /*e000*/  LEA R7, R6, R5, 0x18 ;  /* 0x0000000506077211 */ /* 0x002fe200078ec0ff */
[----:B------:R-:W-:-:S04]  /*e010*/  IMAD.MOV.U32 R6, RZ, RZ, 0x1 ;  /* 0x00000001ff067424 */ /* 0x000fc800078e00ff */
[----:B------:R-:W-:Y:S01]  /*e020*/  IMAD R5, R4, 0x8, R7 ;  /* 0x0000000804057824 */ /* 0x000fe200078e0207 */
[----:B------:R-:W-:-:S04]  /*e030*/  SHF.L.U32 R6, R6, 0x1f, RZ ;  /* 0x0000001f06067819 */ /* 0x000fc800000006ff */
[----:B------:R-:W1:Y:S02]  /*e040*/  SYNCS.PHASECHK.TRANS64.TRYWAIT P0, [R5+URZ+0x18060], R6 ;  /* 0x01806006050075a7 */ /* 0x000e64000800017f */
[----:B-1----:R-:W-:Y:S05]  /*e050*/  @!P0 BRA `(.L_x_82) ;  /* 0x0000000c00908947 */ /* 0x002fea0003800000 */
.L_x_111:
        /* <DEDUP_REMOVED lines=8> */
.L_x_83:
[----:B------:R-:W-:-:S04]  /*e0e0*/  LOP3.LUT P0, RZ, R0, 0x1f, RZ, 0xc0, !PT ;  /* 0x0000001f00ff7812 */ /* 0x000fc8000780c0ff */
[----:B------:R-:W-:-:S13]  /*e0f0*/  PLOP3.LUT P0, PT, P0, P2, PT, 0x2a, 0x0 ;  /* 0x000000000000781c */ /* 0x000fda0000704572 */
[----:B------:R-:W-:Y:S05]  /*e100*/  @P0 BRA `(.L_x_84) ;  /* 0x0000000000040947 */ /* 0x000fea0003800000 */
[----:B------:R-:W-:Y:S01]  /*e110*/  BPT.TRAP 0x1 ;  /* 0x000000040000795c */ /* 0x000fe20000300000 */
.L_x_84:
[----:B------:R-:W-:Y:S01]  /*e120*/  R2UR UR16, R4 ;  /* 0x00000000041072ca */ /* 0x000fe200000e0000 */
[----:B------:R-:W-:Y:S01]  /*e130*/  ULDC.64 UR8, c[0x0][0x198] ;  /* 0x0000660000087ab9 */ /* 0x000fe20000000a00 */
[----:B------:R-:W-:Y:S01]  /*e140*/  R2UR UR4, R7 ;  /* 0x00000000070472ca */ /* 0x000fe200000e0000 */
[----:B------:R-:W-:Y:S01]  /*e150*/  UIADD3 UR8, UP0, UR8, 0xf0, URZ ;  /* 0x000000f008087890 */ /* 0x000fe2000ff1e03f */
[----:B------:R-:W-:Y:S01]  /*e160*/  R2UR UR19, R8 ;  /* 0x00000000081372ca */ /* 0x000fe200000e0000 */
[----:B------:R-:W-:Y:S01]  /*e170*/  UMOV UR5, 0x10000000 ;  /* 0x1000000000057882 */ /* 0x000fe20000000000 */
[----:B------:R-:W-:Y:S01]  /*e180*/  R2UR UR17, R5 ;  /* 0x00000000051172ca */ /* 0x000fe200000e0000 */
[----:B------:R-:W-:Y:S01]  /*e190*/  UIADD3.X UR9, URZ, UR9, URZ, UP0, !UPT ;  /* 0x000000093f097290 */ /* 0x000fe200087fe43f */
[----:B------:R-:W-:-:S07]  /*e1a0*/  UMOV UR18, URZ ;  /* 0x0000003f00127c82 */ /* 0x000fce0008000000 */
[----:B------:R-:W-:Y:S02]  /*e1b0*/  ULEA UR16, UR16, UR4, 0xd ;  /* 0x0000000410107291 */ /* 0x000fe4000f8e683f */
[----:B------:R-:W-:Y:S02]  /*e1c0*/  UIADD3 UR19, UR11, UR19, URZ ;  /* 0x000000130b137290 */ /* 0x000fe4000fffe03f */
[----:B------:R-:W-:Y:S01]  /*e1d0*/  UIADD3 UR17, UR17, 0x18050, URZ ;  /* 0x0001805011117890 */ /* 0x000fe2000fffe03f */
[----:B------:R-:W-:-:S08]  /*e1e0*/  UMOV UR4, 0x0 ;  /* 0x0000000000047882 */ /* 0x000fd00000000000 */
[----:B------:R1:W-:Y:S02]  /*e1f0*/  UTMALDG.4D [UR16], [UR8], desc[UR4] ;  /* 0x00000410080075b4 */ /* 0x0003e40008019000 */
[----:B-1----:R-:W-:Y:S01]  /*e200*/  NOP ;  /* 0x0000000000007918 */ /* 0x002fe20000000000 */
.L_x_81:
[----:B------:R-:W-:Y:S05]  /*e210*/  BSYNC B0 ;  /* 0x0000000000007941 */ /* 0x000fea0003800000 */
.L_x_80:
[----:B------:R-:W-:Y:S01]  /*e220*/  BSSY B0, `(.L_x_85) ;  /* 0x0000027000007945 */ /* 0x000fe20003800000 */
[----:B------:R-:W-:-:S03]  /*e230*/  IMAD.MOV.U32 R8, RZ, RZ, RZ ;  /* 0x000000ffff087224 */ /* 0x000fc600078e00ff */
[----:B------:R-:W-:Y:S05]  /*e240*/  @!P4 BRA `(.L_x_86) ;  /* 0x000000000090c947 */ /* 0x000fea0003800000 */
[----:B------:R-:W1:Y:S01]  /*e250*/  S2R R5, SR_CgaCtaId ;  /* 0x0000000000057919 */ /* 0x000e620000008800 */
[----:B------:R-:W-:Y:S01]  /*e260*/  MOV R4, 0x400 ;  /* 0x0000040000047802 */ /* 0x000fe20000000f00 */
[----:B------:R-:W-:-:S05]  /*e270*/  IMAD.MOV.U32 R7, RZ, RZ, 0x1 ;  /* 0x00000001ff077424 */ /* 0x000fca00078e00ff */
[----:B------:R-:W-:Y:S02]  /*e280*/  SHF.L.U32 R7, R7, 0x1f, RZ ;  /* 0x0000001f07077819 */ /* 0x000fe400000006ff */
[----:B-1----:R-:W-:-:S05]  /*e290*/  LEA R5, R5, R4, 0x18 ;  /* 0x0000000405057211 */ /* 0x002fca00078ec0ff */
[----:B------:R-:W-:-:S04]  /*e2a0*/  IMAD R4, R2, 0x8, R5 ;  /* 0x0000000802047824 */ /* 0x000fc800078e0205 */
[----:B------:R-:W1:Y:S02]  /*e2b0*/  SYNCS.PHASECHK.TRANS64.TRYWAIT P0, [R4+URZ+0x18028], R7 ;  /* 0x01802807040075a7 */ /* 0x000e64000800017f */
[----:B-1----:R-:W-:Y:S05]  /*e2c0*/  @!P0 BRA `(.L_x_87) ;  /* 0x0000000c00088947 */ /* 0x002fea0003800000 */
.L_x_112:
        /* <DEDUP_REMOVED lines=8> */
.L_x_88:
[----:B------:R-:W-:-:S04]  /*e350*/  LOP3.LUT P0, RZ, R0, 0x1f, RZ, 0xc0, !PT ;  /* 0x0000001f00ff7812 */ /* 0x000fc8000780c0ff */
[----:B------:R-:W-:-:S13]  /*e360*/  PLOP3.LUT P0, PT, P0, P2, PT, 0x2a, 0x0 ;  /* 0x000000000000781c */ /* 0x000fda0000704572 */
[----:B------:R-:W-:Y:S05]  /*e370*/  @P0 BRA `(.L_x_89) ;  /* 0x0000000000040947 */ /* 0x000fea0003800000 */
[----:B------:R-:W-:Y:S01]  /*e380*/  BPT.TRAP 0x1 ;  /* 0x000000040000795c */ /* 0x000fe20000300000 */
.L_x_89:
[----:B------:R-:W-:Y:S01]  /*e390*/  IMAD R5, R2, 0x4000, R5 ;  /* 0x0000400002057824 */ /* 0x000fe200078e0205 */
[----:B------:R-:W-:Y:S01]  /*e3a0*/  R2UR UR17, R4 ;  /* 0x00000000041172ca */ /* 0x000fe200000e0000 */
[----:B------:R-:W-:Y:S01]  /*e3b0*/  ULDC.64 UR4, c[0x0][0x198] ;  /* 0x0000660000047ab9 */ /* 0x000fe20000000a00 */
[----:B------:R-:W-:Y:S01]  /*e3c0*/  UMOV UR8, 0x0 ;  /* 0x0000000000087882 */ /* 0x000fe20000000000 */
[----:B------:R-:W-:Y:S01]  /*e3d0*/  UIADD3 UR4, UP0, UR4, 0x2f0, URZ ;  /* 0x000002f004047890 */ /* 0x000fe2000ff1e03f */
[----:B------:R-:W-:Y:S01]  /*e3e0*/  R2UR UR16, R5 ;  /* 0x00000000051072ca */ /* 0x000fe200000e0000 */
[----:B------:R-:W-:Y:S01]  /*e3f0*/  UMOV UR9, 0x10000000 ;  /* 0x1000000000097882 */ /* 0x000fe20000000000 */
[----:B------:R-:W-:Y:S01]  /*e400*/  UMOV UR18, URZ ;  /* 0x0000003f00127c82 */ /* 0x000fe20008000000 */
[----:B------:R-:W-:Y:S01]  /*e410*/  UIADD3.X UR5, URZ, UR5, URZ, UP0, !UPT ;  /* 0x000000053f057290 */ /* 0x000fe200087fe43f */
[----:B------:R-:W-:Y:S01]  /*e420*/  VIADD R2, R2, 0x1 ;  /* 0x0000000102027836 */ /* 0x000fe20000000000 */
[----:B------:R-:W-:Y:S01]  /*e430*/  UMOV UR19, URZ ;  /* 0x0000003f00137c82 */ /* 0x000fe20008000000 */
[----:B------:R-:W-:-:S03]  /*e440*/  IMAD.MOV.U32 R8, RZ, RZ, 0x1 ;  /* 0x00000001ff087424 */ /* 0x000fc600078e00ff */
[----:B------:R-:W-:-:S04]  /*e450*/  UIADD3 UR17, UR17, 0x18000, URZ ;  /* 0x0001800011117890 */ /* 0x000fc8000fffe03f */
[----:B------:R-:W-:-:S09]  /*e460*/  UIADD3 UR16, UR16, 0x4000, URZ ;  /* 0x0000400010107890 */ /* 0x000fd2000fffe03f */
[----:B------:R1:W-:Y:S02]  /*e470*/  UTMALDG.4D [UR16], [UR4], desc[UR8] ;  /* 0x00000810040075b4 */ /* 0x0003e40008019000 */
[----:B-1----:R-:W-:Y:S01]  /*e480*/  NOP ;  /* 0x0000000000007918 */ /* 0x002fe20000000000 */
.L_x_86:
[----:B------:R-:W-:Y:S05]  /*e490*/  BSYNC B0 ;  /* 0x0000000000007941 */ /* 0x000fea0003800000 */
.L_x_85:
[----:B------:R-:W-:-:S13]  /*e4a0*/  ISETP.GE.AND P0, PT, R3, 0x81, PT ;  /* 0x000000810300780c */ /* 0x000fda0003f06270 */
[----:B------:R-:W-:Y:S05]  /*e4b0*/  @!P0 EXIT ;  /* 0x000000000000894d */ /* 0x000fea0003800000 */
[----:B------:R-:W-:Y:S01]  /*e4c0*/  VIADD R3, R3, 0x7f ;  /* 0x0000007f03037836 */ /* 0x000fe20000000000 */
[----:B------:R-:W-:Y:S01]  /*e4d0*/  LOP3.LUT P0, RZ, R0, 0x1f, RZ, 0xc0, !PT ;  /* 0x0000001f00ff7812 */ /* 0x000fe2000780c0ff */
[----:B------:R-:W-:Y:S03]  /*e4e0*/  BSSY B0, `(.L_x_90) ;  /* 0x000005a000007945 */ /* 0x000fe60003800000 */
[----:B------:R-:W-:Y:S02]  /*e4f0*/  SHF.R.S32.HI R0, RZ, 0x1f, R3 ;  /* 0x0000001fff007819 */ /* 0x000fe40000011403 */
[----:B------:R-:W-:Y:S02]  /*e500*/  PLOP3.LUT P0, PT, P0, P2, PT, 0x2a, 0x0 ;  /* 0x000000000000781c */ /* 0x000fe40000704572 */
[----:B------:R-:W-:Y:S01]  /*e510*/  LEA.HI R0, R0, R3, RZ, 0x7 ;  /* 0x0000000300007211 */ /* 0x000fe200078f38ff */
[----:B------:R-:W-:-:S03]  /*e520*/  IMAD.U32 R3, RZ, RZ, UR6 ;  /* 0x00000006ff037e24 */ /* 0x000fc6000f8e00ff */
[----:B------:R-:W-:Y:S02]  /*e530*/  SHF.R.S32.HI R4, RZ, 0x7, R0 ;  /* 0x00000007ff047819 */ /* 0x000fe40000011400 */
[----:B------:R-:W-:Y:S01]  /*e540*/  LOP3.LUT R0, R3, 0x2, RZ, 0xfc, !PT ;  /* 0x0000000203007812 */ /* 0x000fe200078efcff */
[----:B------:R-:W-:Y:S02]  /*e550*/  IMAD.MOV.U32 R3, RZ, RZ, 0x1 ;  /* 0x00000001ff037424 */ /* 0x000fe400078e00ff */
[----:B------:R-:W-:-:S07]  /*e560*/  IMAD.SHL.U32 R4, R4, 0x2, RZ ;  /* 0x0000000204047824 */ /* 0x000fce00078e00ff */
.L_x_101:
[----:B------:R-:W-:Y:S04]  /*e570*/  BSSY B1, `(.L_x_91) ;  /* 0x0000025000017945 */ /* 0x000fe80003800000 */
[----:B------:R-:W-:Y:S05]  /*e580*/  @!P3 BRA `(.L_x_92) ;  /* 0x00000000008cb947 */ /* 0x000fea0003800000 */
[----:B------:R-:W1:Y:S01]  /*e590*/  S2R R6, SR_CgaCtaId ;  /* 0x0000000000067919 */ /* 0x000e620000008800 */
[----:B------:R-:W-:-:S04]  /*e5a0*/  MOV R5, 0x400 ;  /* 0x0000040000057802 */ /* 0x000fc80000000f00 */
[----:B-1----:R-:W-:Y:S02]  /*e5b0*/  LEA R7, R6, R5, 0x18 ;  /* 0x0000000506077211 */ /* 0x002fe400078ec0ff */
[----:B------:R-:W-:-:S03]  /*e5c0*/  SHF.L.U32 R5, R3, 0x1f, RZ ;  /* 0x0000001f03057819 */ /* 0x000fc600000006ff */
[----:B------:R-:W-:-:S04]  /*e5d0*/  IMAD R6, R2, 0x8, R7 ;  /* 0x0000000802067824 */ /* 0x000fc800078e0207 */
[----:B------:R-:W1:Y:S02]  /*e5e0*/  SYNCS.PHASECHK.TRANS64.TRYWAIT P4, [R6+URZ+0x18028], R5 ;  /* 0x01802805060075a7 */ /* 0x000e64000808017f */
[----:B-1----:R-:W-:Y:S05]  /*e5f0*/  @!P4 BRA `(.L_x_93) ;  /* 0x000000080050c947 */ /* 0x002fea0003800000 */
.L_x_113:
[----:B-1----:R-:W-:-:S04]  /*e600*/  @P2 IMAD.MOV.U32 R5, RZ, RZ, 0x4000 ;  /* 0x00004000ff052424 */ /* 0x002fc800078e00ff */
[----:B------:R1:W-:Y:S02]  /*e610*/  @P2 SYNCS.ARRIVE.TRANS64 RZ, [R6+URZ+0x18000], R5 ;  /* 0x0180000506ff29a7 */ /* 0x0003e4000800003f */
[----:B-1----:R-:W-:-:S04]  /*e620*/  PRMT R5, R0, 0x9910, RZ ;  /* 0x0000991000057816 */ /* 0x002fc800000000ff */
[----:B------:R-:W-:-:S13]  /*e630*/  ISETP.NE.AND P4, PT, R5, 0x2, PT ;  /* 0x000000020500780c */ /* 0x000fda0003f85270 */
[----:B------:R-:W-:Y:S05]  /*e640*/  @P4 BRA `(.L_x_94) ;  /* 0x0000000000044947 */ /* 0x000fea0003800000 */
[----:B------:R-:W-:Y:S01]  /*e650*/  BPT.TRAP 0x1 ;  /* 0x000000040000795c */ /* 0x000fe20000300000 */
.L_x_94:
[----:B------:R-:W-:Y:S05]  /*e660*/  @P0 BRA `(.L_x_95) ;  /* 0x0000000000040947 */ /* 0x000fea0003800000 */
[----:B------:R-:W-:Y:S01]  /*e670*/  BPT.TRAP 0x1 ;  /* 0x000000040000795c */ /* 0x000fe20000300000 */
.L_x_95:
[----:B------:R-:W-:Y:S01]  /*e680*/  IMAD R7, R2, 0x4000, R7 ;  /* 0x0000400002077824 */ /* 0x000fe200078e0207 */
[----:B------:R-:W-:Y:S01]  /*e690*/  R2UR UR17, R6 ;  /* 0x00000000061172ca */ /* 0x000fe200000e0000 */
[----:B------:R-:W-:Y:S01]  /*e6a0*/  ULDC.64 UR4, c[0x0][0x198] ;  /* 0x0000660000047ab9 */ /* 0x000fe20000000a00 */
[----:B------:R-:W-:Y:S01]  /*e6b0*/  R2UR UR19, R8 ;  /* 0x00000000081372ca */ /* 0x000fe200000e0000 */
[----:B------:R-:W-:Y:S01]  /*e6c0*/  UIADD3 UR4, UP0, UR4, 0x1f0, URZ ;  /* 0x000001f004047890 */ /* 0x000fe2000ff1e03f */
[----:B------:R-:W-:Y:S01]  /*e6d0*/  R2UR UR16, R7 ;  /* 0x00000000071072ca */ /* 0x000fe200000e0000 */
[----:B------:R-:W-:Y:S01]  /*e6e0*/  UMOV UR8, 0x0 ;  /* 0x0000000000087882 */ /* 0x000fe20000000000 */
[----:B------:R-:W-:Y:S01]  /*e6f0*/  UMOV UR9, 0x10000000 ;  /* 0x1000000000097882 */ /* 0x000fe20000000000 */
[----:B------:R-:W-:Y:S01]  /*e700*/  UIADD3.X UR5, URZ, UR5, URZ, UP0, !UPT ;  /* 0x000000053f057290 */ /* 0x000fe200087fe43f */
[----:B------:R-:W-:Y:S01]  /*e710*/  VIADD R5, R2, 0x1 ;  /* 0x0000000102057836 */ /* 0x000fe20000000000 */
[----:B------:R-:W-:-:S04]  /*e720*/  UMOV UR18, URZ ;  /* 0x0000003f00127c82 */ /* 0x000fc80008000000 */
[----:B------:R-:W-:Y:S01]  /*e730*/  UIADD3 UR17, UR17, 0x18000, URZ ;  /* 0x0001800011117890 */ /* 0x000fe2000fffe03f */
[----:B------:R-:W-:Y:S01]  /*e740*/  ISETP.NE.AND P4, PT, R5, 0x5, PT ;  /* 0x000000050500780c */ /* 0x000fe20003f85270 */
[----:B------:R-:W-:Y:S02]  /*e750*/  USHF.L.U32 UR19, UR19, 0x7, URZ ;  /* 0x0000000713137899 */ /* 0x000fe4000800063f */
[----:B------:R-:W-:Y:S01]  /*e760*/  UIADD3 UR16, UR16, 0x4000, URZ ;  /* 0x0000400010107890 */ /* 0x000fe2000fffe03f */
[----:B------:R-:W-:-:S04]  /*e770*/  SEL R2, RZ, 0x1, P4 ;  /* 0x00000001ff027807 */ /* 0x000fc80002000000 */
[----:B------:R-:W-:Y:S02]  /*e780*/  LOP3.LUT R3, R3, R2, RZ, 0x3c, !PT ;  /* 0x0000000203037212 */ /* 0x000fe400078e3cff */
[----:B------:R-:W-:Y:S02]  /*e790*/  SEL R2, R5, RZ, P4 ;  /* 0x000000ff05027207 */ /* 0x000fe40002000000 */
[----:B------:R1:W-:Y:S02]  /*e7a0*/  UTMALDG.4D [UR16], [UR4], desc[UR8] ;  /* 0x00000810040075b4 */ /* 0x0003e40008019000 */
[----:B-1----:R-:W-:-:S03]  /*e7b0*/  NOP ;  /* 0x0000000000007918 */ /* 0x002fc60000000000 */
.L_x_92:
[----:B------:R-:W-:Y:S05]  /*e7c0*/  BSYNC B1 ;  /* 0x0000000000017941 */ /* 0x000fea0003800000 */
.L_x_91:
[----:B------:R-:W-:Y:S01]  /*e7d0*/  ISETP.LT.OR P4, PT, R4, 0x4, !P3 ;  /* 0x000000040400780c */ /* 0x000fe20005f81670 */
[----:B------:R-:W-:-:S12]  /*e7e0*/  BSSY B1, `(.L_x_96) ;  /* 0x0000026000017945 */ /* 0x000fd80003800000 */
[----:B------:R-:W-:Y:S05]  /*e7f0*/  @P4 BRA `(.L_x_97) ;  /* 0x0000000000904947 */ /* 0x000fea0003800000 */
[----:B------:R-:W1:Y:S01]  /*e800*/  S2R R6, SR_CgaCtaId ;  /* 0x0000000000067919 */ /* 0x000e620000008800 */
[----:B------:R-:W-:Y:S02]  /*e810*/  MOV R5, 0x400 ;  /* 0x0000040000057802 */ /* 0x000fe40000000f00 */
[----:B------:R-:W-:Y:S02]  /*e820*/  SHF.L.U32 R7, R3, 0x1f, RZ ;  /* 0x0000001f03077819 */ /* 0x000fe400000006ff */
[----:B-1----:R-:W-:-:S05]  /*e830*/  LEA R5, R6, R5, 0x18 ;  /* 0x0000000506057211 */ /* 0x002fca00078ec0ff */
[----:B------:R-:W-:-:S04]  /*e840*/  IMAD R6, R2, 0x8, R5 ;  /* 0x0000000802067824 */ /* 0x000fc800078e0205 */
[----:B------:R-:W1:Y:S02]  /*e850*/  SYNCS.PHASECHK.TRANS64.TRYWAIT P4, [R6+URZ+0x18028], R7 ;  /* 0x01802807060075a7 */ /* 0x000e64000808017f */
[----:B-1----:R-:W-:Y:S05]  /*e860*/  @!P4 BRA `(.L_x_98) ;  /* 0x0000000400c8c947 */ /* 0x002fea0003800000 */
.L_x_114:
[----:B-1----:R-:W-:-:S04]  /*e870*/  @P1 IMAD.MOV.U32 R7, RZ, RZ, 0x4000 ;  /* 0x00004000ff071424 */ /* 0x002fc800078e00ff */
[----:B------:R1:W-:Y:S02]  /*e880*/  @P1 SYNCS.ARRIVE.TRANS64 RZ, [R6+URZ+0x18000], R7 ;  /* 0x0180000706ff19a7 */ /* 0x0003e4000800003f */
[----:B-1----:R-:W-:-:S04]  /*e890*/  PRMT R7, R0, 0x9910, RZ ;  /* 0x0000991000077816 */ /* 0x002fc800000000ff */
[----:B------:R-:W-:-:S13]  /*e8a0*/  ISETP.NE.AND P4, PT, R7, 0x2, PT ;  /* 0x000000020700780c */ /* 0x000fda0003f85270 */
[----:B------:R-:W-:Y:S05]  /*e8b0*/  @P4 BRA `(.L_x_99) ;  /* 0x0000000000044947 */ /* 0x000fea0003800000 */
[----:B------:R-:W-:Y:S01]  /*e8c0*/  BPT.TRAP 0x1 ;  /* 0x000000040000795c */ /* 0x000fe20000300000 */
.L_x_99:
[----:B------:R-:W-:Y:S05]  /*e8d0*/  @P0 BRA `(.L_x_100) ;  /* 0x0000000000040947 */ /* 0x000fea0003800000 */
[----:B------:R-:W-:Y:S01]  /*e8e0*/  BPT.TRAP 0x1 ;  /* 0x000000040000795c */ /* 0x000fe20000300000 */
.L_x_100:
        /* <DEDUP_REMOVED lines=10> */
[----:B------:R-:W-:Y:S01]  /*e990*/  UMOV UR19, URZ ;  /* 0x0000003f00137c82 */ /* 0x000fe20008000000 */
[----:B------:R-:W-:-:S03]  /*e9a0*/  VIADD R8, R8, 0x1 ;  /* 0x0000000108087836 */ /* 0x000fc60000000000 */
[----:B------:R-:W-:Y:S01]  /*e9b0*/  UIADD3 UR17, UR17, 0x18000, URZ ;  /* 0x0001800011117890 */ /* 0x000fe2000fffe03f */
[C---:B------:R-:W-:Y:S01]  /*e9c0*/  ISETP.NE.AND P4, PT, R2.reuse, 0x5, PT ;  /* 0x000000050200780c */ /* 0x040fe20003f85270 */
[----:B------:R-:W-:Y:S02]  /*e9d0*/  USHF.L.U32 UR18, UR18, 0x7, URZ ;  /* 0x0000000712127899 */ /* 0x000fe4000800063f */
[----:B------:R-:W-:Y:S01]  /*e9e0*/  UIADD3 UR16, UR16, 0x4000, URZ ;  /* 0x0000400010107890 */ /* 0x000fe2000fffe03f */
[----:B------:R-:W-:Y:S02]  /*e9f0*/  SEL R6, RZ, 0x1, P4 ;  /* 0x00000001ff067807 */ /* 0x000fe40002000000 */
[----:B------:R-:W-:Y:S02]  /*ea00*/  SEL R2, R2, RZ, P4 ;  /* 0x000000ff02027207 */ /* 0x000fe40002000000 */
[----:B------:R-:W-:-:S04]  /*ea10*/  LOP3.LUT R3, R3, R6, RZ, 0x3c, !PT ;  /* 0x0000000603037212 */ /* 0x000fc800078e3cff */
[----:B------:R1:W-:Y:S02]  /*ea20*/  UTMALDG.4D [UR16], [UR4], desc[UR8] ;  /* 0x00000810040075b4 */ /* 0x0003e40008019000 */
[----:B-1----:R-:W-:Y:S01]  /*ea30*/  NOP ;  /* 0x0000000000007918 */ /* 0x002fe20000000000 */
.L_x_97:
[----:B------:R-:W-:Y:S05]  /*ea40*/  BSYNC B1 ;  /* 0x0000000000017941 */ /* 0x000fea0003800000 */
.L_x_96:
[C---:B------:R-:W-:Y:S01]  /*ea50*/  ISETP.GT.AND P4, PT, R4.reuse, 0x4, PT ;  /* 0x000000040400780c */ /* 0x040fe20003f84270 */
[----:B------:R-:W-:-:S12]  /*ea60*/  VIADD R4, R4, 0xfffffffe ;  /* 0xfffffffe04047836 */ /* 0x000fd80000000000 */
[----:B------:R-:W-:Y:S05]  /*ea70*/  @P4 BRA `(.L_x_101) ;  /* 0xfffffff800bc4947 */ /* 0x000fea000383ffff */
[----:B------:R-:W-:Y:S05]  /*ea80*/  BSYNC B0 ;  /* 0x0000000000007941 */ /* 0x000fea0003800000 */
.L_x_90:
[----:B------:R-:W-:Y:S05]  /*ea90*/  EXIT ;  /* 0x000000000000794d */ /* 0x000fea0003800000 */
.L_x_15:
[----:B--2---:R-:W-:-:S04]  /*eaa0*/  IMAD.U32 R3, RZ, RZ, UR8 ;  /* 0x00000008ff037e24 */ /* 0x004fc8000f8e00ff */
[----:B------:R2:W3:Y:S03]  /*eab0*/  SYNCS.PHASECHK.TRANS64.TRYWAIT P1, [R3+URZ+0x18050], R4 ;  /* 0x01805004030075a7 */ /* 0x0004e6000802017f */
[----:B---3--:R-:W-:Y:S05]  /*eac0*/  @!P1 NANOSLEEP.SYNCS 0x989680 ;  /* 0x009896800000995d */ /* 0x008fea0003900000 */
[----:B------:R-:W3:Y:S02]  /*ead0*/  @!P1 SYNCS.PHASECHK.TRANS64 P1, [R3+URZ+0x18050], R4 ;  /* 0x01805004030095a7 */ /* 0x000ee4000802007f */
[----:B---3--:R-:W-:Y:S05]  /*eae0*/  @!P1 BRA `(.L_x_15) ;  /* 0xfffffffc00ec9947 */ /* 0x008fea000383ffff */
[----:B------:R-:W-:Y:S05]  /*eaf0*/  BRA `(.L_x_102) ;  /* 0xffffff2000ac7947 */ /* 0x000fea000383ffff */
.L_x_17:
[----:B---3--:R-:W-:-:S04]  /*eb00*/  IMAD.U32 R2, RZ, RZ, UR36 ;  /* 0x00000024ff027e24 */ /* 0x008fc8000f8e00ff */
[----:B------:R3:W4:Y:S03]  /*eb10*/  SYNCS.PHASECHK.TRANS64.TRYWAIT P1, [R2+URZ+0x18000], R11 ;  /* 0x0180000b020075a7 */ /* 0x000726000802017f */
[----:B----4-:R-:W-:Y:S05]  /*eb20*/  @!P1 NANOSLEEP.SYNCS 0x989680 ;  /* 0x009896800000995d */ /* 0x010fea0003900000 */
[----:B------:R-:W4:Y:S02]  /*eb30*/  @!P1 SYNCS.PHASECHK.TRANS64 P1, [R2+URZ+0x18000], R11 ;  /* 0x0180000b020095a7 */ /* 0x000f24000802007f */
[----:B----4-:R-:W-:Y:S05]  /*eb40*/  @!P1 BRA `(.L_x_17) ;  /* 0xfffffffc00ec9947 */ /* 0x010fea000383ffff */
[----:B------:R-:W-:Y:S05]  /*eb50*/  BRA `(.L_x_103) ;  /* 0xffffff2000b47947 */ /* 0x000fea000383ffff */
.L_x_18:
[----:B--2---:R-:W-:-:S04]  /*eb60*/  IMAD.U32 R3, RZ, RZ, UR22 ;  /* 0x00000016ff037e24 */ /* 0x004fc8000f8e00ff */
[----:B------:R2:W3:Y:S03]  /*eb70*/  SYNCS.PHASECHK.TRANS64.TRYWAIT P1, [R3+URZ+-0x8], R2 ;  /* 0xfffff802030075a7 */ /* 0x0004e6000802017f */
[----:B---3--:R-:W-:Y:S05]  /*eb80*/  @!P1 NANOSLEEP.SYNCS 0x989680 ;  /* 0x009896800000995d */ /* 0x008fea0003900000 */
[----:B------:R-:W3:Y:S02]  /*eb90*/  @!P1 SYNCS.PHASECHK.TRANS64 P1, [R3+URZ+-0x8], R2 ;  /* 0xfffff802030095a7 */ /* 0x000ee4000802007f */
[----:B---3--:R-:W-:Y:S05]  /*eba0*/  @!P1 BRA `(.L_x_18) ;  /* 0xfffffffc00ec9947 */ /* 0x008fea000383ffff */
[----:B------:R-:W-:Y:S05]  /*ebb0*/  BRA `(.L_x_104) ;  /* 0xffffff2000b07947 */ /* 0x000fea000383ffff */
.L_x_20:
[----:B-1----:R-:W-:-:S04]  /*ebc0*/  IMAD.U32 R14, RZ, RZ, UR36 ;  /* 0x00000024ff0e7e24 */ /* 0x002fc8000f8e00ff */
[----:B------:R1:W2:Y:S03]  /*ebd0*/  SYNCS.PHASECHK.TRANS64.TRYWAIT P2, [R14+URZ+0x18008], R11 ;  /* 0x0180080b0e0075a7 */ /* 0x0002a6000804017f */
[----:B--2---:R-:W-:Y:S05]  /*ebe0*/  @!P2 NANOSLEEP.SYNCS 0x989680 ;  /* 0x009896800000a95d */ /* 0x004fea0003900000 */
[----:B------:R-:W2:Y:S02]  /*ebf0*/  @!P2 SYNCS.PHASECHK.TRANS64 P2, [R14+URZ+0x18008], R11 ;  /* 0x0180080b0e00a5a7 */ /* 0x000ea4000804007f */
[----:B--2---:R-:W-:Y:S05]  /*ec00*/  @!P2 BRA `(.L_x_20) ;  /* 0xfffffffc00eca947 */ /* 0x004fea000383ffff */
[----:B------:R-:W-:Y:S05]  /*ec10*/  BRA `(.L_x_105) ;  /* 0xffffff5800887947 */ /* 0x000fea000383ffff */
.L_x_25:
[----:B-1----:R-:W-:-:S04]  /*ec20*/  IMAD.U32 R7, RZ, RZ, UR6 ;  /* 0x00000006ff077e24 */ /* 0x002fc8000f8e00ff */
[----:B------:R1:W2:Y:S03]  /*ec30*/  SYNCS.PHASECHK.TRANS64.TRYWAIT P3, [R7+URZ+0x18000], R6 ;  /* 0x01800006070075a7 */ /* 0x0002a6000806017f */
[----:B--2---:R-:W-:Y:S05]  /*ec40*/  @!P3 NANOSLEEP.SYNCS 0x989680 ;  /* 0x009896800000b95d */ /* 0x004fea0003900000 */
[----:B------:R-:W2:Y:S02]  /*ec50*/  @!P3 SYNCS.PHASECHK.TRANS64 P3, [R7+URZ+0x18000], R6 ;  /* 0x018000060700b5a7 */ /* 0x000ea4000806007f */
[----:B--2---:R-:W-:Y:S05]  /*ec60*/  @!P3 BRA `(.L_x_25) ;  /* 0xfffffffc00ecb947 */ /* 0x004fea000383ffff */
[----:B------:R-:W-:Y:S05]  /*ec70*/  BRA `(.L_x_106) ;  /* 0xffffff5c00407947 */ /* 0x000fea000383ffff */
.L_x_29:
[----:B-1----:R-:W-:-:S04]  /*ec80*/  IMAD.U32 R13, RZ, RZ, UR6 ;  /* 0x00000006ff0d7e24 */ /* 0x002fc8000f8e00ff */
[----:B------:R1:W2:Y:S03]  /*ec90*/  SYNCS.PHASECHK.TRANS64.TRYWAIT P3, [R13+URZ+0x18000], R36 ;  /* 0x018000240d0075a7 */ /* 0x0002a6000806017f */
[----:B--2---:R-:W-:Y:S05]  /*eca0*/  @!P3 NANOSLEEP.SYNCS 0x989680 ;  /* 0x009896800000b95d */ /* 0x004fea0003900000 */
[----:B------:R-:W2:Y:S02]  /*ecb0*/  @!P3 SYNCS.PHASECHK.TRANS64 P3, [R13+URZ+0x18000], R36 ;  /* 0x018000240d00b5a7 */ /* 0x000ea4000806007f */
[----:B--2---:R-:W-:Y:S05]  /*ecc0*/  @!P3 BRA `(.L_x_29) ;  /* 0xfffffffc00ecb947 */ /* 0x004fea000383ffff */
[----:B------:R-:W-:Y:S05]  /*ecd0*/  BRA `(.L_x_28) ;  /* 0xffffff8c00f47947 */ /* 0x000fea000383ffff */
.L_x_37:
[----:B-1----:R-:W-:-:S04]  /*ece0*/  IMAD.U32 R7, RZ, RZ, UR6 ;  /* 0x00000006ff077e24 */ /* 0x002fc8000f8e00ff */
[----:B------:R1:W2:Y:S03]  /*ecf0*/  SYNCS.PHASECHK.TRANS64.TRYWAIT P3, [R7+URZ+0x18000], R6 ;  /* 0x01800006070075a7 */ /* 0x0002a6000806017f */
[----:B--2---:R-:W-:Y:S05]  /*ed00*/  @!P3 NANOSLEEP.SYNCS 0x989680 ;  /* 0x009896800000b95d */ /* 0x004fea0003900000 */
[----:B------:R-:W2:Y:S02]  /*ed10*/  @!P3 SYNCS.PHASECHK.TRANS64 P3, [R7+URZ+0x18000], R6 ;  /* 0x018000060700b5a7 */ /* 0x000ea4000806007f */
[----:B--2---:R-:W-:Y:S05]  /*ed20*/  @!P3 BRA `(.L_x_37) ;  /* 0xfffffffc00ecb947 */ /* 0x004fea000383ffff */
[----:B------:R-:W-:Y:S05]  /*ed30*/  BRA `(.L_x_107) ;  /* 0xffffff9000e07947 */ /* 0x000fea000383ffff */
.L_x_41:
[----:B-1----:R-:W-:-:S04]  /*ed40*/  IMAD.U32 R18, RZ, RZ, UR6 ;  /* 0x00000006ff127e24 */ /* 0x002fc8000f8e00ff */
[----:B------:R1:W2:Y:S03]  /*ed50*/  SYNCS.PHASECHK.TRANS64.TRYWAIT P3, [R18+URZ+0x18000], R15 ;  /* 0x0180000f120075a7 */ /* 0x0002a6000806017f */
[----:B--2---:R-:W-:Y:S05]  /*ed60*/  @!P3 NANOSLEEP.SYNCS 0x989680 ;  /* 0x009896800000b95d */ /* 0x004fea0003900000 */
[----:B------:R-:W2:Y:S02]  /*ed70*/  @!P3 SYNCS.PHASECHK.TRANS64 P3, [R18+URZ+0x18000], R15 ;  /* 0x0180000f1200b5a7 */ /* 0x000ea4000806007f */
[----:B--2---:R-:W-:Y:S05]  /*ed80*/  @!P3 BRA `(.L_x_41) ;  /* 0xfffffffc00ecb947 */ /* 0x004fea000383ffff */
[----:B------:R-:W-:Y:S05]  /*ed90*/  BRA `(.L_x_40) ;  /* 0xffffffcc00647947 */ /* 0x000fea000383ffff */
.L_x_57:
[----:B--2---:R-:W-:-:S04]  /*eda0*/  IMAD.U32 R3, RZ, RZ, UR22 ;  /* 0x00000016ff037e24 */ /* 0x004fc8000f8e00ff */
[----:B------:R2:W3:Y:S03]  /*edb0*/  SYNCS.PHASECHK.TRANS64.TRYWAIT P0, [R3+URZ+0x8], R0 ;  /* 0x00000800030075a7 */ /* 0x0004e6000800017f */
[----:B---3--:R-:W-:Y:S05]  /*edc0*/  @!P0 NANOSLEEP.SYNCS 0x989680 ;  /* 0x009896800000895d */ /* 0x008fea0003900000 */
[----:B------:R-:W3:Y:S02]  /*edd0*/  @!P0 SYNCS.PHASECHK.TRANS64 P0, [R3+URZ+0x8], R0 ;  /* 0x00000800030085a7 */ /* 0x000ee4000800007f */
[----:B---3--:R-:W-:Y:S05]  /*ede0*/  @!P0 BRA `(.L_x_57) ;  /* 0xfffffffc00ec8947 */ /* 0x008fea000383ffff */
[----:B------:R-:W-:Y:S05]  /*edf0*/  BRA `(.L_x_108) ;  /* 0xffffffd800187947 */ /* 0x000fea000383ffff */
.L_x_72:
[----:B--2---:R2:W4:Y:S02]  /*ee00*/  SYNCS.PHASECHK.TRANS64.TRYWAIT P0, [R4+URZ+0x18060], R3 ;  /* 0x01806003040075a7 */ /* 0x004524000800017f */
[----:B----4-:R-:W-:Y:S05]  /*ee10*/  @!P0 NANOSLEEP.SYNCS 0x989680 ;  /* 0x009896800000895d */ /* 0x010fea0003900000 */
[----:B------:R-:W4:Y:S02]  /*ee20*/  @!P0 SYNCS.PHASECHK.TRANS64 P0, [R4+URZ+0x18060], R3 ;  /* 0x01806003040085a7 */ /* 0x000f24000800007f */
[----:B----4-:R-:W-:Y:S05]  /*ee30*/  @!P0 BRA `(.L_x_72) ;  /* 0xfffffffc00f08947 */ /* 0x010fea000383ffff */
[----:B------:R-:W-:Y:S05]  /*ee40*/  BRA `(.L_x_109) ;  /* 0xffffffec005c7947 */ /* 0x000fea000383ffff */
.L_x_77:
[----:B-1----:R1:W2:Y:S02]  /*ee50*/  SYNCS.PHASECHK.TRANS64.TRYWAIT P0, [R5+URZ+0x18028], R2 ;  /* 0x01802802050075a7 */ /* 0x0022a4000800017f */
[----:B--2---:R-:W-:Y:S05]  /*ee60*/  @!P0 NANOSLEEP.SYNCS 0x989680 ;  /* 0x009896800000895d */ /* 0x004fea0003900000 */
[----:B------:R-:W2:Y:S02]  /*ee70*/  @!P0 SYNCS.PHASECHK.TRANS64 P0, [R5+URZ+0x18028], R2 ;  /* 0x01802802050085a7 */ /* 0x000ea4000800007f */
[----:B--2---:R-:W-:Y:S05]  /*ee80*/  @!P0 BRA `(.L_x_77) ;  /* 0xfffffffc00f08947 */ /* 0x004fea000383ffff */
[----:B------:R-:W-:Y:S05]  /*ee90*/  BRA `(.L_x_110) ;  /* 0xffffffec00e07947 */ /* 0x000fea000383ffff */
.L_x_82:
[----:B-1----:R1:W2:Y:S02]  /*eea0*/  SYNCS.PHASECHK.TRANS64.TRYWAIT P0, [R5+URZ+0x18060], R6 ;  /* 0x01806006050075a7 */ /* 0x0022a4000800017f */
[----:B--2---:R-:W-:Y:S05]  /*eeb0*/  @!P0 NANOSLEEP.SYNCS 0x989680 ;  /* 0x009896800000895d */ /* 0x004fea0003900000 */
[----:B------:R-:W2:Y:S02]  /*eec0*/  @!P0 SYNCS.PHASECHK.TRANS64 P0, [R5+URZ+0x18060], R6 ;  /* 0x01806006050085a7 */ /* 0x000ea4000800007f */
[----:B--2---:R-:W-:Y:S05]  /*eed0*/  @!P0 BRA `(.L_x_82) ;  /* 0xfffffffc00f08947 */ /* 0x004fea000383ffff */
[----:B------:R-:W-:Y:S05]  /*eee0*/  BRA `(.L_x_111) ;  /* 0xfffffff0005c7947 */ /* 0x000fea000383ffff */
.L_x_87:
[----:B-1----:R1:W2:Y:S02]  /*eef0*/  SYNCS.PHASECHK.TRANS64.TRYWAIT P0, [R4+URZ+0x18028], R7 ;  /* 0x01802807040075a7 */ /* 0x0022a4000800017f */
[----:B--2---:R-:W-:Y:S05]  /*ef00*/  @!P0 NANOSLEEP.SYNCS 0x989680 ;  /* 0x009896800000895d */ /* 0x004fea0003900000 */
[----:B------:R-:W2:Y:S02]  /*ef10*/  @!P0 SYNCS.PHASECHK.TRANS64 P0, [R4+URZ+0x18028], R7 ;  /* 0x01802807040085a7 */ /* 0x000ea4000800007f */
[----:B--2---:R-:W-:Y:S05]  /*ef20*/  @!P0 BRA `(.L_x_87) ;  /* 0xfffffffc00f08947 */ /* 0x004fea000383ffff */
[----:B------:R-:W-:Y:S05]  /*ef30*/  BRA `(.L_x_112) ;  /* 0xfffffff000e47947 */ /* 0x000fea000383ffff */
.L_x_93:
[----:B-1----:R1:W2:Y:S02]  /*ef40*/  SYNCS.PHASECHK.TRANS64.TRYWAIT P4, [R6+URZ+0x18028], R5 ;  /* 0x01802805060075a7 */ /* 0x0022a4000808017f */
[----:B--2---:R-:W-:Y:S05]  /*ef50*/  @!P4 NANOSLEEP.SYNCS 0x989680 ;  /* 0x009896800000c95d */ /* 0x004fea0003900000 */
[----:B------:R-:W2:Y:S02]  /*ef60*/  @!P4 SYNCS.PHASECHK.TRANS64 P4, [R6+URZ+0x18028], R5 ;  /* 0x018028050600c5a7 */ /* 0x000ea4000808007f */
[----:B--2---:R-:W-:Y:S05]  /*ef70*/  @!P4 BRA `(.L_x_93) ;  /* 0xfffffffc00f0c947 */ /* 0x004fea000383ffff */
[----:B------:R-:W-:Y:S05]  /*ef80*/  BRA `(.L_x_113) ;  /* 0xfffffff4009c7947 */ /* 0x000fea000383ffff */
.L_x_98:
[----:B-1----:R1:W2:Y:S02]  /*ef90*/  SYNCS.PHASECHK.TRANS64.TRYWAIT P4, [R6+URZ+0x18028], R7 ;  /* 0x01802807060075a7 */ /* 0x0022a4000808017f */
[----:B--2---:R-:W-:Y:S05]  /*efa0*/  @!P4 NANOSLEEP.SYNCS 0x989680 ;  /* 0x009896800000c95d */ /* 0x004fea0003900000 */
[----:B------:R-:W2:Y:S02]  /*efb0*/  @!P4 SYNCS.PHASECHK.TRANS64 P4, [R6+URZ+0x18028], R7 ;  /* 0x018028070600c5a7 */ /* 0x000ea4000808007f */
[----:B--2---:R-:W-:Y:S05]  /*efc0*/  @!P4 BRA `(.L_x_98) ;  /* 0xfffffffc00f0c947 */ /* 0x004fea000383ffff */
[----:B------:R-:W-:Y:S05]  /*efd0*/  BRA `(.L_x_114) ;  /* 0xfffffff800247947 */ /* 0x000fea000383ffff */
        .weak           $__internal_0_$__cuda_sm20_rcp_rn_f32_slowpath
        .type           $__internal_0_$__cuda_sm20_rcp_rn_f32_slowpath,@function
        .size           $__internal_0_$__cuda_sm20_rcp_rn_f32_slowpath,(.L_x_120 - $__internal_0_$__cuda_sm20_rcp_rn_f32_slowpath)
$__internal_0_$__cuda_sm20_rcp_rn_f32_slowpath:
[----:B------:R-:W-:Y:S01]  /*efe0*/  IMAD.SHL.U32 R0, R2, 0x2, RZ ;  /* 0x0000000202007824 */ /* 0x000fe200078e00ff */
[----:B------:R-:W-:Y:S04]  /*eff0*/  BSSY B2, `(.L_x_115) ;  /* 0x0000030000027945 */ /* 0x000fe80003800000 */
[----:B------:R-:W-:-:S04]  /*f000*/  SHF.R.U32.HI R13, RZ, 0x18, R0 ;  /* 0x00000018ff0d7819 */ /* 0x000fc80000011600 */
[----:B------:R-:W-:-:S13]  /*f010*/  ISETP.NE.U32.AND P0, PT, R13, RZ, PT ;  /* 0x000000ff0d00720c */ /* 0x000fda0003f05070 */
[----:B------:R-:W-:Y:S05]  /*f020*/  @P0 BRA `(.L_x_116) ;  /* 0x0000000000280947 */ /* 0x000fea0003800000 */
[----:B------:R-:W-:-:S05]  /*f030*/  IMAD.SHL.U32 R0, R2, 0x2, RZ ;  /* 0x0000000202007824 */ /* 0x000fca00078e00ff */
[----:B------:R-:W-:-:S13]  /*f040*/  ISETP.NE.AND P0, PT, R0, RZ, PT ;  /* 0x000000ff0000720c */ /* 0x000fda0003f05270 */
[----:B------:R-:W-:Y:S01]  /*f050*/  @P0 FFMA R5, R2, 1.84467440737095516160e+19, RZ ;  /* 0x5f80000002050823 */ /* 0x000fe200000000ff */
[----:B------:R-:W-:Y:S08]  /*f060*/  @!P0 MUFU.RCP R3, R2 ;  /* 0x0000000200038308 */ /* 0x000ff00000001000 */
[----:B------:R-:W1:Y:S02]  /*f070*/  @P0 MUFU.RCP R0, R5 ;  /* 0x0000000500000308 */ /* 0x000e640000001000 */
[----:B-1----:R-:W-:-:S04]  /*f080*/  @P0 FFMA R12, R5, R0, -1 ;  /* 0xbf800000050c0423 */ /* 0x002fc80000000000 */
[----:B------:R-:W-:-:S04]  /*f090*/  @P0 FADD.FTZ R13, -R12, -RZ ;  /* 0x800000ff0c0d0221 */ /* 0x000fc80000010100 */
[----:B------:R-:W-:-:S04]  /*f0a0*/  @P0 FFMA R0, R0, R13, R0 ;  /* 0x0000000d00000223 */ /* 0x000fc80000000000 */
[----:B------:R-:W-:Y:S01]  /*f0b0*/  @P0 FFMA R3, R0, 1.84467440737095516160e+19, RZ ;  /* 0x5f80000000030823 */ /* 0x000fe200000000ff */
[----:B------:R-:W-:Y:S06]  /*f0c0*/  BRA `(.L_x_117) ;  /* 0x0000000000887947 */ /* 0x000fec0003800000 */
.L_x_116:
[----:B------:R-:W-:-:S05]  /*f0d0*/  VIADD R19, R13, 0xffffff03 ;  /* 0xffffff030d137836 */ /* 0x000fca0000000000 */
[----:B------:R-:W-:-:S13]  /*f0e0*/  ISETP.GT.U32.AND P0, PT, R19, 0x1, PT ;  /* 0x000000011300780c */ /* 0x000fda0003f04070 */
[----:B------:R-:W-:Y:S05]  /*f0f0*/  @P0 BRA `(.L_x_118) ;  /* 0x0000000000780947 */ /* 0x000fea0003800000 */
[----:B------:R-:W-:Y:S01]  /*f100*/  LOP3.LUT R0, R2, 0x7fffff, RZ, 0xc0, !PT ;  /* 0x007fffff02007812 */ /* 0x000fe200078ec0ff */
[----:B------:R-:W-:-:S03]  /*f110*/  IMAD.MOV.U32 R14, RZ, RZ, 0x3 ;  /* 0x00000003ff0e7424 */ /* 0x000fc600078e00ff */
[----:B------:R-:W-:Y:S02]  /*f120*/  LOP3.LUT R0, R0, 0x3f800000, RZ, 0xfc, !PT ;  /* 0x3f80000000007812 */ /* 0x000fe400078efcff */
[----:B------:R-:W-:Y:S02]  /*f130*/  SHF.L.U32 R14, R14, R19, RZ ;  /* 0x000000130e0e7219 */ /* 0x000fe400000006ff */
[----:B------:R-:W1:Y:S02]  /*f140*/  MUFU.RCP R3, R0 ;  /* 0x0000000000037308 */ /* 0x000e640000001000 */
[----:B-1----:R-:W-:-:S04]  /*f150*/  FFMA R5, R0, R3, -1 ;  /* 0xbf80000000057423 */ /* 0x002fc80000000003 */
[----:B------:R-:W-:-:S04]  /*f160*/  FADD.FTZ R12, -R5, -RZ ;  /* 0x800000ff050c7221 */ /* 0x000fc80000010100 */
[CCC-:B------:R-:W-:Y:S01]  /*f170*/  FFMA.RM R5, R3.reuse, R12.reuse, R3.reuse ;  /* 0x0000000c03057223 */ /* 0x1c0fe20000004003 */
[----:B------:R-:W-:-:S04]  /*f180*/  FFMA.RP R12, R3, R12, R3 ;  /* 0x0000000c030c7223 */ /* 0x000fc80000008003 */
[C---:B------:R-:W-:Y:S02]  /*f190*/  LOP3.LUT R3, R5.reuse, 0x7fffff, RZ, 0xc0, !PT ;  /* 0x007fffff05037812 */ /* 0x040fe400078ec0ff */
[----:B------:R-:W-:Y:S02]  /*f1a0*/  FSETP.NEU.FTZ.AND P0, PT, R5, R12, PT ;  /* 0x0000000c0500720b */ /* 0x000fe40003f1d000 */
[----:B------:R-:W-:Y:S02]  /*f1b0*/  LOP3.LUT R3, R3, 0x800000, RZ, 0xfc, !PT ;  /* 0x0080000003037812 */ /* 0x000fe400078efcff */
[----:B------:R-:W-:Y:S02]  /*f1c0*/  SEL R5, RZ, 0xffffffff, !P0 ;  /* 0xffffffffff057807 */ /* 0x000fe40004000000 */
[----:B------:R-:W-:-:S03]  /*f1d0*/  LOP3.LUT R14, R14, R3, RZ, 0xc0, !PT ;  /* 0x000000030e0e7212 */ /* 0x000fc600078ec0ff */
[----:B------:R-:W-:Y:S01]  /*f1e0*/  IMAD.MOV R0, RZ, RZ, -R5 ;  /* 0x000000ffff007224 */ /* 0x000fe200078e0a05 */
[----:B------:R-:W-:-:S04]  /*f1f0*/  SHF.R.U32.HI R14, RZ, R19, R14 ;  /* 0x00000013ff0e7219 */ /* 0x000fc8000001160e */
[----:B------:R-:W-:Y:S02]  /*f200*/  LOP3.LUT P1, RZ, R0, R19, R3, 0xf8, !PT ;  /* 0x0000001300ff7212 */ /* 0x000fe4000782f803 */
[C---:B------:R-:W-:Y:S02]  /*f210*/  LOP3.LUT P0, RZ, R14.reuse, 0x1, RZ, 0xc0, !PT ;  /* 0x000000010eff7812 */ /* 0x040fe4000780c0ff */
[----:B------:R-:W-:-:S04]  /*f220*/  LOP3.LUT P2, RZ, R14, 0x2, RZ, 0xc0, !PT ;  /* 0x000000020eff7812 */ /* 0x000fc8000784c0ff */
[----:B------:R-:W-:Y:S02]  /*f230*/  PLOP3.LUT P0, PT, P0, P1, P2, 0xe0, 0x0 ;  /* 0x000000000000781c */ /* 0x000fe40000703c20 */
[----:B------:R-:W-:Y:S02]  /*f240*/  LOP3.LUT P1, RZ, R2, 0x7fffff, RZ, 0xc0, !PT ;  /* 0x007fffff02ff7812 */ /* 0x000fe4000782c0ff */
[----:B------:R-:W-:-:S05]  /*f250*/  SEL R0, RZ, 0x1, !P0 ;  /* 0x00000001ff007807 */ /* 0x000fca0004000000 */
[----:B------:R-:W-:-:S05]  /*f260*/  IMAD.MOV R0, RZ, RZ, -R0 ;  /* 0x000000ffff007224 */ /* 0x000fca00078e0a00 */
[----:B------:R-:W-:Y:S01]  /*f270*/  ISETP.GE.AND P0, PT, R0, RZ, PT ;  /* 0x000000ff0000720c */ /* 0x000fe20003f06270 */
[----:B------:R-:W-:-:S05]  /*f280*/  VIADD R0, R13, 0xffffff04 ;  /* 0xffffff040d007836 */ /* 0x000fca0000000000 */
[----:B------:R-:W-:-:S07]  /*f290*/  SHF.R.U32.HI R3, RZ, R0, R3 ;  /* 0x00000000ff037219 */ /* 0x000fce0000011603 */
[----:B------:R-:W-:-:S04]  /*f2a0*/  @!P0 VIADD R3, R3, 0x1 ;  /* 0x0000000103038836 */ /* 0x000fc80000000000 */
[----:B------:R-:W-:-:S05]  /*f2b0*/  @!P1 IMAD.SHL.U32 R3, R3, 0x2, RZ ;  /* 0x0000000203039824 */ /* 0x000fca00078e00ff */
[----:B------:R-:W-:Y:S01]  /*f2c0*/  LOP3.LUT R3, R3, 0x80000000, R2, 0xf8, !PT ;  /* 0x8000000003037812 */ /* 0x000fe200078ef802 */
[----:B------:R-:W-:Y:S06]  /*f2d0*/  BRA `(.L_x_117) ;  /* 0x0000000000047947 */ /* 0x000fec0003800000 */
.L_x_118:
[----:B------:R1:W2:Y:S02]  /*f2e0*/  MUFU.RCP R3, R2 ;  /* 0x0000000200037308 */ /* 0x0002a40000001000 */
.L_x_117:
[----:B------:R-:W-:Y:S05]  /*f2f0*/  BSYNC B2 ;  /* 0x0000000000027941 */ /* 0x000fea0003800000 */
.L_x_115:
[----:B--2---:R-:W-:Y:S02]  /*f300*/  IMAD.MOV.U32 R0, RZ, RZ, R3 ;  /* 0x000000ffff007224 */ /* 0x004fe400078e0003 */
[----:B-1----:R-:W-:Y:S02]  /*f310*/  IMAD.MOV.U32 R2, RZ, RZ, R15 ;  /* 0x000000ffff027224 */ /* 0x002fe400078e000f */
[----:B------:R-:W-:-:S04]  /*f320*/  IMAD.MOV.U32 R3, RZ, RZ, 0x0 ;  /* 0x00000000ff037424 */ /* 0x000fc800078e00ff */
[----:B------:R-:W-:Y:S05]  /*f330*/  RET.REL.NODEC R2 `(_ZN7cutlass13device_kernelINS_4fmha6kernel28FmhaKernelTmaWarpSpecializedINS1_10collective30FmhaMainloopTmaWarpSpecializedINS_12float_e4m3_tEffN4cute5tupleIJNS7_1CILi128EEESA_SA_EEENS8_IJiNS9_ILi1EEENS8_IJiiEEEEEESE_NS8_IJSC_iSD_EEENS4_14ResidualFusionEJEEENS4_15FmhaFwdEpilogueIS6_fNS8_IJNS9_ILi64EEESA_SA_EEEEENS2_23IndividualTileSchedulerEJEEEEEvNT_6ParamsE) ;  /* 0xffffff0c02307950 */ /* 0x000fea0003c3ffff */
.L_x_119:
[----:B------:R-:W-:-:S00]  /*f340*/  BRA `(.L_x_119) ;  /* 0xfffffffc00fc7947 */ /* 0x000fc0000383ffff */
[----:B------:R-:W-:-:S00]  /*f350*/  NOP ;  /* 0x0000000000007918 */ /* 0x000fc00000000000 */
        /* <DEDUP_REMOVED lines=10> */
.L_x_120:


//--------------------- .nv.global.init           --------------------------
	.section	.nv.global.init,"aw",@progbits
.nv.global.init:
	.type		$str$24,@object
	.size		$str$24,($str$25 - $str$24)
$str$24:
        /*0000*/ 	.byte	0x28, 0x61, 0x64, 0x64, 0x72, 0x65, 0x73, 0x73, 0x20, 0x26, 0x20, 0x6d, 0x61, 0x73, 0x6b, 0x29
        /*0010*/ 	.byte	0x20, 0x3d, 0x3d, 0x20, 0x30, 0x00
	.type		$str$25,@object
	.size		$str$25,(__unnamed_1 - $str$25)
$str$25:
        /*0016*/ 	.byte	0x2f, 0x74, 0x6d, 0x70, 0x2f, 0x63, 0x75, 0x74, 0x6c, 0x61, 0x73, 0x73, 0x5f, 0x73, 0x77, 0x65
        /*0026*/ 	.byte	0x65, 0x70, 0x5f, 0x73, 0x72, 0x63, 0x2f, 0x69, 0x6e, 0x63, 0x6c, 0x75, 0x64, 0x65, 0x2f, 0x63
        /*0036*/ 	.byte	0x75, 0x74, 0x65, 0x2f, 0x70, 0x6f, 0x69, 0x6e, 0x74, 0x65, 0x72, 0x5f, 0x66, 0x6c, 0x61, 0x67
        /*0046*/ 	.byte	0x67, 0x65, 0x64, 0x2e, 0x68, 0x70, 0x70, 0x00
	.type		__unnamed_1,@object
	.size		__unnamed_1,(.L_0 - __unnamed_1)
__unnamed_1:
        /*004e*/ 	.byte	0x61, 0x75, 0x74, 0x6f, 0x20, 0x63, 0x75, 0x74, 0x65, 0x3a, 0x3a, 0x61, 0x73, 0x5f, 0x70, 0x6f
        /* <DEDUP_REMOVED lines=27> */
        /*020e*/ 	.byte	0x43, 0x3c, 0x34, 0x30, 0x39, 0x36, 0x3e, 0x3e, 0x3e, 0x3e, 0x3e, 0x5d, 0x00
.L_0:


//--------------------- .nv.shared._ZN7cutlass13device_kernelINS_4fmha6kernel28FmhaKernelTmaWarpSpecializedINS1_10collective30FmhaMainloopTmaWarpSpecializedINS_12float_e4m3_tEffN4cute5tupleIJNS7_1CILi128EEESA_SA_EEENS8_IJiNS9_ILi1EEENS8_IJiiEEEEEESE_NS8_IJSC_iSD_EEENS4_14ResidualFusionEJEEENS4_15FmhaFwdEpilogueIS6_fNS8_IJNS9_ILi64EEESA_SA_EEEEENS2_23IndividualTileSchedulerEJEEEEEvNT_6ParamsE --------------------------
	.section	.nv.shared._ZN7cutlass13device_kernelINS_4fmha6kernel28FmhaKernelTmaWarpSpecializedINS1_10collective30FmhaMainloopTmaWarpSpecializedINS_12float_e4m3_tEffN4cute5tupleIJNS7_1CILi128EEESA_SA_EEENS8_IJiNS9_ILi1EEENS8_IJiiEEEEEESE_NS8_IJSC_iSD_EEENS4_14ResidualFusionEJEEENS4_15FmhaFwdEpilogueIS6_fNS8_IJNS9_ILi64EEESA_SA_EEEEENS2_23IndividualTileSchedulerEJEEEEEvNT_6ParamsE,"aw",@nobits
	.sectionflags	@""
	.align	16
	.zero		1024


//--------------------- .nv.shared.reserved.0     --------------------------
	.section	.nv.shared.reserved.0,"aw",@nobits
	.weak		__nv_reservedSMEM_offset_0_alias
	.size		__nv_reservedSMEM_offset_0_alias, 0, 0
	.other		__nv_reservedSMEM_offset_0_alias,@"STO_CUDA_RESERVED_SHARED STV_DEFAULT"
__nv_reservedSMEM_offset_0_alias:
	.zero		0


//--------------------- .nv.global                --------------------------
	.section	.nv.global,"aw",@nobits
.nv.global:
	.type		_ZN39_INTERNAL_bf9104b3_4_k_cu_b58250b5_29154cute1_E,@object
	.size		_ZN39_INTERNAL_bf9104b3_4_k_cu_b58250b5_29154cute1_E,(_ZN39_INTERNAL_bf9104b3_4_k_cu_b58250b5_29154cuda3std3__45__cpo6cbeginE - _ZN39_INTERNAL_bf9104b3_4_k_cu_b58250b5_29154cute1_E)
_ZN39_INTERNAL_bf9104b3_4_k_cu_b58250b5_29154cute1_E:
	.zero		1
	.type		_ZN39_INTERNAL_bf9104b3_4_k_cu_b58250b5_29154cuda3std3__45__cpo6cbeginE,@object
	.size		_ZN39_INTERNAL_bf9104b3_4_k_cu_b58250b5_29154cuda3std3__45__cpo6cbeginE,(_ZN39_INTERNAL_bf9104b3_4_k_cu_b58250b5_29154cuda3std3__48in_placeE - _ZN39_INTERNAL_bf9104b3_4_k_cu_b58250b5_29154cuda3std3__45__cpo6cbeginE)
_ZN39_INTERNAL_bf9104b3_4_k_cu_b58250b5_29154cuda3std3__45__cpo6cbeginE:
	.zero		1
	.type		_ZN39_INTERNAL_bf9104b3_4_k_cu_b58250b5_29154cuda3std3__48in_placeE,@object
	.size		_ZN39_INTERNAL_bf9104b3_4_k_cu_b58250b5_29154cuda3std3__48in_placeE,(_ZN39_INTERNAL_bf9104b3_4_k_cu_b58250b5_29154cuda3std6ranges3__45__cpo9iter_moveE - _ZN39_INTERNAL_bf9104b3_4_k_cu_b58250b5_29154cuda3std3__48in_placeE)
_ZN39_INTERNAL_bf9104b3_4_k_cu_b58250b5_29154cuda3std3__48in_placeE:
	.zero		1
	.type		_ZN39_INTERNAL_bf9104b3_4_k_cu_b58250b5_29154cuda3std6ranges3__45__cpo9iter_moveE,@object
	.size		_ZN39_INTERNAL_bf9104b3_4_k_cu_b58250b5_29154cuda3std6ranges3__45__cpo9iter_moveE,(_ZN39_INTERNAL_bf9104b3_4_k_cu_b58250b5_29154cuda3std3__45__cpo5beginE - _ZN39_INTERNAL_bf9104b3_4_k_cu_b58250b5_29154cuda3std6ranges3__45__cpo9iter_moveE)
_ZN39_INTERNAL_bf9104b3_4_k_cu_b58250b5_29154cuda3std6ranges3__45__cpo9iter_moveE:
	.zero		1
	.type		_ZN39_INTERNAL_bf9104b3_4_k_cu_b58250b5_29154cuda3std3__45__cpo5beginE,@object
	.size		_ZN39_INTERNAL_bf9104b3_4_k_cu_b58250b5_29154cuda3std3__45__cpo5beginE,(_ZN39_INTERNAL_bf9104b3_4_k_cu_b58250b5_29154cuda3std3__441_GLOBAL__N__bf9104b3_4_k_cu_b58250b5_29156ignoreE - _ZN39_INTERNAL_bf9104b3_4_k_cu_b58250b5_29154cuda3std3__45__cpo5beginE)
_ZN39_INTERNAL_bf9104b3_4_k_cu_b58250b5_29154cuda3std3__45__cpo5beginE:
	.zero		1
	.type		_ZN39_INTERNAL_bf9104b3_4_k_cu_b58250b5_29154cuda3std3__441_GLOBAL__N__bf9104b3_4_k_cu_b58250b5_29156ignoreE,@object
	.size		_ZN39_INTERNAL_bf9104b3_4_k_cu_b58250b5_29154cuda3std3__441_GLOBAL__N__bf9104b3_4_k_cu_b58250b5_29156ignoreE,(_ZN39_INTERNAL_bf9104b3_4_k_cu_b58250b5_29154cute7productE - _ZN39_INTERNAL_bf9104b3_4_k_cu_b58250b5_29154cuda3std3__441_GLOBAL__N__bf9104b3_4_k_cu_b58250b5_29156ignoreE)
_ZN39_INTERNAL_bf9104b3_4_k_cu_b58250b5_29154cuda3std3__441_GLOBAL__N__bf9104b3_4_k_cu_b58250b5_29156ignoreE:
	.zero		1
	.type		_ZN39_INTERNAL_bf9104b3_4_k_cu_b58250b5_29154cute7productE,@object
	.size		_ZN39_INTERNAL_bf9104b3_4_k_cu_b58250b5_29154cute7productE,(_ZN39_INTERNAL_bf9104b3_4_k_cu_b58250b5_29154cuda3std3__45__cpo3endE - _ZN39_INTERNAL_bf9104b3_4_k_cu_b58250b5_29154cute7productE)
_ZN39_INTERNAL_bf9104b3_4_k_cu_b58250b5_29154cute7productE:
	.zero		1
	.type		_ZN39_INTERNAL_bf9104b3_4_k_cu_b58250b5_29154cuda3std3__45__cpo3endE,@object
	.size		_ZN39_INTERNAL_bf9104b3_4_k_cu_b58250b5_29154cuda3std3__45__cpo3endE,(_ZN39_INTERNAL_bf9104b3_4_k_cu_b58250b5_29154cuda3std3__419piecewise_constructE - _ZN39_INTERNAL_bf9104b3_4_k_cu_b58250b5_29154cuda3std3__45__cpo3endE)
_ZN39_INTERNAL_bf9104b3_4_k_cu_b58250b5_29154cuda3std3__45__cpo3endE:
	.zero		1
	.type		_ZN39_INTERNAL_bf9104b3_4_k_cu_b58250b5_29154cuda3std3__419piecewise_constructE,@object
	.size		_ZN39_INTERNAL_bf9104b3_4_k_cu_b58250b5_29154cuda3std3__419piecewise_constructE,(_ZN39_INTERNAL_bf9104b3_4_k_cu_b58250b5_29154cuda3std3__45__cpo4cendE - _ZN39_INTERNAL_bf9104b3_4_k_cu_b58250b5_29154cuda3std3__419piecewise_constructE)
_ZN39_INTERNAL_bf9104b3_4_k_cu_b58250b5_29154cuda3std3__419piecewise_constructE:
	.zero		1
	.type		_ZN39_INTERNAL_bf9104b3_4_k_cu_b58250b5_29154cuda3std3__45__cpo4cendE,@object
	.size		_ZN39_INTERNAL_bf9104b3_4_k_cu_b58250b5_29154cuda3std3__45__cpo4cendE,(_ZN39_INTERNAL_bf9104b3_4_k_cu_b58250b5_29154cuda3std6ranges3__45__cpo4swapE - _ZN39_INTERNAL_bf9104b3_4_k_cu_b58250b5_29154cuda3std3__45__cpo4cendE)
_ZN39_INTERNAL_bf9104b3_4_k_cu_b58250b5_29154cuda3std3__45__cpo4cendE:
	.zero		1
	.type		_ZN39_INTERNAL_bf9104b3_4_k_cu_b58250b5_29154cuda3std6ranges3__45__cpo4swapE,@object
	.size		_ZN39_INTERNAL_bf9104b3_4_k_cu_b58250b5_29154cuda3std6ranges3__45__cpo4swapE,(.L_8 - _ZN39_INTERNAL_bf9104b3_4_k_cu_b58250b5_29154cuda3std6ranges3__45__cpo4swapE)
_ZN39_INTERNAL_bf9104b3_4_k_cu_b58250b5_29154cuda3std6ranges3__45__cpo4swapE:
	.zero		1
.L_8:


//--------------------- .nv.constant0._ZN7cutlass13device_kernelINS_4fmha6kernel28FmhaKernelTmaWarpSpecializedINS1_10collective30FmhaMainloopTmaWarpSpecializedINS_12float_e4m3_tEffN4cute5tupleIJNS7_1CILi128EEESA_SA_EEENS8_IJiNS9_ILi1EEENS8_IJiiEEEEEESE_NS8_IJSC_iSD_EEENS4_14ResidualFusionEJEEENS4_15FmhaFwdEpilogueIS6_fNS8_IJNS9_ILi64EEESA_SA_EEEEENS2_23IndividualTileSchedulerEJEEEEEvNT_6ParamsE --------------------------
	.section	.nv.constant0._ZN7cutlass13device_kernelINS_4fmha6kernel28FmhaKernelTmaWarpSpecializedINS1_10collective30FmhaMainloopTmaWarpSpecializedINS_12float_e4m3_tEffN4cute5tupleIJNS7_1CILi128EEESA_SA_EEENS8_IJiNS9_ILi1EEENS8_IJiiEEEEEESE_NS8_IJSC_iSD_EEENS4_14ResidualFusionEJEEENS4_15FmhaFwdEpilogueIS6_fNS8_IJNS9_ILi64EEESA_SA_EEEEENS2_23IndividualTileSchedulerEJEEEEEvNT_6ParamsE,"a",@progbits
	.sectionflags	@""
	.align	4
.nv.constant0._ZN7cutlass13device_kernelINS_4fmha6kernel28FmhaKernelTmaWarpSpecializedINS1_10collective30FmhaMainloopTmaWarpSpecializedINS_12float_e4m3_tEffN4cute5tupleIJNS7_1CILi128EEESA_SA_EEENS8_IJiNS9_ILi1EEENS8_IJiiEEEEEESE_NS8_IJSC_iSD_EEENS4_14ResidualFusionEJEEENS4_15FmhaFwdEpilogueIS6_fNS8_IJNS9_ILi64EEESA_SA_EEEEENS2_23IndividualTileSchedulerEJEEEEEvNT_6ParamsE:
	.zero		2688


//--------------------- SYMBOLS --------------------------

	.type		.nv.reservedSmem.offset0,@object
	.size		.nv.reservedSmem.offset0,0x4
	.type		__assertfail,@function
